def matmul_kernel(
    a_ptr,
    b_ptr,
    c_ptr,
    M,
    N,
    K,
    stride_am,
    stride_ak,
    stride_bk,
    stride_bn,
    stride_cm,
    stride_cn,
    BLOCK_M: tl.constexpr,
    BLOCK_N: tl.constexpr,
    BLOCK_K: tl.constexpr,
    GROUP_M: tl.constexpr,
):
    pid = tl.program_id(axis=0)
    num_pid_m = tl.cdiv(M, BLOCK_M)
    num_pid_n = tl.cdiv(N, BLOCK_N)
    num_pid_in_group = GROUP_M * num_pid_n
    group_id = pid // num_pid_in_group
    first_pid_m = group_id * GROUP_M
    group_size_m = min(num_pid_m - first_pid_m, GROUP_M)
    pid_m = first_pid_m + ((pid % num_pid_in_group) % group_size_m)
    pid_n = (pid % num_pid_in_group) // group_size_m

    offs_am = (pid_m * BLOCK_M + tl.arange(0, BLOCK_M)) % M
    offs_bn = (pid_n * BLOCK_N + tl.arange(0, BLOCK_N)) % N
    offs_k = tl.arange(0, BLOCK_K)
    a_ptrs = a_ptr + offs_am[:, None] * stride_am + offs_k[None, :] * stride_ak
    b_ptrs = b_ptr + offs_k[:, None] * stride_bk + offs_bn[None, :] * stride_bn

    acc = tl.zeros((BLOCK_M, BLOCK_N), dtype=tl.float32)
    for kk in range(0, tl.cdiv(K, BLOCK_K)):
        a = tl.load(a_ptrs, mask=offs_k[None, :] < K - kk * BLOCK_K, other=0.0)
        b = tl.load(b_ptrs, mask=offs_k[:, None] < K - kk * BLOCK_K, other=0.0)
        acc = tl.dot(a, b, acc)
        a_ptrs += BLOCK_K * stride_ak
        b_ptrs += BLOCK_K * stride_bk

    c = acc.to(c_ptr.dtype.element_ty)
    offs_cm = pid_m * BLOCK_M + tl.arange(0, BLOCK_M)
    offs_cn = pid_n * BLOCK_N + tl.arange(0, BLOCK_N)
    c_ptrs = c_ptr + offs_cm[:, None] * stride_cm + offs_cn[None, :] * stride_cn
    mask = (offs_cm[:, None] < M) & (offs_cn[None, :] < N)
    tl.store(c_ptrs, c, mask=mask)

# config = {"BLOCK_K": 128, "BLOCK_M": 128, "BLOCK_N": 128, "GROUP_M": 4, "arch": "sm_100", "dtype": "fp16", "num_ctas": 1, "num_stages": 3, "num_warps": 4}
# arch = sm_100


// ===== COMPILED SASS (sm_100a) =====

	.target	sm_100a

	.elftype	@"ET_EXEC"


//--------------------- .note.nv.tkinfo           --------------------------
	.section	.note.nv.tkinfo,"",@"SHT_NOTE"
	.sectionflags	@"SHF_NOTE_NV_TKINFO"
	.tkinfo
        /*0018*/ 	.word	0x00000081
        /*0030*/ 	.string	""
        /*0030*/ 	.string	"ptxas-blackwell"
        /*0030*/ 	.string	"Cuda compilation tools, release 12.9, V12.9.86"
        /*0030*/ 	.string	"Build cuda_12.9.r12.9/compiler.36037853_0"
        /*0030*/ 	.string	"-v  -suppress-debug-info  -lineinfo  -arch sm_100a "



//--------------------- .note.nv.cuver            --------------------------
	.section	.note.nv.cuver,"",@"SHT_NOTE"
	.sectionflags	@"SHF_NOTE_NV_CUVER"
        /*0018*/ 	.short	0x0001
        /*001a*/ 	.short	0x0064
        /*001c*/ 	.short	0x0001
        /*001e*/ 	.short	0x0000
        /*0020*/ 	.short	0x0001
        /*0022*/ 	.short	0x0000


//--------------------- .nv.info                  --------------------------
	.section	.nv.info,"",@"SHT_CUDA_INFO"
	.align	4


	//----- nvinfo : EIATTR_REGCOUNT
	.align		4
        /*0000*/ 	.byte	0x04, 0x2f
        /*0002*/ 	.short	(.L_4 - .L_3)
	.align		4
.L_3:
        /*0004*/ 	.word	index@(matmul_kernel)
        /*0008*/ 	.word	0x000000a8


	//----- nvinfo : EIATTR_FRAME_SIZE
	.align		4
.L_4:
        /*000c*/ 	.byte	0x04, 0x11
        /*000e*/ 	.short	(.L_6 - .L_5)
	.align		4
.L_5:
        /*0010*/ 	.word	index@($__internal_2_$__cuda_sm10x_tcgen05_guardrail_trap_unallocated_columns_being_dealloced)
        /*0014*/ 	.word	0x00000a60


	//----- nvinfo : EIATTR_FRAME_SIZE
	.align		4
.L_6:
        /*0018*/ 	.byte	0x04, 0x11
        /*001a*/ 	.short	(.L_8 - .L_7)
	.align		4
.L_7:
        /*001c*/ 	.word	index@($__internal_1_$__cuda_sm10x_tcgen05_guardrail_trap_phase_invalid_during_alloc)
        /*0020*/ 	.word	0x00000a60


	//----- nvinfo : EIATTR_FRAME_SIZE
	.align		4
.L_8:
        /*0024*/ 	.byte	0x04, 0x11
        /*0026*/ 	.short	(.L_10 - .L_9)
	.align		4
.L_9:
        /*0028*/ 	.word	index@($__internal_0_$__cuda_sm10x_tcgen05_guardrail_trap_col_being_dealloced_not_returned_by_alloc)
        /*002c*/ 	.word	0x00000a60


	//----- nvinfo : EIATTR_FRAME_SIZE
	.align		4
.L_10:
        /*0030*/ 	.byte	0x04, 0x11
        /*0032*/ 	.short	(.L_12 - .L_11)
	.align		4
.L_11:
        /*0034*/ 	.word	index@(matmul_kernel)
        /*0038*/ 	.word	0x00000a60


	//----- nvinfo : EIATTR_MIN_STACK_SIZE
	.align		4
.L_12:
        /*003c*/ 	.byte	0x04, 0x12
        /*003e*/ 	.short	(.L_14 - .L_13)
	.align		4
.L_13:
        /*0040*/ 	.word	index@(matmul_kernel)
        /*0044*/ 	.word	0x00000a60
.L_14:


//--------------------- .nv.info.matmul_kernel    --------------------------
	.section	.nv.info.matmul_kernel,"",@"SHT_CUDA_INFO"
	.sectionflags	@""
	.align	4


	//----- nvinfo : EIATTR_CUDA_API_VERSION
	.align		4
        /*0000*/ 	.byte	0x04, 0x37
        /*0002*/ 	.short	(.L_16 - .L_15)
.L_15:
        /*0004*/ 	.word	0x00000081


	//----- nvinfo : EIATTR_KPARAM_INFO
	.align		4
.L_16:
        /*0008*/ 	.byte	0x04, 0x17
        /*000a*/ 	.short	(.L_18 - .L_17)
.L_17:
        /*000c*/ 	.word	0x00000000
        /*0010*/ 	.short	0x000d
        /*0012*/ 	.short	0x0048
        /*0014*/ 	.byte	0x00, 0xf4, 0x21, 0x00


	//----- nvinfo : EIATTR_KPARAM_INFO
	.align		4
.L_18:
        /*0018*/ 	.byte	0x04, 0x17
        /*001a*/ 	.short	(.L_20 - .L_19)
.L_19:
        /*001c*/ 	.word	0x00000000
        /*0020*/ 	.short	0x000c
        /*0022*/ 	.short	0x0040
        /*0024*/ 	.byte	0x00, 0xf4, 0x21, 0x00


	//----- nvinfo : EIATTR_KPARAM_INFO
	.align		4
.L_20:
        /*0028*/ 	.byte	0x04, 0x17
        /*002a*/ 	.short	(.L_22 - .L_21)
.L_21:
        /*002c*/ 	.word	0x00000000
        /*0030*/ 	.short	0x000b
        /*0032*/ 	.short	0x0038
        /*0034*/ 	.byte	0x00, 0xf0, 0x11, 0x00


	//----- nvinfo : EIATTR_KPARAM_INFO
	.align		4
.L_22:
        /*0038*/ 	.byte	0x04, 0x17
        /*003a*/ 	.short	(.L_24 - .L_23)
.L_23:
        /*003c*/ 	.word	0x00000000
        /*0040*/ 	.short	0x000a
        /*0042*/ 	.short	0x0034
        /*0044*/ 	.byte	0x00, 0xf0, 0x11, 0x00


	//----- nvinfo : EIATTR_KPARAM_INFO
	.align		4
.L_24:
        /*0048*/ 	.byte	0x04, 0x17
        /*004a*/ 	.short	(.L_26 - .L_25)
.L_25:
        /*004c*/ 	.word	0x00000000
        /*0050*/ 	.short	0x0009
        /*0052*/ 	.short	0x0030
        /*0054*/ 	.byte	0x00, 0xf0, 0x11, 0x00


	//----- nvinfo : EIATTR_KPARAM_INFO
	.align		4
.L_26:
        /*0058*/ 	.byte	0x04, 0x17
        /*005a*/ 	.short	(.L_28 - .L_27)
.L_27:
        /*005c*/ 	.word	0x00000000
        /*0060*/ 	.short	0x0008
        /*0062*/ 	.short	0x002c
        /*0064*/ 	.byte	0x00, 0xf0, 0x11, 0x00


	//----- nvinfo : EIATTR_KPARAM_INFO
	.align		4
.L_28:
        /*0068*/ 	.byte	0x04, 0x17
        /*006a*/ 	.short	(.L_30 - .L_29)
.L_29:
        /*006c*/ 	.word	0x00000000
        /*0070*/ 	.short	0x0007
        /*0072*/ 	.short	0x0028
        /*0074*/ 	.byte	0x00, 0xf0, 0x11, 0x00


	//----- nvinfo : EIATTR_KPARAM_INFO
	.align		4
.L_30:
        /*0078*/ 	.byte	0x04, 0x17
        /*007a*/ 	.short	(.L_32 - .L_31)
.L_31:
        /*007c*/ 	.word	0x00000000
        /*0080*/ 	.short	0x0006
        /*0082*/ 	.short	0x0024
        /*0084*/ 	.byte	0x00, 0xf0, 0x11, 0x00


	//----- nvinfo : EIATTR_KPARAM_INFO
	.align		4
.L_32:
        /*0088*/ 	.byte	0x04, 0x17
        /*008a*/ 	.short	(.L_34 - .L_33)
.L_33:
        /*008c*/ 	.word	0x00000000
        /*0090*/ 	.short	0x0005
        /*0092*/ 	.short	0x0020
        /*0094*/ 	.byte	0x00, 0xf0, 0x11, 0x00


	//----- nvinfo : EIATTR_KPARAM_INFO
	.align		4
.L_34:
        /*0098*/ 	.byte	0x04, 0x17
        /*009a*/ 	.short	(.L_36 - .L_35)
.L_35:
        /*009c*/ 	.word	0x00000000
        /*00a0*/ 	.short	0x0004
        /*00a2*/ 	.short	0x001c
        /*00a4*/ 	.byte	0x00, 0xf0, 0x11, 0x00


	//----- nvinfo : EIATTR_KPARAM_INFO
	.align		4
.L_36:
        /*00a8*/ 	.byte	0x04, 0x17
        /*00aa*/ 	.short	(.L_38 - .L_37)
.L_37:
        /*00ac*/ 	.word	0x00000000
        /*00b0*/ 	.short	0x0003
        /*00b2*/ 	.short	0x0018
        /*00b4*/ 	.byte	0x00, 0xf0, 0x11, 0x00


	//----- nvinfo : EIATTR_KPARAM_INFO
	.align		4
.L_38:
        /*00b8*/ 	.byte	0x04, 0x17
        /*00ba*/ 	.short	(.L_40 - .L_39)
.L_39:
        /*00bc*/ 	.word	0x00000000
        /*00c0*/ 	.short	0x0002
        /*00c2*/ 	.short	0x0010
        /*00c4*/ 	.byte	0x00, 0xf4, 0x21, 0x00


	//----- nvinfo : EIATTR_KPARAM_INFO
	.align		4
.L_40:
        /*00c8*/ 	.byte	0x04, 0x17
        /*00ca*/ 	.short	(.L_42 - .L_41)
.L_41:
        /*00cc*/ 	.word	0x00000000
        /*00d0*/ 	.short	0x0001
        /*00d2*/ 	.short	0x0008
        /*00d4*/ 	.byte	0x00, 0xf4, 0x21, 0x00


	//----- nvinfo : EIATTR_KPARAM_INFO
	.align		4
.L_42:
        /*00d8*/ 	.byte	0x04, 0x17
        /*00da*/ 	.short	(.L_44 - .L_43)
.L_43:
        /*00dc*/ 	.word	0x00000000
        /*00e0*/ 	.short	0x0000
        /*00e2*/ 	.short	0x0000
        /*00e4*/ 	.byte	0x00, 0xf4, 0x21, 0x00


	//----- nvinfo : EIATTR_AT_ENTRY_FRAGMENTS
	.align		4
.L_44:
        /*00e8*/ 	.byte	0x04, 0x4f
        /*00ea*/ 	.short	(.L_46 - .L_45)


	//   ....[0]....
.L_45:
        /*00ec*/ 	.word	0x00000004


	//----- nvinfo : EIATTR_RESERVED_SMEM_USED
	.align		4
.L_46:
        /*00f0*/ 	.byte	0x01, 0x41
	.zero		2


	//----- nvinfo : EIATTR_SPARSE_MMA_MASK
	.align		4
        /*00f4*/ 	.byte	0x03, 0x50
        /*00f6*/ 	.short	0x0000


	//----- nvinfo : EIATTR_TCGEN05_1CTA_USED
	.align		4
        /*00f8*/ 	.byte	0x01, 0x51
	.zero		2


	//----- nvinfo : EIATTR_MAXREG_COUNT
	.align		4
        /*00fc*/ 	.byte	0x03, 0x1b
        /*00fe*/ 	.short	0x00ff


	//----- nvinfo : EIATTR_NUM_BARRIERS
	.align		4
        /*0100*/ 	.byte	0x02, 0x4c
        /*0102*/ 	.byte	0x01
	.zero		1


	//----- nvinfo : EIATTR_ANNOTATIONS
	.align		4
        /*0104*/ 	.byte	0x04, 0x55
        /*0106*/ 	.short	(.L_48 - .L_47)


	//   ....[0]....
.L_47:
        /*0108*/ 	.word	0x00000001
        /*010c*/ 	.byte	0x30, 0x0a, 0x00, 0x00, 0x01, 0x00, 0x00, 0x00, 0x70, 0x0a, 0x00, 0x00, 0x01, 0x00, 0x00, 0x00
        /* <DEDUP_REMOVED lines=1079> */
        /*448c*/ 	.byte	0x90, 0x40, 0x02, 0x00


	//----- nvinfo : EIATTR_INT_WARP_WIDE_INSTR_OFFSETS
	.align		4
.L_48:
        /*4490*/ 	.byte	0x04, 0x31
        /*4492*/ 	.short	(.L_50 - .L_49)


	//   ....[0]....
.L_49:
        /*4494*/ 	.word	0x00003870


	//   ....[1]....
        /*4498*/ 	.word	0x000038a0


	//   ....[2]....
        /*449c*/ 	.word	0x00009ac0


	//   ....[3]....
        /*44a0*/ 	.word	0x00024660


	//   ....[4]....
        /*44a4*/ 	.word	0x000246b0


	//----- nvinfo : EIATTR_COOP_GROUP_MASK_REGIDS
	.align		4
.L_50:
        /*44a8*/ 	.byte	0x04, 0x29
        /*44aa*/ 	.short	(.L_52 - .L_51)


	//   ....[0]....
.L_51:
        /*44ac*/ 	.word	0xffffffff


	//   ....[1]....
        /*44b0*/ 	.word	0xffffffff


	//   ....[2]....
        /*44b4*/ 	.word	0xffffffff


	//   ....[3]....
        /*44b8*/ 	.word	0xffffffff


	//----- nvinfo : EIATTR_COOP_GROUP_INSTR_OFFSETS
	.align		4
.L_52:
        /*44bc*/ 	.byte	0x04, 0x28
        /*44be*/ 	.short	(.L_54 - .L_53)


	//   ....[0]....
.L_53:
        /*44c0*/ 	.word	0x00000070


	//   ....[1]....
        /*44c4*/ 	.word	0x00000330


	//   ....[2]....
        /*44c8*/ 	.word	0x000244f0


	//   ....[3]....
        /*44cc*/ 	.word	0x00024760


	//----- nvinfo : EIATTR_VRC_CTA_INIT_COUNT
	.align		4
.L_54:
        /*44d0*/ 	.byte	0x02, 0x4a
        /*44d2*/ 	.byte	0x80
	.zero		1


	//----- nvinfo : EIATTR_MBARRIER_INSTR_OFFSETS
	.align		4
        /*44d4*/ 	.byte	0x04, 0x39
        /*44d6*/ 	.short	(.L_56 - .L_55)


	//   ....[0]....
.L_55:
        /*44d8*/ 	.word	0x00003990
        /*44dc*/ 	.word	0x000000ff
        /*44e0*/ 	.word	0x00000000
        /*44e4*/ 	.short	0x0100
        /*44e6*/ 	.byte	0x06
	.zero		1


	//   ....[1]....
        /*44e8*/ 	.word	0x00009b00
        /*44ec*/ 	.word	0x000000ff
        /*44f0*/ 	.word	0x00010008
        /*44f4*/ 	.short	0x0100
        /*44f6*/ 	.byte	0x09
	.zero		1


	//   ....[2]....
        /*44f8*/ 	.word	0x0001a510
        /*44fc*/ 	.word	0x000000ff
        /*4500*/ 	.word	0x00000000
        /*4504*/ 	.short	0x010a
        /*4506*/ 	.byte	0x06
	.zero		1


	//   ....[3]....
        /*4508*/ 	.word	0x000205f0
        /*450c*/ 	.word	0x000000ff
        /*4510*/ 	.word	0x00000000
        /*4514*/ 	.short	0x010a
        /*4516*/ 	.byte	0x06
	.zero		1


	//   ....[4]....
        /*4518*/ 	.word	0x000206c0
        /*451c*/ 	.word	0x000000ff
        /*4520*/ 	.word	0x00010000
        /*4524*/ 	.short	0x0108
        /*4526*/ 	.byte	0x09
	.zero		1


	//   ....[5]....
        /*4528*/ 	.word	0x00020800
        /*452c*/ 	.word	0x000000ff
        /*4530*/ 	.word	0x00010008
        /*4534*/ 	.short	0x0108
        /*4536*/ 	.byte	0x09
	.zero		1


	//   ....[6]....
        /*4538*/ 	.word	0x00024780
        /*453c*/ 	.word	0x000000ff
        /*4540*/ 	.word	0x00000000
        /*4544*/ 	.short	0x010a
        /*4546*/ 	.byte	0x06
	.zero		1


	//   ....[7]....
        /*4548*/ 	.word	0x000247b0
        /*454c*/ 	.word	0x000000ff
        /*4550*/ 	.word	0x00000000
        /*4554*/ 	.short	0x010a
        /*4556*/ 	.byte	0x06
	.zero		1


	//----- nvinfo : EIATTR_NUM_MBARRIERS
	.align		4
.L_56:
        /*4558*/ 	.byte	0x03, 0x38
        /*455a*/ 	.short	0x0002


	//----- nvinfo : EIATTR_EXIT_INSTR_OFFSETS
	.align		4
        /*455c*/ 	.byte	0x04, 0x1c
        /*455e*/ 	.short	(.L_58 - .L_57)


	//   ....[0]....
.L_57:
        /*4560*/ 	.word	0x00024770


	//----- nvinfo : EIATTR_REQNTID
	.align		4
.L_58:
        /*4564*/ 	.byte	0x04, 0x10
        /*4566*/ 	.short	(.L_60 - .L_59)
.L_59:
        /*4568*/ 	.word	0x00000080
        /*456c*/ 	.word	0x00000001
        /*4570*/ 	.word	0x00000001


	//----- nvinfo : EIATTR_CRS_STACK_SIZE
	.align		4
.L_60:
        /*4574*/ 	.byte	0x04, 0x1e
        /*4576*/ 	.short	(.L_62 - .L_61)
.L_61:
        /*4578*/ 	.word	0x00000000


	//----- nvinfo : EIATTR_CBANK_PARAM_SIZE
	.align		4
.L_62:
        /*457c*/ 	.byte	0x03, 0x19
        /*457e*/ 	.short	0x0050


	//----- nvinfo : EIATTR_PARAM_CBANK
	.align		4
        /*4580*/ 	.byte	0x04, 0x0a
        /*4582*/ 	.short	(.L_64 - .L_63)
	.align		4
.L_63:
        /*4584*/ 	.word	index@(.nv.constant0.matmul_kernel)
        /*4588*/ 	.short	0x0380
        /*458a*/ 	.short	0x0050


	//----- nvinfo : EIATTR_SW_WAR
	.align		4
.L_64:
        /*458c*/ 	.byte	0x04, 0x36
        /*458e*/ 	.short	(.L_66 - .L_65)
.L_65:
        /*4590*/ 	.word	0x00000008
.L_66:


//--------------------- .nv.compat                --------------------------
	.section	.nv.compat,"",@"SHT_CUDA_COMPAT_INFO"
	.align	4
        /*0000*/ 	.byte	0x02, 0x02, 0x02, 0x00, 0x02, 0x05, 0x05, 0x00, 0x02, 0x03, 0x00, 0x00, 0x02, 0x06, 0x01, 0x00


//--------------------- .nv.callgraph             --------------------------
	.section	.nv.callgraph,"",@"SHT_CUDA_CALLGRAPH"
	.align	4
	.sectionentsize	8
	.align		4
        /*0000*/ 	.word	0x00000000
	.align		4
        /*0004*/ 	.word	0xffffffff
	.align		4
        /*0008*/ 	.word	0x00000000
	.align		4
        /*000c*/ 	.word	0xfffffffe
	.align		4
        /*0010*/ 	.word	0x00000000
	.align		4
        /*0014*/ 	.word	0xfffffffd
	.align		4
        /*0018*/ 	.word	0x00000000
	.align		4
        /*001c*/ 	.word	0xfffffffc


//--------------------- .text.matmul_kernel       --------------------------
	.section	.text.matmul_kernel,"ax",@progbits
	.align	128
        .global         matmul_kernel
        .type           matmul_kernel,@function
        .size           matmul_kernel,(.L_x_21 - matmul_kernel)
        .other          matmul_kernel,@"STO_CUDA_ENTRY STV_DEFAULT"
matmul_kernel:
.text.matmul_kernel:
[----:B------:R-:W0:Y:S01]  /*0000*/  LDC R1, c[0x0][0x37c] ;  /* 0x0000df00ff017b82 */ /* 0x000e220000000800 */
[----:B------:R-:W1:Y:S01]  /*0010*/  S2R R0, SR_TID.X ;  /* 0x0000000000007919 */ /* 0x000e620000002100 */
[----:B0-----:R-:W-:Y:S01]  /*0020*/  VIADD R1, R1, 0xfffff5a0 ;  /* 0xfffff5a001017836 */ /* 0x001fe20000000000 */
[----:B-1----:R-:W-:-:S13]  /*0030*/  ISETP.GE.U32.AND P0, PT, R0, 0x20, PT ;  /* 0x000000200000780c */ /* 0x002fda0003f06070 */
[----:B------:R-:W-:Y:S02]  /*0040*/  VOTEU.ANY UP0, P0 ;  /* 0x0000000000ff7886 */ /* 0x000fe40000000100 */
[----:B------:R-:W-:Y:S05]  /*0050*/  BRA.U UP0, `(.L_x_0) ;  /* 0x0000000100b87547 */ /* 0x000fea000b800000 */
[----:B------:R-:W0:Y:S01]  /*0060*/  S2UR UR6, SR_CgaCtaId ;  /* 0x00000000000679c3 */ /* 0x000e220000008800 */
[----:B------:R-:W-:Y:S01]  /*0070*/  NOP ;  /* 0x0000000000007918 */ /* 0x000fe20000000000 */
[----:B------:R-:W-:Y:S02]  /*0080*/  UMOV UR4, 0x40 ;  /* 0x0000004000047882 */ /* 0x000fe40000000000 */
[----:B0-----:R-:W-:-:S09]  /*0090*/  ULEA UR4, UR6, UR4, 0x18 ;  /* 0x0000000406047291 */ /* 0x001fd2000f8ec0ff */
[----:B------:R-:W0:Y:S01]  /*00a0*/  LDS.U8 R0, [UR4] ;  /* 0x00000004ff007984 */ /* 0x000e220008000000 */
[----:B------:R-:W-:Y:S02]  /*00b0*/  UMOV UR4, 0x400 ;  /* 0x0000040000047882 */ /* 0x000fe40000000000 */
[----:B------:R-:W-:Y:S01]  /*00c0*/  ULEA UR4, UR6, UR4, 0x18 ;  /* 0x0000000406047291 */ /* 0x000fe2000f8ec0ff */
[----:B0-----:R-:W-:-:S13]  /*00d0*/  ISETP.NE.AND P0, PT, R0, RZ, PT ;  /* 0x000000ff0000720c */ /* 0x001fda0003f05270 */
[----:B------:R-:W-:Y:S05]  /*00e0*/  @P0 BRA `(.L_x_1) ;  /* 0x00000000007c0947 */ /* 0x000fea0003800000 */
[----:B------:R-:W-:-:S13]  /*00f0*/  ELECT P0, URZ, PT ;  /* 0x0000000000ff782f */ /* 0x000fda0003800000 */
[----:B------:R-:W-:Y:S05]  /*0100*/  @!P0 BRA `(.L_x_2) ;  /* 0x0000000000848947 */ /* 0x000fea0003800000 */
[----:B------:R-:W-:Y:S01]  /*0110*/  UMOV UR5, 0x8 ;  /* 0x0000000800057882 */ /* 0x000fe20000000000 */
[----:B------:R-:W-:Y:S02]  /*0120*/  IMAD.MOV.U32 R4, RZ, RZ, 0x1 ;  /* 0x00000001ff047424 */ /* 0x000fe400078e00ff */
[----:B------:R-:W-:Y:S02]  /*0130*/  IMAD.MOV.U32 R5, RZ, RZ, 0xff ;  /* 0x000000ffff057424 */ /* 0x000fe400078e00ff */
[----:B------:R-:W-:Y:S04]  /*0140*/  DEPBAR.LE SB0, 0x36 ;  /* 0x00008d800000791a */ /* 0x000fe80000000000 */
[----:B------:R-:W0:Y:S02]  /*0150*/  UTCATOMSWS.FIND_AND_SET.ALIGN UP1, UR5, UR5 ;  /* 0x00000005000575e3 */ /* 0x000e240008020800 */
[----:B0-----:R-:W-:-:S04]  /*0160*/  PLOP3.LUT P0, PT, PT, PT, UP1, 0x80, 0x8 ;  /* 0x000000000008781c */ /* 0x001fc80003f0f018 */
[----:B------:R-:W-:-:S04]  /*0170*/  SEL R0, RZ, 0xffffffff, !P0 ;  /* 0xffffffffff007807 */ /* 0x000fc80004000000 */
[----:B------:R-:W-:Y:S01]  /*0180*/  ISETP.NE.AND P0, PT, R0, RZ, PT ;  /* 0x000000ff0000720c */ /* 0x000fe20003f05270 */
[----:B------:R-:W-:-:S12]  /*0190*/  IMAD.U32 R0, RZ, RZ, UR5 ;  /* 0x00000005ff007e24 */ /* 0x000fd8000f8e00ff */
[----:B------:R-:W-:Y:S05]  /*01a0*/  @P0 BRA `(.L_x_3) ;  /* 0x0000000000240947 */ /* 0x000fea0003800000 */
.L_x_4:
[----:B------:R-:W-:Y:S05]  /*01b0*/  NANOSLEEP 0x64 ;  /* 0x000000640000795d */ /* 0x000fea0003800000 */
[----:B------:R-:W-:-:S05]  /*01c0*/  UMOV UR5, 0x8 ;  /* 0x0000000800057882 */ /* 0x000fca0000000000 */
[----:B------:R-:W-:Y:S04]  /*01d0*/  DEPBAR.LE SB0, 0x36 ;  /* 0x00008d800000791a */ /* 0x000fe80000000000 */
[----:B------:R-:W0:Y:S02]  /*01e0*/  UTCATOMSWS.FIND_AND_SET.ALIGN UP1, UR5, UR5 ;  /* 0x00000005000575e3 */ /* 0x000e240008020800 */
[----:B0-----:R-:W-:-:S04]  /*01f0*/  PLOP3.LUT P0, PT, PT, PT, UP1, 0x80, 0x8 ;  /* 0x000000000008781c */ /* 0x001fc80003f0f018 */
[----:B------:R-:W-:-:S04]  /*0200*/  SEL R0, RZ, 0xffffffff, !P0 ;  /* 0xffffffffff007807 */ /* 0x000fc80004000000 */
[----:B------:R-:W-:Y:S01]  /*0210*/  ISETP.NE.AND P0, PT, R0, RZ, PT ;  /* 0x000000ff0000720c */ /* 0x000fe20003f05270 */
[----:B------:R-:W-:-:S12]  /*0220*/  IMAD.U32 R0, RZ, RZ, UR5 ;  /* 0x00000005ff007e24 */ /* 0x000fd8000f8e00ff */
[----:B------:R-:W-:Y:S05]  /*0230*/  @!P0 BRA `(.L_x_4) ;  /* 0xfffffffc00dc8947 */ /* 0x000fea000383ffff */
.L_x_3:
[C---:B------:R-:W-:Y:S01]  /*0240*/  VIADD R3, R0.reuse, 0x10 ;  /* 0x0000001000037836 */ /* 0x040fe20000000000 */
[----:B------:R-:W-:Y:S01]  /*0250*/  UMOV UR5, 0x50 ;  /* 0x0000005000057882 */ /* 0x000fe20000000000 */
[----:B------:R-:W-:Y:S01]  /*0260*/  SHF.L.U32 R2, R5, R0, RZ ;  /* 0x0000000005027219 */ /* 0x000fe200000006ff */
[----:B------:R-:W-:Y:S01]  /*0270*/  ULEA UR5, UR6, UR5, 0x18 ;  /* 0x0000000506057291 */ /* 0x000fe2000f8ec0ff */
[----:B------:R-:W-:Y:S01]  /*0280*/  IMAD.SHL.U32 R0, R0, 0x20, RZ ;  /* 0x0000002000007824 */ /* 0x000fe200078e00ff */
[----:B------:R-:W-:-:S04]  /*0290*/  SHF.L.U32 R3, R4, R3, RZ ;  /* 0x0000000304037219 */ /* 0x000fc800000006ff */
[----:B------:R-:W-:-:S05]  /*02a0*/  LOP3.LUT R2, R3, R2, RZ, 0xfc, !PT ;  /* 0x0000000203027212 */ /* 0x000fca00078efcff */
[----:B------:R0:W-:Y:S04]  /*02b0*/  ATOMS.OR RZ, [UR5], R2 ;  /* 0x00000002ffff798c */ /* 0x0001e8000b000005 */
[----:B------:R0:W-:Y:S01]  /*02c0*/  STS [UR4], R0 ;  /* 0x00000000ff007988 */ /* 0x0001e20008000804 */
[----:B------:R-:W-:Y:S05]  /*02d0*/  BRA `(.L_x_2) ;  /* 0x0000000000107947 */ /* 0x000fea0003800000 */
.L_x_1:
[----:B------:R-:W-:Y:S01]  /*02e0*/  IMAD.MOV.U32 R0, RZ, RZ, -0x1 ;  /* 0xffffffffff007424 */ /* 0x000fe200078e00ff */
[----:B------:R-:W-:-:S04]  /*02f0*/  MOV R2, 0x320 ;  /* 0x0000032000027802 */ /* 0x000fc80000000f00 */
[----:B------:R0:W-:Y:S03]  /*0300*/  STS [UR4], R0 ;  /* 0x00000000ff007988 */ /* 0x0001e60008000804 */
[----:B0-----:R-:W-:Y:S05]  /*0310*/  CALL.REL.NOINC `($__internal_1_$__cuda_sm10x_tcgen05_guardrail_trap_phase_invalid_during_alloc) ;  /* 0x00000244003c7944 */ /* 0x001fea0003c00000 */
.L_x_2:
[----:B------:R-:W-:Y:S05]  /*0320*/  WARPSYNC.ALL ;  /* 0x0000000000007948 */ /* 0x000fea0003800000 */
[----:B------:R-:W-:Y:S01]  /*0330*/  NOP ;  /* 0x0000000000007918 */ /* 0x000fe20000000000 */
.L_x_0:
[----:B------:R-:W1:Y:S01]  /*0340*/  LDC.64 R74, c[0x0][0x398] ;  /* 0x0000e600ff4a7b82 */ /* 0x000e620000000a00 */
[----:B------:R-:W2:Y:S01]  /*0350*/  S2R R7, SR_CTAID.X ;  /* 0x0000000000077919 */ /* 0x000ea20000002500 */
[----:B------:R-:W-:Y:S01]  /*0360*/  UMOV UR9, 0x400 ;  /* 0x0000040000097882 */ /* 0x000fe20000000000 */
[----:B------:R-:W3:Y:S01]  /*0370*/  LDCU UR5, c[0x0][0x3a4] ;  /* 0x00007480ff0577ac */ /* 0x000ee20008000800 */
[----:B------:R-:W4:Y:S01]  /*0380*/  S2R R16, SR_TID.X ;  /* 0x0000000000107919 */ /* 0x000f220000002100 */
[----:B------:R-:W5:Y:S03]  /*0390*/  LDCU.128 UR12, c[0x0][0x380] ;  /* 0x00007000ff0c77ac */ /* 0x000f660008000c00 */
[----:B------:R-:W0:Y:S01]  /*03a0*/  S2UR UR4, SR_CgaCtaId ;  /* 0x00000000000479c3 */ /* 0x000e220000008800 */
[----:B------:R-:W0:Y:S01]  /*03b0*/  LDCU.64 UR20, c[0x0][0x358] ;  /* 0x00006b00ff1477ac */ /* 0x000e220008000a00 */
[----:B------:R-:W-:-:S06]  /*03c0*/  UMOV UR7, 0x1 ;  /* 0x0000000100077882 */ /* 0x000fcc0000000000 */
[----:B------:R-:W3:Y:S01]  /*03d0*/  LDC.64 R70, c[0x0][0x3a8] ;  /* 0x0000ea00ff467b82 */ /* 0x000ee20000000a00 */
[----:B01----:R-:W-:Y:S01]  /*03e0*/  VIADD R0, R75, 0x7f ;  /* 0x0000007f4b007836 */ /* 0x003fe20000000000 */
[----:B------:R-:W-:-:S04]  /*03f0*/  IABS R72, R75 ;  /* 0x0000004b00487213 */ /* 0x000fc80000000000 */
[----:B------:R-:W-:Y:S01]  /*0400*/  SHF.R.S32.HI R3, RZ, 0x1f, R0 ;  /* 0x0000001fff037819 */ /* 0x000fe20000011400 */
[----:B------:R-:W-:-:S03]  /*0410*/  ULEA UR9, UR4, UR9, 0x18 ;  /* 0x0000000904097291 */ /* 0x000fc6000f8ec0ff */
[----:B------:R-:W-:Y:S01]  /*0420*/  LEA.HI R3, R3, R0, RZ, 0x7 ;  /* 0x0000000003037211 */ /* 0x000fe200078f38ff */
[----:B------:R-:W-:Y:S01]  /*0430*/  BAR.SYNC.DEFER_BLOCKING 0x0 ;  /* 0x0000000000007b1d */ /* 0x000fe20000010000 */
[----:B--2---:R-:W-:Y:S02]  /*0440*/  IABS R8, R7 ;  /* 0x0000000700087213 */ /* 0x004fe40000000000 */
[----:B------:R-:W-:Y:S02]  /*0450*/  SHF.R.S32.HI R3, RZ, 0x7, R3 ;  /* 0x00000007ff037819 */ /* 0x000fe40000011403 */
[----:B----4-:R-:W-:-:S03]  /*0460*/  SHF.R.U32.HI R14, RZ, 0x5, R16 ;  /* 0x00000005ff0e7819 */ /* 0x010fc60000011610 */
[----:B------:R-:W-:-:S05]  /*0470*/  IMAD.SHL.U32 R4, R3, 0x4, RZ ;  /* 0x0000000403047824 */ /* 0x000fca00078e00ff */
[-C--:B------:R-:W-:Y:S02]  /*0480*/  IABS R5, R4.reuse ;  /* 0x0000000400057213 */ /* 0x080fe40000000000 */
[----:B------:R-:W-:Y:S02]  /*0490*/  IABS R10, R4 ;  /* 0x00000004000a7213 */ /* 0x000fe40000000000 */
[----:B------:R-:W0:Y:S01]  /*04a0*/  I2F.RP R0, R5 ;  /* 0x0000000500007306 */ /* 0x000e220000209400 */
[----:B------:R-:W1:Y:S07]  /*04b0*/  LDS R13, [UR9] ;  /* 0x00000009ff0d7984 */ /* 0x000e6e0008000800 */
[----:B0-----:R-:W0:Y:S02]  /*04c0*/  MUFU.RCP R0, R0 ;  /* 0x0000000000007308 */ /* 0x001e240000001000 */
[----:B0-----:R-:W-:-:S02]  /*04d0*/  VIADD R2, R0, 0xffffffe ;  /* 0x0ffffffe00027836 */ /* 0x001fc40000000000 */
[----:B------:R-:W-:-:S04]  /*04e0*/  IMAD.MOV R0, RZ, RZ, -R10 ;  /* 0x000000ffff007224 */ /* 0x000fc800078e0a0a */
[----:B------:R0:W2:Y:S02]  /*04f0*/  F2I.FTZ.U32.TRUNC.NTZ R3, R2 ;  /* 0x0000000200037305 */ /* 0x0000a4000021f000 */
[----:B0-----:R-:W-:Y:S01]  /*0500*/  IMAD.MOV.U32 R2, RZ, RZ, RZ ;  /* 0x000000ffff027224 */ /* 0x001fe200078e00ff */
[----:B-1----:R-:W-:Y:S01]  /*0510*/  R2UR UR8, R13 ;  /* 0x000000000d0872ca */ /* 0x002fe200000e0000 */
[----:B--2---:R-:W-:-:S04]  /*0520*/  IMAD.MOV R6, RZ, RZ, -R3 ;  /* 0x000000ffff067224 */ /* 0x004fc800078e0a03 */
[----:B------:R-:W-:Y:S02]  /*0530*/  IMAD R9, R6, R5, RZ ;  /* 0x0000000506097224 */ /* 0x000fe400078e02ff */
[----:B------:R-:W-:Y:S02]  /*0540*/  IMAD.MOV.U32 R6, RZ, RZ, R8 ;  /* 0x000000ffff067224 */ /* 0x000fe400078e0008 */
[----:B------:R-:W-:Y:S01]  /*0550*/  IMAD.HI.U32 R3, R3, R9, R2 ;  /* 0x0000000903037227 */ /* 0x000fe200078e0002 */
[----:B------:R-:W-:Y:S01]  /*0560*/  IABS R2, R74 ;  /* 0x0000004a00027213 */ /* 0x000fe20000000000 */
[----:B------:R-:W0:Y:S04]  /*0570*/  I2F.RP R8, R72 ;  /* 0x0000004800087306 */ /* 0x000e280000209400 */
[----:B------:R-:W-:-:S04]  /*0580*/  IMAD.HI.U32 R3, R3, R6, RZ ;  /* 0x0000000603037227 */ /* 0x000fc800078e00ff */
[----:B------:R-:W-:Y:S01]  /*0590*/  IMAD R0, R3, R0, R6 ;  /* 0x0000000003007224 */ /* 0x000fe200078e0206 */
[----:B------:R-:W-:Y:S04]  /*05a0*/  BAR.SYNC.DEFER_BLOCKING 0x0 ;  /* 0x0000000000007b1d */ /* 0x000fe80000010000 */
[----:B------:R-:W-:Y:S02]  /*05b0*/  ISETP.GT.U32.AND P1, PT, R5, R0, PT ;  /* 0x000000000500720c */ /* 0x000fe40003f24070 */
[----:B0-----:R-:W-:Y:S11]  /*05c0*/  MUFU.RCP R8, R8 ;  /* 0x0000000800087308 */ /* 0x001ff60000001000 */
[----:B------:R-:W-:-:S02]  /*05d0*/  @!P1 IMAD.IADD R0, R0, 0x1, -R5 ;  /* 0x0000000100009824 */ /* 0x000fc400078e0a05 */
[----:B------:R-:W-:Y:S01]  /*05e0*/  @!P1 VIADD R3, R3, 0x1 ;  /* 0x0000000103039836 */ /* 0x000fe20000000000 */
[----:B------:R-:W-:Y:S02]  /*05f0*/  ISETP.NE.AND P1, PT, R4, RZ, PT ;  /* 0x000000ff0400720c */ /* 0x000fe40003f25270 */
[----:B------:R-:W-:Y:S02]  /*0600*/  ISETP.GE.U32.AND P0, PT, R0, R5, PT ;  /* 0x000000050000720c */ /* 0x000fe40003f06070 */
[----:B------:R-:W-:-:S04]  /*0610*/  LOP3.LUT R0, R7, R4, RZ, 0x3c, !PT ;  /* 0x0000000407007212 */ /* 0x000fc800078e3cff */
[----:B------:R-:W-:Y:S01]  /*0620*/  ISETP.GE.AND P2, PT, R0, RZ, PT ;  /* 0x000000ff0000720c */ /* 0x000fe20003f46270 */
[----:B------:R-:W-:-:S06]  /*0630*/  VIADD R0, R74, 0x7f ;  /* 0x0000007f4a007836 */ /* 0x000fcc0000000000 */
[----:B------:R-:W-:-:S04]  /*0640*/  @P0 VIADD R3, R3, 0x1 ;  /* 0x0000000103030836 */ /* 0x000fc80000000000 */
[----:B------:R-:W-:Y:S01]  /*0650*/  IMAD.MOV.U32 R6, RZ, RZ, R3 ;  /* 0x000000ffff067224 */ /* 0x000fe200078e0003 */
[----:B------:R-:W-:-:S03]  /*0660*/  SHF.R.S32.HI R3, RZ, 0x1f, R0 ;  /* 0x0000001fff037819 */ /* 0x000fc60000011400 */
[----:B------:R-:W-:Y:S01]  /*0670*/  @!P2 IMAD.MOV R6, RZ, RZ, -R6 ;  /* 0x000000ffff06a224 */ /* 0x000fe200078e0a06 */
[----:B------:R-:W-:Y:S02]  /*0680*/  @!P1 LOP3.LUT R6, RZ, R4, RZ, 0x33, !PT ;  /* 0x00000004ff069212 */ /* 0x000fe400078e33ff */
[----:B------:R-:W-:-:S03]  /*0690*/  LEA.HI R3, R3, R0, RZ, 0x7 ;  /* 0x0000000003037211 */ /* 0x000fc600078f38ff */
[----:B------:R-:W-:Y:S02]  /*06a0*/  IMAD.SHL.U32 R10, R6, 0x4, RZ ;  /* 0x00000004060a7824 */ /* 0x000fe400078e00ff */
[----:B------:R-:W-:-:S03]  /*06b0*/  IMAD.MOV R6, RZ, RZ, -R6 ;  /* 0x000000ffff067224 */ /* 0x000fc600078e0a06 */
[----:B------:R-:W-:Y:S01]  /*06c0*/  LEA.HI.SX32 R3, R3, -R10, 0x19 ;  /* 0x8000000a03037211 */ /* 0x000fe200078fcaff */
[----:B------:R-:W-:Y:S02]  /*06d0*/  IMAD R11, R4, R6, R7 ;  /* 0x00000006040b7224 */ /* 0x000fe400078e0207 */
[----:B------:R-:W-:Y:S01]  /*06e0*/  IMAD.MOV.U32 R4, RZ, RZ, RZ ;  /* 0x000000ffff047224 */ /* 0x000fe200078e00ff */
[----:B------:R-:W-:Y:S02]  /*06f0*/  VIMNMX R12, PT, PT, R3, 0x4, PT ;  /* 0x00000004030c7848 */ /* 0x000fe40003fe0100 */
[----:B------:R-:W0:Y:S02]  /*0700*/  I2F.RP R3, R2 ;  /* 0x0000000200037306 */ /* 0x000e240000209400 */
[-C--:B------:R-:W-:Y:S02]  /*0710*/  IABS R9, R12.reuse ;  /* 0x0000000c00097213 */ /* 0x080fe40000000000 */
[----:B------:R-:W-:-:S04]  /*0720*/  IABS R6, R12 ;  /* 0x0000000c00067213 */ /* 0x000fc80000000000 */
[----:B------:R-:W1:Y:S08]  /*0730*/  I2F.RP R0, R9 ;  /* 0x0000000900007306 */ /* 0x000e700000209400 */
[----:B0-----:R-:W-:Y:S08]  /*0740*/  MUFU.RCP R3, R3 ;  /* 0x0000000300037308 */ /* 0x001ff00000001000 */
[----:B-1----:R-:W0:Y:S02]  /*0750*/  MUFU.RCP R0, R0 ;  /* 0x0000000000007308 */ /* 0x002e240000001000 */
[----:B0-----:R-:W-:-:S06]  /*0760*/  VIADD R5, R0, 0xffffffe ;  /* 0x0ffffffe00057836 */ /* 0x001fcc0000000000 */
[----:B------:R-:W0:Y:S02]  /*0770*/  F2I.FTZ.U32.TRUNC.NTZ R5, R5 ;  /* 0x0000000500057305 */ /* 0x000e24000021f000 */
[----:B0-----:R-:W-:-:S04]  /*0780*/  IMAD.MOV R0, RZ, RZ, -R5 ;  /* 0x000000ffff007224 */ /* 0x001fc800078e0a05 */
[----:B------:R-:W-:Y:S01]  /*0790*/  IMAD R7, R0, R9, RZ ;  /* 0x0000000900077224 */ /* 0x000fe200078e02ff */
[----:B------:R-:W-:-:S03]  /*07a0*/  IABS R0, R11 ;  /* 0x0000000b00007213 */ /* 0x000fc60000000000 */
[----:B------:R-:W-:-:S04]  /*07b0*/  IMAD.HI.U32 R4, R5, R7, R4 ;  /* 0x0000000705047227 */ /* 0x000fc800078e0004 */
[----:B------:R-:W-:Y:S02]  /*07c0*/  IMAD.MOV.U32 R5, RZ, RZ, R0 ;  /* 0x000000ffff057224 */ /* 0x000fe400078e0000 */
[----:B------:R-:W-:Y:S02]  /*07d0*/  IMAD.MOV R0, RZ, RZ, -R6 ;  /* 0x000000ffff007224 */ /* 0x000fe400078e0a06 */
[----:B------:R-:W-:-:S04]  /*07e0*/  IMAD.HI.U32 R4, R4, R5, RZ ;  /* 0x0000000504047227 */ /* 0x000fc800078e00ff */
[----:B------:R-:W-:Y:S02]  /*07f0*/  IMAD R0, R4, R0, R5 ;  /* 0x0000000004007224 */ /* 0x000fe400078e0205 */
[----:B------:R-:W-:Y:S02]  /*0800*/  VIADD R5, R3, 0xffffffe ;  /* 0x0ffffffe03057836 */ /* 0x000fe40000000000 */
[----:B------:R-:W-:Y:S01]  /*0810*/  VIADD R6, R8, 0xffffffe ;  /* 0x0ffffffe08067836 */ /* 0x000fe20000000000 */
[----:B------:R-:W-:-:S03]  /*0820*/  ISETP.GT.U32.AND P1, PT, R9, R0, PT ;  /* 0x000000000900720c */ /* 0x000fc60003f24070 */
[----:B------:R-:W0:Y:S08]  /*0830*/  F2I.FTZ.U32.TRUNC.NTZ R5, R5 ;  /* 0x0000000500057305 */ /* 0x000e30000021f000 */
[----:B------:R1:W2:Y:S02]  /*0840*/  F2I.FTZ.U32.TRUNC.NTZ R7, R6 ;  /* 0x0000000600077305 */ /* 0x0002a4000021f000 */
[----:B------:R-:W-:-:S02]  /*0850*/  @!P1 IMAD.IADD R0, R0, 0x1, -R9 ;  /* 0x0000000100009824 */ /* 0x000fc400078e0a09 */
[----:B------:R-:W-:Y:S01]  /*0860*/  @!P1 VIADD R4, R4, 0x1 ;  /* 0x0000000104049836 */ /* 0x000fe20000000000 */
[----:B------:R-:W-:Y:S02]  /*0870*/  ISETP.NE.AND P1, PT, R12, RZ, PT ;  /* 0x000000ff0c00720c */ /* 0x000fe40003f25270 */
[----:B------:R-:W-:Y:S01]  /*0880*/  ISETP.GE.U32.AND P0, PT, R0, R9, PT ;  /* 0x000000090000720c */ /* 0x000fe20003f06070 */
[----:B0-----:R-:W-:Y:S01]  /*0890*/  IMAD.MOV R3, RZ, RZ, -R5 ;  /* 0x000000ffff037224 */ /* 0x001fe200078e0a05 */
[----:B------:R-:W-:Y:S01]  /*08a0*/  LOP3.LUT R0, R11, R12, RZ, 0x3c, !PT ;  /* 0x0000000c0b007212 */ /* 0x000fe200078e3cff */
[----:B-1----:R-:W-:Y:S02]  /*08b0*/  IMAD.MOV.U32 R6, RZ, RZ, RZ ;  /* 0x000000ffff067224 */ /* 0x002fe400078e00ff */
[----:B------:R-:W-:Y:S01]  /*08c0*/  IMAD R3, R3, R2, RZ ;  /* 0x0000000203037224 */ /* 0x000fe200078e02ff */
[----:B------:R-:W-:Y:S01]  /*08d0*/  ISETP.GE.AND P2, PT, R0, RZ, PT ;  /* 0x000000ff0000720c */ /* 0x000fe20003f46270 */
[----:B------:R-:W-:-:S02]  /*08e0*/  IMAD.SHL.U32 R0, R14, 0x200000, RZ ;  /* 0x002000000e007824 */ /* 0x000fc400078e00ff */
[----:B--2---:R-:W-:-:S03]  /*08f0*/  IMAD.MOV R73, RZ, RZ, -R7 ;  /* 0x000000ffff497224 */ /* 0x004fc600078e0a07 */
[----:B------:R-:W-:Y:S01]  /*0900*/  LOP3.LUT R0, R0, 0x600000, RZ, 0xc0, !PT ;  /* 0x0060000000007812 */ /* 0x000fe200078ec0ff */
[----:B------:R-:W-:Y:S02]  /*0910*/  @P0 VIADD R4, R4, 0x1 ;  /* 0x0000000104040836 */ /* 0x000fe40000000000 */
[----:B------:R-:W-:Y:S01]  /*0920*/  IMAD R73, R73, R72, RZ ;  /* 0x0000004849497224 */ /* 0x000fe200078e02ff */
[----:B------:R-:W-:Y:S01]  /*0930*/  R2UR UR10, R0 ;  /* 0x00000000000a72ca */ /* 0x000fe200000e0000 */
[----:B------:R-:W-:Y:S02]  /*0940*/  IMAD.MOV.U32 R8, RZ, RZ, R4 ;  /* 0x000000ffff087224 */ /* 0x000fe400078e0004 */
[----:B------:R-:W-:Y:S02]  /*0950*/  IMAD.MOV.U32 R4, RZ, RZ, RZ ;  /* 0x000000ffff047224 */ /* 0x000fe400078e00ff */
[----:B------:R-:W-:Y:S01]  /*0960*/  @!P2 IMAD.MOV R8, RZ, RZ, -R8 ;  /* 0x000000ffff08a224 */ /* 0x000fe200078e0a08 */
[----:B------:R-:W-:Y:S01]  /*0970*/  @!P1 LOP3.LUT R8, RZ, R12, RZ, 0x33, !PT ;  /* 0x0000000cff089212 */ /* 0x000fe200078e33ff */
[----:B------:R-:W-:-:S04]  /*0980*/  IMAD.HI.U32 R5, R5, R3, R4 ;  /* 0x0000000305057227 */ /* 0x000fc800078e0004 */
[----:B------:R-:W-:Y:S02]  /*0990*/  IMAD.SHL.U32 R0, R8, 0x80, RZ ;  /* 0x0000008008007824 */ /* 0x000fe400078e00ff */
[----:B------:R-:W-:-:S03]  /*09a0*/  IMAD.HI.U32 R73, R7, R73, R6 ;  /* 0x0000004907497227 */ /* 0x000fc600078e0006 */
[----:B------:R-:W-:Y:S01]  /*09b0*/  IABS R78, R0 ;  /* 0x00000000004e7213 */ /* 0x000fe20000000000 */
[C---:B------:R-:W-:Y:S02]  /*09c0*/  VIADD R15, R0.reuse, 0x1 ;  /* 0x00000001000f7836 */ /* 0x040fe40000000000 */
[C---:B------:R-:W-:Y:S02]  /*09d0*/  VIADD R14, R0.reuse, 0x2 ;  /* 0x00000002000e7836 */ /* 0x040fe40000000000 */
[----:B------:R-:W-:Y:S01]  /*09e0*/  IMAD.MOV R3, RZ, RZ, -R8 ;  /* 0x000000ffff037224 */ /* 0x000fe200078e0a08 */
[----:B------:R-:W-:Y:S01]  /*09f0*/  IABS R91, R15 ;  /* 0x0000000f005b7213 */ /* 0x000fe20000000000 */
[C---:B------:R-:W-:Y:S01]  /*0a00*/  VIADD R9, R0.reuse, 0x3 ;  /* 0x0000000300097836 */ /* 0x040fe20000000000 */
[----:B------:R-:W-:Y:S01]  /*0a10*/  IABS R109, R14 ;  /* 0x0000000e006d7213 */ /* 0x000fe20000000000 */
[C---:B------:R-:W-:Y:S01]  /*0a20*/  VIADD R18, R0.reuse, 0x4 ;  /* 0x0000000400127836 */ /* 0x040fe20000000000 */
[----:B------:R0:W-:Y:S01]  /*0a30*/  STL [R1+0x868], R15 ;  /* 0x0008680f01007387 */ /* 0x0001e20000100800 */
[----:B------:R-:W-:Y:S01]  /*0a40*/  VIADD R17, R0, 0x5 ;  /* 0x0000000500117836 */ /* 0x000fe20000000000 */
[----:B------:R-:W-:Y:S01]  /*0a50*/  IABS R124, R9 ;  /* 0x00000009007c7213 */ /* 0x000fe20000000000 */
[----:B------:R-:W-:Y:S01]  /*0a60*/  IMAD R3, R12, R3, R11 ;  /* 0x000000030c037224 */ /* 0x000fe200078e020b */
[----:B------:R1:W-:Y:S01]  /*0a70*/  STL [R1+0x864], R14 ;  /* 0x0008640e01007387 */ /* 0x0003e20000100800 */
[----:B------:R-:W-:Y:S01]  /*0a80*/  IMAD.HI.U32 R6, R73, R91, RZ ;  /* 0x0000005b49067227 */ /* 0x000fe200078e00ff */
[----:B------:R-:W-:-:S02]  /*0a90*/  IABS R150, R18 ;  /* 0x0000001200967213 */ /* 0x000fc40000000000 */
[----:B------:R-:W-:Y:S01]  /*0aa0*/  STL [R1+0x860], R9 ;  /* 0x0008600901007387 */ /* 0x000fe20000100800 */
[----:B------:R-:W-:-:S03]  /*0ab0*/  IMAD.HI.U32 R7, R73, R109, RZ ;  /* 0x0000006d49077227 */ /* 0x000fc600078e00ff */
[----:B------:R-:W-:Y:S01]  /*0ac0*/  STL [R1+0x870], R18 ;  /* 0x0008701201007387 */ /* 0x000fe20000100800 */
[C---:B0-----:R-:W-:Y:S02]  /*0ad0*/  VIADD R15, R0.reuse, 0x6 ;  /* 0x00000006000f7836 */ /* 0x041fe40000000000 */
[----:B-1----:R-:W-:Y:S01]  /*0ae0*/  VIADD R14, R0, 0x7 ;  /* 0x00000007000e7836 */ /* 0x002fe20000000000 */
[----:B------:R-:W-:Y:S01]  /*0af0*/  STL [R1+0x86c], R17 ;  /* 0x00086c1101007387 */ /* 0x000fe20000100800 */
[----:B------:R-:W-:Y:S01]  /*0b00*/  IMAD.IADD R3, R10, 0x1, R3 ;  /* 0x000000010a037824 */ /* 0x000fe200078e0203 */
[----:B------:R-:W-:Y:S01]  /*0b10*/  IABS R10, R17 ;  /* 0x00000011000a7213 */ /* 0x000fe20000000000 */
[----:B------:R-:W-:Y:S01]  /*0b20*/  IMAD.MOV R6, RZ, RZ, -R6 ;  /* 0x000000ffff067224 */ /* 0x000fe200078e0a06 */
[----:B------:R-:W-:Y:S01]  /*0b30*/  STL [R1+0x874], R15 ;  /* 0x0008740f01007387 */ /* 0x000fe20000100800 */
[----:B------:R-:W-:Y:S01]  /*0b40*/  IMAD.MOV R7, RZ, RZ, -R7 ;  /* 0x000000ffff077224 */ /* 0x000fe200078e0a07 */
[----:B------:R-:W-:Y:S01]  /*0b50*/  IABS R12, R15 ;  /* 0x0000000f000c7213 */ /* 0x000fe20000000000 */
[----:B------:R-:W-:Y:S01]  /*0b60*/  IMAD.HI.U32 R8, R73, R124, RZ ;  /* 0x0000007c49087227 */ /* 0x000fe200078e00ff */
[----:B------:R0:W-:Y:S03]  /*0b70*/  STL [R1+0x878], R14 ;  /* 0x0008780e01007387 */ /* 0x0001e60000100800 */
[----:B------:R-:W-:-:S02]  /*0b80*/  VIADD R13, R0, 0x8 ;  /* 0x00000008000d7836 */ /* 0x000fc40000000000 */
[C---:B------:R-:W-:Y:S02]  /*0b90*/  IMAD R91, R72.reuse, R6, R91 ;  /* 0x00000006485b7224 */ /* 0x040fe400078e025b */
[C---:B------:R-:W-:Y:S01]  /*0ba0*/  IMAD.HI.U32 R4, R73.reuse, R78, RZ ;  /* 0x0000004e49047227 */ /* 0x040fe200078e00ff */
[----:B------:R1:W-:Y:S01]  /*0bb0*/  STL [R1+0x87c], R13 ;  /* 0x00087c0d01007387 */ /* 0x0003e20000100800 */
[----:B------:R-:W-:Y:S02]  /*0bc0*/  IABS R77, R13 ;  /* 0x0000000d004d7213 */ /* 0x000fe40000000000 */
[----:B0-----:R-:W-:Y:S01]  /*0bd0*/  IABS R14, R14 ;  /* 0x0000000e000e7213 */ /* 0x001fe20000000000 */
[----:B------:R-:W-:Y:S02]  /*0be0*/  IMAD R109, R72, R7, R109 ;  /* 0x00000007486d7224 */ /* 0x000fe400078e026d */
[----:B------:R-:W-:-:S04]  /*0bf0*/  IMAD.HI.U32 R6, R73, R10, RZ ;  /* 0x0000000a49067227 */ /* 0x000fc800078e00ff */
[----:B------:R-:W-:Y:S02]  /*0c00*/  IMAD.MOV R11, RZ, RZ, -R8 ;  /* 0x000000ffff0b7224 */ /* 0x000fe400078e0a08 */
[----:B------:R-:W-:-:S04]  /*0c10*/  IMAD.HI.U32 R7, R73, R12, RZ ;  /* 0x0000000c49077227 */ /* 0x000fc800078e00ff */
[----:B------:R-:W-:-:S04]  /*0c20*/  IMAD.HI.U32 R8, R73, R14, RZ ;  /* 0x0000000e49087227 */ /* 0x000fc800078e00ff */
[----:B------:R-:W-:Y:S02]  /*0c30*/  IMAD.MOV R9, RZ, RZ, -R4 ;  /* 0x000000ffff097224 */ /* 0x000fe400078e0a04 */
[----:B-1----:R-:W-:Y:S02]  /*0c40*/  IMAD.MOV R13, RZ, RZ, -R6 ;  /* 0x000000ffff0d7224 */ /* 0x002fe400078e0a06 */
[----:B------:R-:W-:-:S04]  /*0c50*/  IMAD.HI.U32 R4, R73, R150, RZ ;  /* 0x0000009649047227 */ /* 0x000fc800078e00ff */
[----:B------:R-:W-:Y:S02]  /*0c60*/  IMAD.MOV R7, RZ, RZ, -R7 ;  /* 0x000000ffff077224 */ /* 0x000fe400078e0a07 */
[----:B------:R-:W-:Y:S02]  /*0c70*/  IMAD.MOV R15, RZ, RZ, -R8 ;  /* 0x000000ffff0f7224 */ /* 0x000fe400078e0a08 */
[C---:B------:R-:W-:Y:S02]  /*0c80*/  IMAD R124, R72.reuse, R11, R124 ;  /* 0x0000000b487c7224 */ /* 0x040fe400078e027c */
[C---:B------:R-:W-:Y:S02]  /*0c90*/  IMAD R8, R72.reuse, R13, R10 ;  /* 0x0000000d48087224 */ /* 0x040fe400078e020a */
[----:B------:R-:W-:Y:S02]  /*0ca0*/  IMAD.MOV R11, RZ, RZ, -R4 ;  /* 0x000000ffff0b7224 */ /* 0x000fe400078e0a04 */
[C---:B------:R-:W-:Y:S01]  /*0cb0*/  IMAD R6, R72.reuse, R7, R12 ;  /* 0x0000000748067224 */ /* 0x040fe200078e020c */
[----:B------:R0:W-:Y:S01]  /*0cc0*/  STL [R1+0x48], R8 ;  /* 0x0000480801007387 */ /* 0x0001e20000100800 */
[----:B------:R-:W-:-:S02]  /*0cd0*/  IMAD R4, R72, R15, R14 ;  /* 0x0000000f48047224 */ /* 0x000fc400078e020e */
[----:B------:R-:W-:Y:S01]  /*0ce0*/  VIADD R10, R0, 0x9 ;  /* 0x00000009000a7836 */ /* 0x000fe20000000000 */
[----:B------:R1:W-:Y:S01]  /*0cf0*/  STL [R1+0x114], R6 ;  /* 0x0001140601007387 */ /* 0x0003e20000100800 */
[----:B------:R-:W-:Y:S02]  /*0d00*/  IMAD R78, R72, R9, R78 ;  /* 0x00000009484e7224 */ /* 0x000fe400078e024e */
[----:B------:R-:W-:Y:S01]  /*0d10*/  IMAD.HI.U32 R9, R73, R77, RZ ;  /* 0x0000004d49097227 */ /* 0x000fe200078e00ff */
[----:B------:R2:W-:Y:S01]  /*0d20*/  STL [R1+0x238], R4 ;  /* 0x0002380401007387 */ /* 0x0005e20000100800 */
[----:B------:R-:W-:Y:S02]  /*0d30*/  IABS R92, R10 ;  /* 0x0000000a005c7213 */ /* 0x000fe40000000000 */
[C---:B0-----:R-:W-:Y:S01]  /*0d40*/  VIADD R8, R0.reuse, 0xa ;  /* 0x0000000a00087836 */ /* 0x041fe20000000000 */
[----:B------:R0:W-:Y:S01]  /*0d50*/  STL [R1+0x880], R10 ;  /* 0x0008800a01007387 */ /* 0x0001e20000100800 */
[----:B------:R-:W-:-:S02]  /*0d60*/  VIADD R7, R0, 0xb ;  /* 0x0000000b00077836 */ /* 0x000fc40000000000 */
[C---:B-1----:R-:W-:Y:S01]  /*0d70*/  VIADD R6, R0.reuse, 0xc ;  /* 0x0000000c00067836 */ /* 0x042fe20000000000 */
[----:B------:R1:W-:Y:S01]  /*0d80*/  STL [R1+0x884], R8 ;  /* 0x0008840801007387 */ /* 0x0003e20000100800 */
[----:B------:R-:W-:Y:S01]  /*0d90*/  IMAD.MOV R9, RZ, RZ, -R9 ;  /* 0x000000ffff097224 */ /* 0x000fe200078e0a09 */
[----:B------:R-:W-:Y:S01]  /*0da0*/  IABS R125, R7 ;  /* 0x00000007007d7213 */ /* 0x000fe20000000000 */
[----:B--2---:R-:W-:Y:S01]  /*0db0*/  VIADD R4, R0, 0xd ;  /* 0x0000000d00047836 */ /* 0x004fe20000000000 */
[----:B------:R-:W-:Y:S01]  /*0dc0*/  IABS R149, R6 ;  /* 0x0000000600957213 */ /* 0x000fe20000000000 */
[----:B------:R2:W-:Y:S01]  /*0dd0*/  STL [R1+0x888], R7 ;  /* 0x0008880701007387 */ /* 0x0005e20000100800 */
[C---:B------:R-:W-:Y:S01]  /*0de0*/  IMAD R77, R72.reuse, R9, R77 ;  /* 0x00000009484d7224 */ /* 0x040fe200078e024d */
[----:B------:R-:W-:Y:S01]  /*0df0*/  IABS R108, R8 ;  /* 0x00000008006c7213 */ /* 0x000fe20000000000 */
[----:B------:R-:W-:Y:S01]  /*0e00*/  IMAD R150, R72, R11, R150 ;  /* 0x0000000b48967224 */ /* 0x000fe200078e0296 */
[----:B0-----:R-:W-:Y:S01]  /*0e10*/  IABS R10, R4 ;  /* 0x00000004000a7213 */ /* 0x001fe20000000000 */
[----:B------:R-:W-:Y:S01]  /*0e20*/  STL [R1+0x890], R6 ;  /* 0x0008900601007387 */ /* 0x000fe20000100800 */
[----:B-1----:R-:W-:-:S03]  /*0e30*/  IMAD.HI.U32 R8, R73, R149, RZ ;  /* 0x0000009549087227 */ /* 0x002fc600078e00ff */
[----:B------:R0:W-:Y:S01]  /*0e40*/  STL [R1+0x8a4], R4 ;  /* 0x0008a40401007387 */ /* 0x0001e20000100800 */
[----:B------:R-:W-:-:S04]  /*0e50*/  IMAD.HI.U32 R9, R73, R10, RZ ;  /* 0x0000000a49097227 */ /* 0x000fc800078e00ff */
[----:B--2---:R-:W-:-:S04]  /*0e60*/  IMAD.HI.U32 R7, R73, R125, RZ ;  /* 0x0000007d49077227 */ /* 0x004fc800078e00ff */
[----:B------:R-:W-:Y:S02]  /*0e70*/  IMAD.MOV R9, RZ, RZ, -R9 ;  /* 0x000000ffff097224 */ /* 0x000fe400078e0a09 */
[----:B0-----:R-:W-:-:S04]  /*0e80*/  IMAD.HI.U32 R4, R73, R92, RZ ;  /* 0x0000005c49047227 */ /* 0x001fc800078e00ff */
[----:B------:R-:W-:Y:S02]  /*0e90*/  IMAD.MOV R11, RZ, RZ, -R4 ;  /* 0x000000ffff0b7224 */ /* 0x000fe400078e0a04 */
[----:B------:R-:W-:Y:S02]  /*0ea0*/  IMAD.MOV R8, RZ, RZ, -R8 ;  /* 0x000000ffff087224 */ /* 0x000fe400078e0a08 */
[----:B------:R-:W-:Y:S02]  /*0eb0*/  IMAD.MOV R7, RZ, RZ, -R7 ;  /* 0x000000ffff077224 */ /* 0x000fe400078e0a07 */
[----:B------:R-:W-:-:S04]  /*0ec0*/  IMAD.HI.U32 R6, R73, R108, RZ ;  /* 0x0000006c49067227 */ /* 0x000fc800078e00ff */
[C---:B------:R-:W-:Y:S02]  /*0ed0*/  IMAD R4, R72.reuse, R9, R10 ;  /* 0x0000000948047224 */ /* 0x040fe400078e020a */
[C---:B------:R-:W-:Y:S02]  /*0ee0*/  IMAD R92, R72.reuse, R11, R92 ;  /* 0x0000000b485c7224 */ /* 0x040fe400078e025c */
[----:B------:R-:W-:Y:S01]  /*0ef0*/  IMAD R149, R72, R8, R149 ;  /* 0x0000000848957224 */ /* 0x000fe200078e0295 */
[----:B------:R0:W-:Y:S01]  /*0f00*/  STL [R1+0x4c], R4 ;  /* 0x00004c0401007387 */ /* 0x0001e20000100800 */
[----:B------:R-:W-:Y:S02]  /*0f10*/  VIADD R11, R0, 0xe ;  /* 0x0000000e000b7836 */ /* 0x000fe40000000000 */
[----:B------:R-:W-:Y:S02]  /*0f20*/  IMAD R125, R72, R7, R125 ;  /* 0x00000007487d7224 */ /* 0x000fe400078e027d */
[C---:B------:R-:W-:Y:S01]  /*0f30*/  VIADD R8, R0.reuse, 0xf ;  /* 0x0000000f00087836 */ /* 0x040fe20000000000 */
[----:B------:R-:W-:Y:S01]  /*0f40*/  STL [R1+0x8b0], R11 ;  /* 0x0008b00b01007387 */ /* 0x000fe20000100800 */
[----:B------:R-:W-:Y:S01]  /*0f50*/  IMAD.MOV R13, RZ, RZ, -R6 ;  /* 0x000000ffff0d7224 */ /* 0x000fe200078e0a06 */
[----:B------:R-:W-:Y:S01]  /*0f60*/  IABS R10, R11 ;  /* 0x0000000b000a7213 */ /* 0x000fe20000000000 */
[C---:B------:R-:W-:Y:S01]  /*0f70*/  VIADD R7, R0.reuse, 0x10 ;  /* 0x0000001000077836 */ /* 0x040fe20000000000 */
[----:B------:R1:W-:Y:S01]  /*0f80*/  STL [R1+0x8c4], R8 ;  /* 0x0008c40801007387 */ /* 0x0003e20000100800 */
[C---:B------:R-:W-:Y:S01]  /*0f90*/  VIADD R6, R0.reuse, 0x11 ;  /* 0x0000001100067836 */ /* 0x040fe20000000000 */
[----:B------:R-:W-:Y:S01]  /*0fa0*/  IABS R12, R8 ;  /* 0x00000008000c7213 */ /* 0x000fe20000000000 */
[----:B0-----:R-:W-:Y:S01]  /*0fb0*/  VIADD R4, R0, 0x12 ;  /* 0x0000001200047836 */ /* 0x001fe20000000000 */
[----:B------:R0:W-:Y:S01]  /*0fc0*/  STL [R1+0x8d0], R7 ;  /* 0x0008d00701007387 */ /* 0x0001e20000100800 */
[----:B------:R-:W-:Y:S01]  /*0fd0*/  IMAD R108, R72, R13, R108 ;  /* 0x0000000d486c7224 */ /* 0x000fe200078e026c */
[----:B------:R-:W-:Y:S01]  /*0fe0*/  IABS R93, R6 ;  /* 0x00000006005d7213 */ /* 0x000fe20000000000 */
[C---:B------:R-:W-:Y:S01]  /*0ff0*/  VIADD R14, R0.reuse, 0x13 ;  /* 0x00000013000e7836 */ /* 0x040fe20000000000 */
[----:B------:R2:W-:Y:S01]  /*1000*/  STL [R1+0x8e4], R6 ;  /* 0x0008e40601007387 */ /* 0x0005e20000100800 */
[----:B------:R-:W-:Y:S01]  /*1010*/  IABS R107, R4 ;  /* 0x00000004006b7213 */ /* 0x000fe20000000000 */
[----:B------:R-:W-:Y:S01]  /*1020*/  VIADD R17, R0, 0x30 ;  /* 0x0000003000117836 */ /* 0x000fe20000000000 */
[----:B------:R-:W-:Y:S01]  /*1030*/  IABS R76, R7 ;  /* 0x00000007004c7213 */ /* 0x000fe20000000000 */
[----:B------:R4:W-:Y:S01]  /*1040*/  STL [R1+0x8e0], R4 ;  /* 0x0008e00401007387 */ /* 0x0009e20000100800 */
[----:B-1----:R-:W-:Y:S01]  /*1050*/  IMAD.HI.U32 R8, R73, R93, RZ ;  /* 0x0000005d49087227 */ /* 0x002fe200078e00ff */
[----:B------:R-:W-:-:S02]  /*1060*/  IABS R126, R14 ;  /* 0x0000000e007e7213 */ /* 0x000fc40000000000 */
[----:B------:R-:W-:Y:S01]  /*1070*/  IABS R82, R17 ;  /* 0x0000001100527213 */ /* 0x000fe20000000000 */
[----:B0-----:R-:W-:-:S04]  /*1080*/  IMAD.HI.U32 R7, R73, R76, RZ ;  /* 0x0000004c49077227 */ /* 0x001fc800078e00ff */
[----:B--2---:R-:W-:-:S04]  /*1090*/  IMAD.HI.U32 R6, R73, R12, RZ ;  /* 0x0000000c49067227 */ /* 0x004fc800078e00ff */
[----:B----4-:R-:W-:-:S04]  /*10a0*/  IMAD.HI.U32 R4, R73, R10, RZ ;  /* 0x0000000a49047227 */ /* 0x010fc800078e00ff */
[----:B------:R-:W-:Y:S02]  /*10b0*/  IMAD.MOV R11, RZ, RZ, -R4 ;  /* 0x000000ffff0b7224 */ /* 0x000fe400078e0a04 */
[----:B------:R-:W-:Y:S02]  /*10c0*/  IMAD.MOV R13, RZ, RZ, -R6 ;  /* 0x000000ffff0d7224 */ /* 0x000fe400078e0a06 */
[C---:B------:R-:W-:Y:S02]  /*10d0*/  IMAD R6, R72.reuse, R11, R10 ;  /* 0x0000000b48067224 */ /* 0x040fe400078e020a */
[----:B------:R-:W-:Y:S02]  /*10e0*/  IMAD R4, R72, R13, R12 ;  /* 0x0000000d48047224 */ /* 0x000fe400078e020c */
[C---:B------:R-:W-:Y:S01]  /*10f0*/  VIADD R11, R0.reuse, 0x14 ;  /* 0x00000014000b7836 */ /* 0x040fe20000000000 */
[----:B------:R0:W-:Y:S01]  /*1100*/  STL [R1+0x120], R6 ;  /* 0x0001200601007387 */ /* 0x0001e20000100800 */
[----:B------:R-:W-:-:S02]  /*1110*/  VIADD R10, R0, 0x15 ;  /* 0x00000015000a7836 */ /* 0x000fc40000000000 */
[----:B------:R-:W-:Y:S01]  /*1120*/  IMAD.HI.U32 R9, R73, R107, RZ ;  /* 0x0000006b49097227 */ /* 0x000fe200078e00ff */
[----:B------:R1:W-:Y:S01]  /*1130*/  STL [R1+0x234], R4 ;  /* 0x0002340401007387 */ /* 0x0003e20000100800 */
[----:B------:R-:W-:Y:S02]  /*1140*/  IABS R140, R11 ;  /* 0x0000000b008c7213 */ /* 0x000fe40000000000 */
[----:B------:R-:W-:Y:S01]  /*1150*/  IMAD.MOV R7, RZ, RZ, -R7 ;  /* 0x000000ffff077224 */ /* 0x000fe200078e0a07 */
[----:B------:R2:W-:Y:S01]  /*1160*/  STL [R1+0x8dc], R14 ;  /* 0x0008dc0e01007387 */ /* 0x0005e20000100800 */
[----:B------:R-:W-:Y:S02]  /*1170*/  IMAD.MOV R8, RZ, RZ, -R8 ;  /* 0x000000ffff087224 */ /* 0x000fe400078e0a08 */
[----:B0-----:R-:W-:Y:S01]  /*1180*/  VIADD R6, R0, 0x16 ;  /* 0x0000001600067836 */ /* 0x001fe20000000000 */
[----:B------:R-:W-:Y:S01]  /*1190*/  STL [R1+0x8d8], R11 ;  /* 0x0008d80b01007387 */ /* 0x000fe20000100800 */
[----:B------:R-:W-:-:S02]  /*11a0*/  IMAD.MOV R9, RZ, RZ, -R9 ;  /* 0x000000ffff097224 */ /* 0x000fc400078e0a09 */
[----:B-1----:R-:W-:Y:S01]  /*11b0*/  VIADD R4, R0, 0x17 ;  /* 0x0000001700047836 */ /* 0x002fe20000000000 */
[----:B------:R0:W-:Y:S01]  /*11c0*/  STL [R1+0x8d4], R10 ;  /* 0x0008d40a01007387 */ /* 0x0001e20000100800 */
[----:B------:R-:W-:Y:S01]  /*11d0*/  IABS R12, R6 ;  /* 0x00000006000c7213 */ /* 0x000fe20000000000 */
[C---:B------:R-:W-:Y:S02]  /*11e0*/  IMAD R76, R72.reuse, R7, R76 ;  /* 0x00000007484c7224 */ /* 0x040fe400078e024c */
[----:B--2---:R-:W-:Y:S01]  /*11f0*/  IABS R14, R4 ;  /* 0x00000004000e7213 */ /* 0x004fe20000000000 */
[C---:B------:R-:W-:Y:S01]  /*1200*/  IMAD R93, R72.reuse, R8, R93 ;  /* 0x00000008485d7224 */ /* 0x040fe200078e025d */
[----:B------:R1:W-:Y:S01]  /*1210*/  STL [R1+0x8cc], R6 ;  /* 0x0008cc0601007387 */ /* 0x0003e20000100800 */
[----:B------:R-:W-:Y:S02]  /*1220*/  IMAD R107, R72, R9, R107 ;  /* 0x00000009486b7224 */ /* 0x000fe400078e026b */
[C---:B------:R-:W-:Y:S01]  /*1230*/  IMAD.HI.U32 R8, R73.reuse, R12, RZ ;  /* 0x0000000c49087227 */ /* 0x040fe200078e00ff */
[----:B0-----:R-:W-:Y:S01]  /*1240*/  IABS R10, R10 ;  /* 0x0000000a000a7213 */ /* 0x001fe20000000000 */
[----:B------:R0:W-:Y:S02]  /*1250*/  STL [R1+0x8e8], R4 ;  /* 0x0008e80401007387 */ /* 0x0001e40000100800 */
[----:B------:R-:W-:-:S04]  /*1260*/  IMAD.HI.U32 R9, R73, R14, RZ ;  /* 0x0000000e49097227 */ /* 0x000fc800078e00ff */
[----:B------:R-:W-:-:S04]  /*1270*/  IMAD.HI.U32 R7, R73, R10, RZ ;  /* 0x0000000a49077227 */ /* 0x000fc800078e00ff */
[----:B-1----:R-:W-:-:S04]  /*1280*/  IMAD.HI.U32 R6, R73, R140, RZ ;  /* 0x0000008c49067227 */ /* 0x002fc800078e00ff */
[----:B------:R-:W-:Y:S02]  /*1290*/  IMAD.MOV R7, RZ, RZ, -R7 ;  /* 0x000000ffff077224 */ /* 0x000fe400078e0a07 */
[----:B0-----:R-:W-:-:S04]  /*12a0*/  IMAD.HI.U32 R4, R73, R126, RZ ;  /* 0x0000007e49047227 */ /* 0x001fc800078e00ff */
[----:B------:R-:W-:Y:S02]  /*12b0*/  IMAD.MOV R15, RZ, RZ, -R8 ;  /* 0x000000ffff0f7224 */ /* 0x000fe400078e0a08 */
[----:B------:R-:W-:Y:S02]  /*12c0*/  IMAD.MOV R9, RZ, RZ, -R9 ;  /* 0x000000ffff097224 */ /* 0x000fe400078e0a09 */
[----:B------:R-:W-:Y:S02]  /*12d0*/  IMAD.MOV R13, RZ, RZ, -R6 ;  /* 0x000000ffff0d7224 */ /* 0x000fe400078e0a06 */
[C---:B------:R-:W-:Y:S02]  /*12e0*/  IMAD R7, R72.reuse, R7, R10 ;  /* 0x0000000748077224 */ /* 0x040fe400078e020a */
[----:B------:R-:W-:Y:S02]  /*12f0*/  IMAD.MOV R11, RZ, RZ, -R4 ;  /* 0x000000ffff0b7224 */ /* 0x000fe400078e0a04 */
[C---:B------:R-:W-:Y:S01]  /*1300*/  IMAD R6, R72.reuse, R15, R12 ;  /* 0x0000000f48067224 */ /* 0x040fe200078e020c */
[----:B------:R0:W-:Y:S01]  /*1310*/  STL [R1+0x50], R7 ;  /* 0x0000500701007387 */ /* 0x0001e20000100800 */
[----:B------:R-:W-:-:S02]  /*1320*/  IMAD R4, R72, R9, R14 ;  /* 0x0000000948047224 */ /* 0x000fc400078e020e */
[C---:B------:R-:W-:Y:S01]  /*1330*/  VIADD R10, R0.reuse, 0x18 ;  /* 0x00000018000a7836 */ /* 0x040fe20000000000 */
[----:B------:R1:W-:Y:S01]  /*1340*/  STL [R1+0x11c], R6 ;  /* 0x00011c0601007387 */ /* 0x0003e20000100800 */
[C---:B------:R-:W-:Y:S02]  /*1350*/  VIADD R8, R0.reuse, 0x19 ;  /* 0x0000001900087836 */ /* 0x040fe40000000000 */
[C---:B------:R-:W-:Y:S01]  /*1360*/  VIADD R12, R0.reuse, 0x1e ;  /* 0x0000001e000c7836 */ /* 0x040fe20000000000 */
[----:B------:R2:W-:Y:S01]  /*1370*/  STL [R1+0x274], R4 ;  /* 0x0002740401007387 */ /* 0x0005e20000100800 */
[----:B------:R-:W-:Y:S01]  /*1380*/  IABS R79, R10 ;  /* 0x0000000a004f7213 */ /* 0x000fe20000000000 */
[C---:B0-----:R-:W-:Y:S01]  /*1390*/  VIADD R7, R0.reuse, 0x1a ;  /* 0x0000001a00077836 */ /* 0x041fe20000000000 */
[----:B------:R-:W-:Y:S01]  /*13a0*/  IABS R94, R8 ;  /* 0x00000008005e7213 */ /* 0x000fe20000000000 */
[----:B------:R0:W-:Y:S01]  /*13b0*/  STL [R1+0x8c8], R10 ;  /* 0x0008c80a01007387 */ /* 0x0001e20000100800 */
[----:B------:R-:W-:-:S02]  /*13c0*/  VIADD R14, R0, 0x1f ;  /* 0x0000001f000e7836 */ /* 0x000fc40000000000 */
[C---:B-1----:R-:W-:Y:S01]  /*13d0*/  VIADD R6, R0.reuse, 0x1b ;  /* 0x0000001b00067836 */ /* 0x042fe20000000000 */
[----:B------:R-:W-:Y:S01]  /*13e0*/  STL [R1+0x8ec], R8 ;  /* 0x0008ec0801007387 */ /* 0x000fe20000100800 */
[----:B------:R-:W-:Y:S01]  /*13f0*/  IABS R110, R7 ;  /* 0x00000007006e7213 */ /* 0x000fe20000000000 */
[C---:B--2---:R-:W-:Y:S02]  /*1400*/  VIADD R4, R0.reuse, 0x1c ;  /* 0x0000001c00047836 */ /* 0x044fe40000000000 */
[----:B------:R1:W-:Y:S01]  /*1410*/  STL [R1+0x8f4], R7 ;  /* 0x0008f40701007387 */ /* 0x0003e20000100800 */
[----:B------:R-:W-:Y:S01]  /*1420*/  IABS R127, R6 ;  /* 0x00000006007f7213 */ /* 0x000fe20000000000 */
[----:B0-----:R-:W-:Y:S01]  /*1430*/  VIADD R10, R0, 0x1d ;  /* 0x0000001d000a7836 */ /* 0x001fe20000000000 */
[----:B------:R-:W-:Y:S01]  /*1440*/  IABS R151, R4 ;  /* 0x0000000400977213 */ /* 0x000fe20000000000 */
[----:B------:R0:W-:Y:S01]  /*1450*/  STL [R1+0x900], R6 ;  /* 0x0009000601007387 */ /* 0x0001e20000100800 */
[----:B------:R-:W-:-:S02]  /*1460*/  IMAD R126, R72, R11, R126 ;  /* 0x0000000b487e7224 */ /* 0x000fc400078e027e */
[----:B------:R-:W-:Y:S01]  /*1470*/  IMAD R140, R72, R13, R140 ;  /* 0x0000000d488c7224 */ /* 0x000fe200078e028c */
[----:B------:R2:W-:Y:S01]  /*1480*/  STL [R1+0x8fc], R4 ;  /* 0x0008fc0401007387 */ /* 0x0005e20000100800 */
[----:B------:R-:W-:Y:S02]  /*1490*/  VIADD R15, R0, 0x20 ;  /* 0x00000020000f7836 */ /* 0x000fe40000000000 */
[C---:B-1----:R-:W-:Y:S01]  /*14a0*/  IMAD.HI.U32 R7, R73.reuse, R110, RZ ;  /* 0x0000006e49077227 */ /* 0x042fe200078e00ff */
[----:B------:R1:W-:Y:S02]  /*14b0*/  STL [R1+0x90c], R10 ;  /* 0x00090c0a01007387 */ /* 0x0003e40000100800 */
[----:B------:R-:W-:Y:S01]  /*14c0*/  IABS R81, R15 ;  /* 0x0000000f00517213 */ /* 0x000fe20000000000 */
[C---:B0-----:R-:W-:Y:S01]  /*14d0*/  IMAD.HI.U32 R6, R73.reuse, R94, RZ ;  /* 0x0000005e49067227 */ /* 0x041fe200078e00ff */
[----:B------:R0:W-:Y:S03]  /*14e0*/  STL [R1+0x908], R12 ;  /* 0x0009080c01007387 */ /* 0x0001e60000100800 */
[----:B--2---:R-:W-:Y:S01]  /*14f0*/  IMAD.HI.U32 R4, R73, R79, RZ ;  /* 0x0000004f49047227 */ /* 0x004fe200078e00ff */
[----:B------:R2:W-:Y:S01]  /*1500*/  STL [R1+0x910], R14 ;  /* 0x0009100e01007387 */ /* 0x0005e20000100800 */
[----:B-1----:R-:W-:-:S02]  /*1510*/  IABS R10, R10 ;  /* 0x0000000a000a7213 */ /* 0x002fc40000000000 */
[----:B------:R-:W-:Y:S01]  /*1520*/  IMAD.MOV R4, RZ, RZ, -R4 ;  /* 0x000000ffff047224 */ /* 0x000fe200078e0a04 */
[----:B------:R-:W-:Y:S01]  /*1530*/  STL [R1+0x918], R15 ;  /* 0x0009180f01007387 */ /* 0x000fe20000100800 */
[----:B------:R-:W-:Y:S01]  /*1540*/  IMAD.MOV R7, RZ, RZ, -R7 ;  /* 0x000000ffff077224 */ /* 0x000fe200078e0a07 */
[----:B0-----:R-:W-:Y:S01]  /*1550*/  IABS R12, R12 ;  /* 0x0000000c000c7213 */ /* 0x001fe20000000000 */
[----:B------:R-:W-:Y:S02]  /*1560*/  IMAD.MOV R11, RZ, RZ, -R6 ;  /* 0x000000ffff0b7224 */ /* 0x000fe400078e0a06 */
[----:B------:R-:W-:Y:S01]  /*1570*/  IMAD R79, R72, R4, R79 ;  /* 0x00000004484f7224 */ /* 0x000fe200078e024f */
[----:B--2---:R-:W-:Y:S01]  /*1580*/  IABS R14, R14 ;  /* 0x0000000e000e7213 */ /* 0x004fe20000000000 */
[----:B------:R-:W-:Y:S02]  /*1590*/  VIADD R13, R0, 0x21 ;  /* 0x00000021000d7836 */ /* 0x000fe40000000000 */
[----:B------:R-:W-:-:S03]  /*15a0*/  IMAD.HI.U32 R4, R73, R10, RZ ;  /* 0x0000000a49047227 */ /* 0x000fc600078e00ff */
[----:B------:R0:W-:Y:S01]  /*15b0*/  STL [R1+0x924], R13 ;  /* 0x0009240d01007387 */ /* 0x0001e20000100800 */
[----:B------:R-:W-:Y:S01]  /*15c0*/  IMAD R110, R72, R7, R110 ;  /* 0x00000007486e7224 */ /* 0x000fe200078e026e */
[----:B------:R-:W-:Y:S01]  /*15d0*/  IABS R95, R13 ;  /* 0x0000000d005f7213 */ /* 0x000fe20000000000 */
[----:B------:R-:W-:-:S04]  /*15e0*/  IMAD.HI.U32 R6, R73, R12, RZ ;  /* 0x0000000c49067227 */ /* 0x000fc800078e00ff */
[----:B------:R-:W-:-:S04]  /*15f0*/  IMAD.HI.U32 R7, R73, R14, RZ ;  /* 0x0000000e49077227 */ /* 0x000fc800078e00ff */
[----:B------:R-:W-:Y:S02]  /*1600*/  IMAD R94, R72, R11, R94 ;  /* 0x0000000b485e7224 */ /* 0x000fe400078e025e */
[----:B------:R-:W-:Y:S02]  /*1610*/  IMAD.MOV R11, RZ, RZ, -R4 ;  /* 0x000000ffff0b7224 */ /* 0x000fe400078e0a04 */
[----:B0-----:R-:W-:Y:S02]  /*1620*/  IMAD.MOV R13, RZ, RZ, -R6 ;  /* 0x000000ffff0d7224 */ /* 0x001fe400078e0a06 */
[----:B------:R-:W-:Y:S02]  /*1630*/  IMAD.MOV R7, RZ, RZ, -R7 ;  /* 0x000000ffff077224 */ /* 0x000fe400078e0a07 */
[----:B------:R-:W-:-:S04]  /*1640*/  IMAD.HI.U32 R8, R73, R127, RZ ;  /* 0x0000007f49087227 */ /* 0x000fc800078e00ff */
[----:B------:R-:W-:-:S04]  /*1650*/  IMAD.HI.U32 R9, R73, R151, RZ ;  /* 0x0000009749097227 */ /* 0x000fc800078e00ff */
[C---:B------:R-:W-:Y:S02]  /*1660*/  IMAD R10, R72.reuse, R11, R10 ;  /* 0x0000000b480a7224 */ /* 0x040fe400078e020a */
[C---:B------:R-:W-:Y:S02]  /*1670*/  IMAD R6, R72.reuse, R13, R12 ;  /* 0x0000000d48067224 */ /* 0x040fe400078e020c */
[----:B------:R-:W-:Y:S01]  /*1680*/  IMAD R4, R72, R7, R14 ;  /* 0x0000000748047224 */ /* 0x000fe200078e020e */
[----:B------:R0:W-:Y:S01]  /*1690*/  STL [R1+0x58], R10 ;  /* 0x0000580a01007387 */ /* 0x0001e20000100800 */
[----:B------:R-:W-:Y:S02]  /*16a0*/  IMAD.MOV R8, RZ, RZ, -R8 ;  /* 0x000000ffff087224 */ /* 0x000fe400078e0a08 */
[----:B------:R-:W-:Y:S01]  /*16b0*/  IMAD.MOV R9, RZ, RZ, -R9 ;  /* 0x000000ffff097224 */ /* 0x000fe200078e0a09 */
[----:B------:R1:W-:Y:S01]  /*16c0*/  STL [R1+0x118], R6 ;  /* 0x0001180601007387 */ /* 0x0003e20000100800 */
[----:B------:R-:W-:-:S02]  /*16d0*/  VIADD R12, R0, 0x22 ;  /* 0x00000022000c7836 */ /* 0x000fc40000000000 */
[----:B------:R-:W-:Y:S01]  /*16e0*/  VIADD R11, R0, 0x23 ;  /* 0x00000023000b7836 */ /* 0x000fe20000000000 */
[----:B------:R2:W-:Y:S01]  /*16f0*/  STL [R1+0x278], R4 ;  /* 0x0002780401007387 */ /* 0x0005e20000100800 */
[----:B------:R-:W-:Y:S01]  /*1700*/  IMAD R127, R72, R8, R127 ;  /* 0x00000008487f7224 */ /* 0x000fe200078e027f */
[----:B------:R-:W-:Y:S01]  /*1710*/  IABS R112, R12 ;  /* 0x0000000c00707213 */ /* 0x000fe20000000000 */
[----:B0-----:R-:W-:Y:S01]  /*1720*/  VIADD R10, R0, 0x24 ;  /* 0x00000024000a7836 */ /* 0x001fe20000000000 */
[----:B------:R0:W-:Y:S01]  /*1730*/  STL [R1+0x920], R12 ;  /* 0x0009200c01007387 */ /* 0x0001e20000100800 */
[----:B------:R-:W-:Y:S01]  /*1740*/  IMAD R151, R72, R9, R151 ;  /* 0x0000000948977224 */ /* 0x000fe200078e0297 */
[----:B------:R-:W-:Y:S01]  /*1750*/  IABS R128, R11 ;  /* 0x0000000b00807213 */ /* 0x000fe20000000000 */
[----:B-1----:R-:W-:Y:S01]  /*1760*/  VIADD R6, R0, 0x25 ;  /* 0x0000002500067836 */ /* 0x002fe20000000000 */
[----:B------:R-:W-:Y:S01]  /*1770*/  STL [R1+0x928], R11 ;  /* 0x0009280b01007387 */ /* 0x000fe20000100800 */
[----:B------:R-:W-:Y:S01]  /*1780*/  IMAD.HI.U32 R8, R73, R81, RZ ;  /* 0x0000005149087227 */ /* 0x000fe200078e00ff */
[----:B------:R-:W-:-:S02]  /*1790*/  IABS R154, R10 ;  /* 0x0000000a009a7213 */ /* 0x000fc40000000000 */
[----:B------:R1:W-:Y:S01]  /*17a0*/  STL [R1+0x930], R10 ;  /* 0x0009300a01007387 */ /* 0x0003e20000100800 */
[----:B--2---:R-:W-:Y:S02]  /*17b0*/  VIADD R4, R0, 0x26 ;  /* 0x0000002600047836 */ /* 0x004fe40000000000 */
[----:B------:R-:W-:Y:S01]  /*17c0*/  IMAD.HI.U32 R9, R73, R95, RZ ;  /* 0x0000005f49097227 */ /* 0x000fe200078e00ff */
[----:B------:R2:W-:Y:S02]  /*17d0*/  STL [R1+0x934], R6 ;  /* 0x0009340601007387 */ /* 0x0005e40000100800 */
[----:B0-----:R-:W-:Y:S01]  /*17e0*/  IABS R12, R4 ;  /* 0x00000004000c7213 */ /* 0x001fe20000000000 */
[----:B------:R-:W-:Y:S01]  /*17f0*/  IMAD.MOV R8, RZ, RZ, -R8 ;  /* 0x000000ffff087224 */ /* 0x000fe200078e0a08 */
[----:B------:R0:W-:Y:S01]  /*1800*/  STL [R1+0x93c], R4 ;  /* 0x00093c0401007387 */ /* 0x0001e20000100800 */
[----:B------:R-:W-:Y:S01]  /*1810*/  IMAD.MOV R9, RZ, RZ, -R9 ;  /* 0x000000ffff097224 */ /* 0x000fe200078e0a09 */
[----:B-1----:R-:W-:Y:S01]  /*1820*/  IABS R10, R6 ;  /* 0x00000006000a7213 */ /* 0x002fe20000000000 */
[----:B------:R-:W-:-:S02]  /*1830*/  IMAD R81, R72, R8, R81 ;  /* 0x0000000848517224 */ /* 0x000fc400078e0251 */
[----:B------:R-:W-:Y:S02]  /*1840*/  IMAD R95, R72, R9, R95 ;  /* 0x00000009485f7224 */ /* 0x000fe400078e025f */
[----:B------:R-:W-:-:S04]  /*1850*/  IMAD.HI.U32 R8, R73, R10, RZ ;  /* 0x0000000a49087227 */ /* 0x000fc800078e00ff */
[----:B------:R-:W-:-:S04]  /*1860*/  IMAD.HI.U32 R9, R73, R12, RZ ;  /* 0x0000000c49097227 */ /* 0x000fc800078e00ff */
[----:B--2---:R-:W-:-:S04]  /*1870*/  IMAD.HI.U32 R6, R73, R128, RZ ;  /* 0x0000008049067227 */ /* 0x004fc800078e00ff */
[----:B0-----:R-:W-:-:S04]  /*1880*/  IMAD.HI.U32 R4, R73, R112, RZ ;  /* 0x0000007049047227 */ /* 0x001fc800078e00ff */
[----:B------:R-:W-:-:S04]  /*1890*/  IMAD.HI.U32 R7, R73, R154, RZ ;  /* 0x0000009a49077227 */ /* 0x000fc800078e00ff */
[----:B------:R-:W-:Y:S02]  /*18a0*/  IMAD.MOV R15, RZ, RZ, -R8 ;  /* 0x000000ffff0f7224 */ /* 0x000fe400078e0a08 */
[----:B------:R-:W-:Y:S02]  /*18b0*/  IMAD.MOV R9, RZ, RZ, -R9 ;  /* 0x000000ffff097224 */ /* 0x000fe400078e0a09 */
[----:B------:R-:W-:Y:S02]  /*18c0*/  IMAD.MOV R13, RZ, RZ, -R6 ;  /* 0x000000ffff0d7224 */ /* 0x000fe400078e0a06 */
[----:B------:R-:W-:Y:S02]  /*18d0*/  IMAD.MOV R11, RZ, RZ, -R4 ;  /* 0x000000ffff0b7224 */ /* 0x000fe400078e0a04 */
[----:B------:R-:W-:Y:S02]  /*18e0*/  IMAD.MOV R7, RZ, RZ, -R7 ;  /* 0x000000ffff077224 */ /* 0x000fe400078e0a07 */
[----:B------:R-:W-:-:S02]  /*18f0*/  IMAD R6, R72, R15, R10 ;  /* 0x0000000f48067224 */ /* 0x000fc400078e020a */
[----:B------:R-:W-:Y:S02]  /*1900*/  IMAD R4, R72, R9, R12 ;  /* 0x0000000948047224 */ /* 0x000fe400078e020c */
[----:B------:R-:W-:Y:S01]  /*1910*/  VIADD R10, R0, 0x28 ;  /* 0x00000028000a7836 */ /* 0x000fe20000000000 */
[----:B------:R0:W-:Y:S01]  /*1920*/  STL [R1+0x84], R6 ;  /* 0x0000840601007387 */ /* 0x0001e20000100800 */
[----:B------:R-:W-:Y:S02]  /*1930*/  IMAD R154, R72, R7, R154 ;  /* 0x00000007489a7224 */ /* 0x000fe400078e029a */
[C---:B------:R-:W-:Y:S01]  /*1940*/  VIADD R8, R0.reuse, 0x29 ;  /* 0x0000002900087836 */ /* 0x040fe20000000000 */
[----:B------:R1:W-:Y:S01]  /*1950*/  STL [R1+0x12c], R4 ;  /* 0x00012c0401007387 */ /* 0x0003e20000100800 */
[C---:B------:R-:W-:Y:S01]  /*1960*/  VIADD R7, R0.reuse, 0x2a ;  /* 0x0000002a00077836 */ /* 0x040fe20000000000 */
[----:B------:R-:W-:Y:S01]  /*1970*/  IABS R80, R10 ;  /* 0x0000000a00507213 */ /* 0x000fe20000000000 */
[C---:B------:R-:W-:Y:S01]  /*1980*/  VIADD R12, R0.reuse, 0x2e ;  /* 0x0000002e000c7836 */ /* 0x040fe20000000000 */
[----:B------:R2:W-:Y:S01]  /*1990*/  STL [R1+0x948], R10 ;  /* 0x0009480a01007387 */ /* 0x0005e20000100800 */
[----:B------:R-:W-:Y:S01]  /*19a0*/  IABS R96, R8 ;  /* 0x0000000800607213 */ /* 0x000fe20000000000 */
[----:B0-----:R-:W-:Y:S01]  /*19b0*/  VIADD R6, R0, 0x2b ;  /* 0x0000002b00067836 */ /* 0x001fe20000000000 */
[----:B------:R-:W-:Y:S01]  /*19c0*/  IABS R111, R7 ;  /* 0x00000007006f7213 */ /* 0x000fe20000000000 */
[----:B------:R0:W-:Y:S01]  /*19d0*/  STL [R1+0x954], R8 ;  /* 0x0009540801007387 */ /* 0x0001e20000100800 */
[----:B------:R-:W-:-:S02]  /*19e0*/  IMAD R112, R72, R11, R112 ;  /* 0x0000000b48707224 */ /* 0x000fc400078e0270 */
[C---:B-1----:R-:W-:Y:S01]  /*19f0*/  VIADD R4, R0.reuse, 0x2c ;  /* 0x0000002c00047836 */ /* 0x042fe20000000000 */
[----:B------:R-:W-:Y:S01]  /*1a00*/  STL [R1+0x950], R7 ;  /* 0x0009500701007387 */ /* 0x000fe20000100800 */
[----:B------:R-:W-:Y:S01]  /*1a10*/  IABS R129, R6 ;  /* 0x0000000600817213 */ /* 0x000fe20000000000 */
[C---:B--2---:R-:W-:Y:S02]  /*1a20*/  VIADD R10, R0.reuse, 0x2d ;  /* 0x0000002d000a7836 */ /* 0x044fe40000000000 */
[----:B------:R1:W-:Y:S01]  /*1a30*/  STL [R1+0x958], R6 ;  /* 0x0009580601007387 */ /* 0x0003e20000100800 */
[----:B------:R-:W-:Y:S01]  /*1a40*/  IABS R152, R4 ;  /* 0x0000000400987213 */ /* 0x000fe20000000000 */
[----:B------:R-:W-:Y:S02]  /*1a50*/  VIADD R15, R0, 0x31 ;  /* 0x00000031000f7836 */ /* 0x000fe40000000000 */
[----:B------:R2:W-:Y:S01]  /*1a60*/  STL [R1+0x960], R4 ;  /* 0x0009600401007387 */ /* 0x0005e20000100800 */
[----:B0-----:R-:W-:-:S02]  /*1a70*/  IMAD.HI.U32 R8, R73, R129, RZ ;  /* 0x0000008149087227 */ /* 0x001fc400078e00ff */
[----:B------:R-:W-:Y:S01]  /*1a80*/  IABS R98, R15 ;  /* 0x0000000f00627213 */ /* 0x000fe20000000000 */
[----:B------:R0:W-:Y:S01]  /*1a90*/  STL [R1+0x96c], R10 ;  /* 0x00096c0a01007387 */ /* 0x0001e20000100800 */
[----:B------:R-:W-:Y:S02]  /*1aa0*/  IMAD R128, R72, R13, R128 ;  /* 0x0000000d48807224 */ /* 0x000fe400078e0280 */
[C---:B-1----:R-:W-:Y:S01]  /*1ab0*/  IMAD.HI.U32 R6, R73.reuse, R96, RZ ;  /* 0x0000006049067227 */ /* 0x042fe200078e00ff */
[----:B------:R1:W-:Y:S03]  /*1ac0*/  STL [R1+0x968], R12 ;  /* 0x0009680c01007387 */ /* 0x0003e60000100800 */
[----:B--2---:R-:W-:Y:S01]  /*1ad0*/  IMAD.HI.U32 R4, R73, R80, RZ ;  /* 0x0000005049047227 */ /* 0x004fe200078e00ff */
[----:B------:R-:W-:Y:S01]  /*1ae0*/  STL [R1+0x978], R17 ;  /* 0x0009781101007387 */ /* 0x000fe20000100800 */
[----:B0-----:R-:W-:-:S02]  /*1af0*/  IABS R10, R10 ;  /* 0x0000000a000a7213 */ /* 0x001fc40000000000 */
[----:B------:R-:W-:Y:S01]  /*1b00*/  IMAD.MOV R11, RZ, RZ, -R4 ;  /* 0x000000ffff0b7224 */ /* 0x000fe200078e0a04 */
[----:B------:R0:W-:Y:S01]  /*1b10*/  STL [R1+0x97c], R15 ;  /* 0x00097c0f01007387 */ /* 0x0001e20000100800 */
[----:B------:R-:W-:Y:S01]  /*1b20*/  IMAD.MOV R13, RZ, RZ, -R6 ;  /* 0x000000ffff0d7224 */ /* 0x000fe200078e0a06 */
[----:B-1----:R-:W-:Y:S01]  /*1b30*/  IABS R12, R12 ;  /* 0x0000000c000c7213 */ /* 0x002fe20000000000 */
[----:B------:R-:W-:-:S04]  /*1b40*/  IMAD.HI.U32 R4, R73, R10, RZ ;  /* 0x0000000a49047227 */ /* 0x000fc800078e00ff */
[----:B------:R-:W-:-:S04]  /*1b50*/  IMAD.HI.U32 R6, R73, R12, RZ ;  /* 0x0000000c49067227 */ /* 0x000fc800078e00ff */
[----:B------:R-:W-:Y:S02]  /*1b60*/  IMAD.MOV R8, RZ, RZ, -R8 ;  /* 0x000000ffff087224 */ /* 0x000fe400078e0a08 */
[----:B------:R-:W-:Y:S02]  /*1b70*/  IMAD R80, R72, R11, R80 ;  /* 0x0000000b48507224 */ /* 0x000fe400078e0250 */
[----:B------:R-:W-:Y:S02]  /*1b80*/  IMAD.MOV R11, RZ, RZ, -R4 ;  /* 0x000000ffff0b7224 */ /* 0x000fe400078e0a04 */
[----:B------:R-:W-:-:S04]  /*1b90*/  IMAD.HI.U32 R7, R73, R111, RZ ;  /* 0x0000006f49077227 */ /* 0x000fc800078e00ff */
[C---:B------:R-:W-:Y:S02]  /*1ba0*/  IMAD R96, R72.reuse, R13, R96 ;  /* 0x0000000d48607224 */ /* 0x040fe400078e0260 */
[----:B------:R-:W-:Y:S02]  /*1bb0*/  IMAD.MOV R13, RZ, RZ, -R6 ;  /* 0x000000ffff0d7224 */ /* 0x000fe400078e0a06 */
[----:B------:R-:W-:Y:S02]  /*1bc0*/  IMAD R129, R72, R8, R129 ;  /* 0x0000000848817224 */ /* 0x000fe400078e0281 */
[----:B------:R-:W-:Y:S02]  /*1bd0*/  VIADD R14, R0, 0x32 ;  /* 0x00000032000e7836 */ /* 0x000fe40000000000 */
[----:B------:R-:W-:-:S03]  /*1be0*/  IMAD.HI.U32 R8, R73, R98, RZ ;  /* 0x0000006249087227 */ /* 0x000fc600078e00ff */
[----:B------:R-:W-:Y:S01]  /*1bf0*/  STL [R1+0x984], R14 ;  /* 0x0009840e01007387 */ /* 0x000fe20000100800 */
[C---:B------:R-:W-:Y:S01]  /*1c00*/  IMAD R6, R72.reuse, R11, R10 ;  /* 0x0000000b48067224 */ /* 0x040fe200078e020a */
[----:B------:R-:W-:Y:S01]  /*1c10*/  IABS R113, R14 ;  /* 0x0000000e00717213 */ /* 0x000fe20000000000 */
[----:B------:R-:W-:Y:S02]  /*1c20*/  IMAD.MOV R7, RZ, RZ, -R7 ;  /* 0x000000ffff077224 */ /* 0x000fe400078e0a07 */
[----:B------:R-:W-:Y:S01]  /*1c30*/  IMAD R4, R72, R13, R12 ;  /* 0x0000000d48047224 */ /* 0x000fe200078e020c */
[----:B------:R1:W-:Y:S01]  /*1c40*/  STL [R1+0x8c], R6 ;  /* 0x00008c0601007387 */ /* 0x0003e20000100800 */
[C---:B------:R-:W-:Y:S02]  /*1c50*/  VIADD R11, R0.reuse, 0x33 ;  /* 0x00000033000b7836 */ /* 0x040fe40000000000 */
[----:B0-----:R-:W-:Y:S01]  /*1c60*/  IMAD.MOV R15, RZ, RZ, -R8 ;  /* 0x000000ffff0f7224 */ /* 0x001fe200078e0a08 */
[----:B------:R0:W-:Y:S01]  /*1c70*/  STL [R1+0x128], R4 ;  /* 0x0001280401007387 */ /* 0x0001e20000100800 */
[----:B------:R-:W-:Y:S01]  /*1c80*/  VIADD R10, R0, 0x34 ;  /* 0x00000034000a7836 */ /* 0x000fe20000000000 */
[----:B------:R-:W-:Y:S01]  /*1c90*/  IABS R131, R11 ;  /* 0x0000000b00837213 */ /* 0x000fe20000000000 */
[----:B------:R-:W-:Y:S01]  /*1ca0*/  IMAD R111, R72, R7, R111 ;  /* 0x00000007486f7224 */ /* 0x000fe200078e026f */
[----:B------:R2:W-:Y:S01]  /*1cb0*/  STL [R1+0x990], R11 ;  /* 0x0009900b01007387 */ /* 0x0005e20000100800 */
[C---:B------:R-:W-:Y:S01]  /*1cc0*/  VIADD R8, R0.reuse, 0x35 ;  /* 0x0000003500087836 */ /* 0x040fe20000000000 */
[----:B------:R-:W-:Y:S01]  /*1cd0*/  IABS R155, R10 ;  /* 0x0000000a009b7213 */ /* 0x000fe20000000000 */
[----:B------:R-:W-:Y:S01]  /*1ce0*/  IMAD.HI.U32 R7, R73, R82, RZ ;  /* 0x0000005249077227 */ /* 0x000fe200078e00ff */
[----:B------:R4:W-:Y:S03]  /*1cf0*/  STL [R1+0x98c], R10 ;  /* 0x00098c0a01007387 */ /* 0x0009e60000100800 */
[C---:B-1----:R-:W-:Y:S01]  /*1d00*/  VIADD R6, R0.reuse, 0x36 ;  /* 0x0000003600067836 */ /* 0x042fe20000000000 */
[----:B------:R1:W-:Y:S01]  /*1d10*/  STL [R1+0x99c], R8 ;  /* 0x00099c0801007387 */ /* 0x0003e20000100800 */
[----:B0-----:R-:W-:-:S02]  /*1d20*/  VIADD R4, R0, 0x38 ;  /* 0x0000003800047836 */ /* 0x001fc40000000000 */
[----:B------:R-:W-:Y:S01]  /*1d30*/  IMAD.MOV R7, RZ, RZ, -R7 ;  /* 0x000000ffff077224 */ /* 0x000fe200078e0a07 */
[----:B--2---:R-:W-:Y:S01]  /*1d40*/  IABS R11, R6 ;  /* 0x00000006000b7213 */ /* 0x004fe20000000000 */
[C---:B------:R-:W-:Y:S01]  /*1d50*/  IMAD.HI.U32 R9, R73.reuse, R152, RZ ;  /* 0x0000009849097227 */ /* 0x040fe200078e00ff */
[----:B----4-:R-:W-:Y:S01]  /*1d60*/  IABS R10, R8 ;  /* 0x00000008000a7213 */ /* 0x010fe20000000000 */
[----:B------:R0:W-:Y:S01]  /*1d70*/  STL [R1+0x998], R6 ;  /* 0x0009980601007387 */ /* 0x0001e20000100800 */
[----:B------:R-:W-:Y:S01]  /*1d80*/  IABS R84, R4 ;  /* 0x0000000400547213 */ /* 0x000fe20000000000 */
[----:B------:R-:W-:Y:S02]  /*1d90*/  IMAD R82, R72, R7, R82 ;  /* 0x0000000748527224 */ /* 0x000fe400078e0252 */
[----:B------:R2:W-:Y:S01]  /*1da0*/  STL [R1+0x9a8], R4 ;  /* 0x0009a80401007387 */ /* 0x0005e20000100800 */
[----:B------:R-:W-:-:S04]  /*1db0*/  IMAD.HI.U32 R7, R73, R10, RZ ;  /* 0x0000000a49077227 */ /* 0x000fc800078e00ff */
[----:B-1----:R-:W-:-:S04]  /*1dc0*/  IMAD.HI.U32 R8, R73, R11, RZ ;  /* 0x0000000b49087227 */ /* 0x002fc800078e00ff */
[----:B0-----:R-:W-:-:S04]  /*1dd0*/  IMAD.HI.U32 R6, R73, R155, RZ ;  /* 0x0000009b49067227 */ /* 0x001fc800078e00ff */
[----:B--2---:R-:W-:-:S04]  /*1de0*/  IMAD.HI.U32 R4, R73, R131, RZ ;  /* 0x0000008349047227 */ /* 0x004fc800078e00ff */
[----:B------:R-:W-:Y:S02]  /*1df0*/  IMAD.MOV R9, RZ, RZ, -R9 ;  /* 0x000000ffff097224 */ /* 0x000fe400078e0a09 */
[----:B------:R-:W-:Y:S02]  /*1e00*/  IMAD.MOV R6, RZ, RZ, -R6 ;  /* 0x000000ffff067224 */ /* 0x000fe400078e0a06 */
[----:B------:R-:W-:Y:S02]  /*1e10*/  IMAD.MOV R4, RZ, RZ, -R4 ;  /* 0x000000ffff047224 */ /* 0x000fe400078e0a04 */
[----:B------:R-:W-:Y:S02]  /*1e20*/  IMAD.MOV R7, RZ, RZ, -R7 ;  /* 0x000000ffff077224 */ /* 0x000fe400078e0a07 */
[----:B------:R-:W-:Y:S02]  /*1e30*/  IMAD.MOV R8, RZ, RZ, -R8 ;  /* 0x000000ffff087224 */ /* 0x000fe400078e0a08 */
[----:B------:R-:W-:-:S02]  /*1e40*/  IMAD R152, R72, R9, R152 ;  /* 0x0000000948987224 */ /* 0x000fc400078e0298 */
[----:B------:R-:W-:-:S04]  /*1e50*/  IMAD.HI.U32 R9, R73, R113, RZ ;  /* 0x0000007149097227 */ /* 0x000fc800078e00ff */
[C---:B------:R-:W-:Y:S02]  /*1e60*/  IMAD R155, R72.reuse, R6, R155 ;  /* 0x00000006489b7224 */ /* 0x040fe400078e029b */
[C---:B------:R-:W-:Y:S02]  /*1e70*/  IMAD R131, R72.reuse, R4, R131 ;  /* 0x0000000448837224 */ /* 0x040fe400078e0283 */
[C---:B------:R-:W-:Y:S02]  /*1e80*/  IMAD R6, R72.reuse, R7, R10 ;  /* 0x0000000748067224 */ /* 0x040fe400078e020a */
[----:B------:R-:W-:Y:S02]  /*1e90*/  IMAD R4, R72, R8, R11 ;  /* 0x0000000848047224 */ /* 0x000fe400078e020b */
[----:B------:R-:W-:Y:S01]  /*1ea0*/  IMAD.MOV R9, RZ, RZ, -R9 ;  /* 0x000000ffff097224 */ /* 0x000fe200078e0a09 */
[----:B------:R0:W-:Y:S01]  /*1eb0*/  STL [R1+0x94], R6 ;  /* 0x0000940601007387 */ /* 0x0001e20000100800 */
[----:B------:R-:W-:-:S02]  /*1ec0*/  VIADD R12, R0, 0x39 ;  /* 0x00000039000c7836 */ /* 0x000fc40000000000 */
[----:B------:R-:W-:Y:S01]  /*1ed0*/  VIADD R10, R0, 0x3a ;  /* 0x0000003a000a7836 */ /* 0x000fe20000000000 */
[----:B------:R1:W-:Y:S01]  /*1ee0*/  STL [R1+0x124], R4 ;  /* 0x0001240401007387 */ /* 0x0003e20000100800 */
[----:B------:R-:W-:Y:S01]  /*1ef0*/  IMAD R113, R72, R9, R113 ;  /* 0x0000000948717224 */ /* 0x000fe200078e0271 */
[----:B------:R-:W-:Y:S01]  /*1f00*/  IABS R97, R12 ;  /* 0x0000000c00617213 */ /* 0x000fe20000000000 */
[----:B------:R-:W-:Y:S01]  /*1f10*/  IMAD.HI.U32 R9, R73, R84, RZ ;  /* 0x0000005449097227 */ /* 0x000fe200078e00ff */
[----:B------:R2:W-:Y:S01]  /*1f20*/  STL [R1+0x9b4], R12 ;  /* 0x0009b40c01007387 */ /* 0x0005e20000100800 */
[----:B------:R-:W-:Y:S02]  /*1f30*/  IABS R115, R10 ;  /* 0x0000000a00737213 */ /* 0x000fe40000000000 */
[C---:B0-----:R-:W-:Y:S01]  /*1f40*/  VIADD R6, R0.reuse, 0x3c ;  /* 0x0000003c00067836 */ /* 0x041fe20000000000 */
[----:B------:R0:W-:Y:S01]  /*1f50*/  STL [R1+0x9b0], R10 ;  /* 0x0009b00a01007387 */ /* 0x0001e20000100800 */
[----:B------:R-:W-:-:S02]  /*1f60*/  VIADD R7, R0, 0x3b ;  /* 0x0000003b00077836 */ /* 0x000fc40000000000 */
[----:B-1----:R-:W-:Y:S02]  /*1f70*/  VIADD R4, R0, 0x3d ;  /* 0x0000003d00047836 */ /* 0x002fe40000000000 */
[----:B------:R-:W-:Y:S01]  /*1f80*/  IMAD.MOV R9, RZ, RZ, -R9 ;  /* 0x000000ffff097224 */ /* 0x000fe200078e0a09 */
[----:B------:R-:W-:Y:S01]  /*1f90*/  STL [R1+0x9b8], R7 ;  /* 0x0009b80701007387 */ /* 0x000fe20000100800 */
[----:B------:R-:W-:Y:S01]  /*1fa0*/  IABS R130, R7 ;  /* 0x0000000700827213 */ /* 0x000fe20000000000 */
[C---:B------:R-:W-:Y:S01]  /*1fb0*/  IMAD R98, R72.reuse, R15, R98 ;  /* 0x0000000f48627224 */ /* 0x040fe200078e0262 */
[----:B--2---:R-:W-:Y:S01]  /*1fc0*/  IABS R12, R4 ;  /* 0x00000004000c7213 */ /* 0x004fe20000000000 */
[----:B------:R1:W-:Y:S01]  /*1fd0*/  STL [R1+0x9c0], R6 ;  /* 0x0009c00601007387 */ /* 0x0003e20000100800 */
[----:B0-----:R-:W-:Y:S01]  /*1fe0*/  IABS R10, R6 ;  /* 0x00000006000a7213 */ /* 0x001fe20000000000 */
[----:B------:R-:W-:Y:S02]  /*1ff0*/  IMAD R84, R72, R9, R84 ;  /* 0x0000000948547224 */ /* 0x000fe400078e0254 */
[----:B------:R0:W-:Y:S01]  /*2000*/  STL [R1+0x9c4], R4 ;  /* 0x0009c40401007387 */ /* 0x0001e20000100800 */
[----:B------:R-:W-:-:S04]  /*2010*/  IMAD.HI.U32 R9, R73, R12, RZ ;  /* 0x0000000c49097227 */ /* 0x000fc800078e00ff */
[----:B------:R-:W-:-:S04]  /*2020*/  IMAD.HI.U32 R8, R73, R10, RZ ;  /* 0x0000000a49087227 */ /* 0x000fc800078e00ff */
[----:B-1----:R-:W-:-:S04]  /*2030*/  IMAD.HI.U32 R6, R73, R115, RZ ;  /* 0x0000007349067227 */ /* 0x002fc800078e00ff */
[----:B0-----:R-:W-:-:S04]  /*2040*/  IMAD.HI.U32 R4, R73, R97, RZ ;  /* 0x0000006149047227 */ /* 0x001fc800078e00ff */
[----:B------:R-:W-:Y:S02]  /*2050*/  IMAD.MOV R6, RZ, RZ, -R6 ;  /* 0x000000ffff067224 */ /* 0x000fe400078e0a06 */
[----:B------:R-:W-:-:S04]  /*2060*/  IMAD.HI.U32 R7, R73, R130, RZ ;  /* 0x0000008249077227 */ /* 0x000fc800078e00ff */
[----:B------:R-:W-:Y:S02]  /*2070*/  IMAD.MOV R4, RZ, RZ, -R4 ;  /* 0x000000ffff047224 */ /* 0x000fe400078e0a04 */
[----:B------:R-:W-:Y:S02]  /*2080*/  IMAD.MOV R11, RZ, RZ, -R8 ;  /* 0x000000ffff0b7224 */ /* 0x000fe400078e0a08 */
[----:B------:R-:W-:Y:S02]  /*2090*/  IMAD.MOV R9, RZ, RZ, -R9 ;  /* 0x000000ffff097224 */ /* 0x000fe400078e0a09 */
[C---:B------:R-:W-:Y:S02]  /*20a0*/  IMAD R115, R72.reuse, R6, R115 ;  /* 0x0000000648737224 */ /* 0x040fe400078e0273 */
[----:B------:R-:W-:Y:S02]  /*20b0*/  IMAD.MOV R7, RZ, RZ, -R7 ;  /* 0x000000ffff077224 */ /* 0x000fe400078e0a07 */
[----:B------:R-:W-:-:S02]  /*20c0*/  IMAD R97, R72, R4, R97 ;  /* 0x0000000448617224 */ /* 0x000fc400078e0261 */
[C---:B------:R-:W-:Y:S02]  /*20d0*/  IMAD R6, R72.reuse, R11, R10 ;  /* 0x0000000b48067224 */ /* 0x040fe400078e020a */
[----:B------:R-:W-:Y:S02]  /*20e0*/  IMAD R4, R72, R9, R12 ;  /* 0x0000000948047224 */ /* 0x000fe400078e020c */
[----:B------:R-:W-:Y:S01]  /*20f0*/  VIADD R10, R0, 0x3e ;  /* 0x0000003e000a7836 */ /* 0x000fe20000000000 */
[----:B------:R0:W-:Y:S01]  /*2100*/  STL [R1+0x4], R6 ;  /* 0x0000040601007387 */ /* 0x0001e20000100800 */
[----:B------:R-:W-:Y:S02]  /*2110*/  IMAD R130, R72, R7, R130 ;  /* 0x0000000748827224 */ /* 0x000fe400078e0282 */
[C---:B------:R-:W-:Y:S01]  /*2120*/  VIADD R8, R0.reuse, 0x40 ;  /* 0x0000004000087836 */ /* 0x040fe20000000000 */
[----:B------:R1:W-:Y:S01]  /*2130*/  STL [R1+0x90], R4 ;  /* 0x0000900401007387 */ /* 0x0003e20000100800 */
[----:B------:R-:W-:-:S02]  /*2140*/  VIADD R7, R0, 0x41 ;  /* 0x0000004100077836 */ /* 0x000fc40000000000 */
[C---:B------:R-:W-:Y:S01]  /*2150*/  VIADD R15, R0.reuse, 0x44 ;  /* 0x00000044000f7836 */ /* 0x040fe20000000000 */
[----:B------:R2:W-:Y:S01]  /*2160*/  STL [R1+0x9cc], R10 ;  /* 0x0009cc0a01007387 */ /* 0x0005e20000100800 */
[----:B------:R-:W-:Y:S01]  /*2170*/  IABS R83, R8 ;  /* 0x0000000800537213 */ /* 0x000fe20000000000 */
[C---:B0-----:R-:W-:Y:S01]  /*2180*/  VIADD R6, R0.reuse, 0x42 ;  /* 0x0000004200067836 */ /* 0x041fe20000000000 */
[----:B------:R-:W-:Y:S01]  /*2190*/  IABS R99, R7 ;  /* 0x0000000700637213 */ /* 0x000fe20000000000 */
[----:B------:R0:W-:Y:S01]  /*21a0*/  STL [R1+0x9d8], R8 ;  /* 0x0009d80801007387 */ /* 0x0001e20000100800 */
[C---:B------:R-:W-:Y:S01]  /*21b0*/  VIADD R14, R0.reuse, 0x45 ;  /* 0x00000045000e7836 */ /* 0x040fe20000000000 */
[----:B------:R-:W-:Y:S01]  /*21c0*/  IABS R156, R15 ;  /* 0x0000000f009c7213 */ /* 0x000fe20000000000 */
[C---:B-1----:R-:W-:Y:S01]  /*21d0*/  VIADD R4, R0.reuse, 0x43 ;  /* 0x0000004300047836 */ /* 0x042fe20000000000 */
[----:B------:R1:W-:Y:S01]  /*21e0*/  STL [R1+0x9e4], R7 ;  /* 0x0009e40701007387 */ /* 0x0003e20000100800 */
[----:B------:R-:W-:Y:S01]  /*21f0*/  IABS R114, R6 ;  /* 0x0000000600727213 */ /* 0x000fe20000000000 */
[----:B------:R-:W-:Y:S01]  /*2200*/  VIADD R12, R0, 0x46 ;  /* 0x00000046000c7836 */ /* 0x000fe20000000000 */
[----:B--2---:R-:W-:Y:S01]  /*2210*/  IABS R10, R10 ;  /* 0x0000000a000a7213 */ /* 0x004fe20000000000 */
[----:B------:R2:W-:Y:S01]  /*2220*/  STL [R1+0x9e0], R6 ;  /* 0x0009e00601007387 */ /* 0x0005e20000100800 */
[----:B------:R-:W-:Y:S01]  /*2230*/  IABS R133, R4 ;  /* 0x0000000400857213 */ /* 0x000fe20000000000 */
[----:B0-----:R-:W-:-:S02]  /*2240*/  IMAD.HI.U32 R8, R73, R114, RZ ;  /* 0x0000007249087227 */ /* 0x001fc400078e00ff */
[----:B------:R0:W-:Y:S02]  /*2250*/  STL [R1+0x9e8], R4 ;  /* 0x0009e80401007387 */ /* 0x0001e40000100800 */
[----:B-1----:R-:W-:-:S04]  /*2260*/  IMAD.HI.U32 R7, R73, R99, RZ ;  /* 0x0000006349077227 */ /* 0x002fc800078e00ff */
[----:B--2---:R-:W-:-:S04]  /*2270*/  IMAD.HI.U32 R6, R73, R83, RZ ;  /* 0x0000005349067227 */ /* 0x004fc800078e00ff */
[----:B0-----:R-:W-:-:S04]  /*2280*/  IMAD.HI.U32 R4, R73, R10, RZ ;  /* 0x0000000a49047227 */ /* 0x001fc800078e00ff */
[----:B------:R-:W-:Y:S02]  /*2290*/  IMAD.MOV R11, RZ, RZ, -R4 ;  /* 0x000000ffff0b7224 */ /* 0x000fe400078e0a04 */
[----:B------:R-:W-:Y:S02]  /*22a0*/  IMAD.MOV R6, RZ, RZ, -R6 ;  /* 0x000000ffff067224 */ /* 0x000fe400078e0a06 */
[----:B------:R-:W-:Y:S01]  /*22b0*/  IMAD R4, R72, R11, R10 ;  /* 0x0000000b48047224 */ /* 0x000fe200078e020a */
[----:B------:R-:W-:Y:S01]  /*22c0*/  IABS R10, R14 ;  /* 0x0000000e000a7213 */ /* 0x000fe20000000000 */
[----:B------:R-:W-:Y:S02]  /*22d0*/  IMAD.MOV R13, RZ, RZ, -R8 ;  /* 0x000000ffff0d7224 */ /* 0x000fe400078e0a08 */
[----:B------:R-:W-:Y:S01]  /*22e0*/  VIADD R8, R0, 0x48 ;  /* 0x0000004800087836 */ /* 0x000fe20000000000 */
[----:B------:R0:W-:Y:S01]  /*22f0*/  STL [R1+0x174], R4 ;  /* 0x0001740401007387 */ /* 0x0001e20000100800 */
[----:B------:R-:W-:-:S02]  /*2300*/  IMAD.MOV R7, RZ, RZ, -R7 ;  /* 0x000000ffff077224 */ /* 0x000fc400078e0a07 */
[C---:B------:R-:W-:Y:S01]  /*2310*/  IMAD R83, R72.reuse, R6, R83 ;  /* 0x0000000648537224 */ /* 0x040fe200078e0253 */
[----:B------:R-:W-:Y:S01]  /*2320*/  STL [R1+0x9f0], R15 ;  /* 0x0009f00f01007387 */ /* 0x000fe20000100800 */
[----:B------:R-:W-:Y:S01]  /*2330*/  IMAD.HI.U32 R6, R73, R10, RZ ;  /* 0x0000000a49067227 */ /* 0x000fe200078e00ff */
[----:B------:R-:W-:Y:S02]  /*2340*/  IABS R87, R8 ;  /* 0x0000000800577213 */ /* 0x000fe40000000000 */
[----:B------:R-:W-:Y:S01]  /*2350*/  STL [R1+0x9fc], R14 ;  /* 0x0009fc0e01007387 */ /* 0x000fe20000100800 */
[----:B------:R-:W-:Y:S02]  /*2360*/  IMAD R99, R72, R7, R99 ;  /* 0x0000000748637224 */ /* 0x000fe400078e0263 */
[----:B0-----:R-:W-:Y:S01]  /*2370*/  VIADD R4, R0, 0x49 ;  /* 0x0000004900047836 */ /* 0x001fe20000000000 */
[----:B------:R0:W-:Y:S01]  /*2380*/  STL [R1+0x9f8], R12 ;  /* 0x0009f80c01007387 */ /* 0x0001e20000100800 */
[----:B------:R-:W-:-:S02]  /*2390*/  IMAD R114, R72, R13, R114 ;  /* 0x0000000d48727224 */ /* 0x000fc400078e0272 */
[----:B------:R-:W-:Y:S01]  /*23a0*/  IMAD.MOV R13, RZ, RZ, -R6 ;  /* 0x000000ffff0d7224 */ /* 0x000fe200078e0a06 */
[----:B------:R-:W-:Y:S01]  /*23b0*/  STL [R1+0xa08], R8 ;  /* 0x000a080801007387 */ /* 0x000fe20000100800 */
[----:B------:R-:W-:Y:S01]  /*23c0*/  IABS R100, R4 ;  /* 0x0000000400647213 */ /* 0x000fe20000000000 */
[C---:B------:R-:W-:Y:S02]  /*23d0*/  IMAD.HI.U32 R9, R73.reuse, R133, RZ ;  /* 0x0000008549097227 */ /* 0x040fe400078e00ff */
[----:B------:R1:W-:Y:S01]  /*23e0*/  STL [R1+0xa0c], R4 ;  /* 0x000a0c0401007387 */ /* 0x0003e20000100800 */
[----:B0-----:R-:W-:Y:S01]  /*23f0*/  IABS R12, R12 ;  /* 0x0000000c000c7213 */ /* 0x001fe20000000000 */
[----:B------:R-:W-:Y:S02]  /*2400*/  IMAD R6, R72, R13, R10 ;  /* 0x0000000d48067224 */ /* 0x000fe400078e020a */
[----:B------:R-:W-:Y:S02]  /*2410*/  VIADD R13, R0, 0x4a ;  /* 0x0000004a000d7836 */ /* 0x000fe40000000000 */
[C---:B------:R-:W-:Y:S01]  /*2420*/  IMAD.HI.U32 R7, R73.reuse, R12, RZ ;  /* 0x0000000c49077227 */ /* 0x040fe200078e00ff */
[----:B------:R0:W-:Y:S02]  /*2430*/  STL [R1+0x98], R6 ;  /* 0x0000980601007387 */ /* 0x0001e40000100800 */
[----:B------:R-:W-:Y:S01]  /*2440*/  IABS R118, R13 ;  /* 0x0000000d00767213 */ /* 0x000fe20000000000 */
[----:B-1----:R-:W-:-:S04]  /*2450*/  IMAD.HI.U32 R4, R73, R156, RZ ;  /* 0x0000009c49047227 */ /* 0x002fc800078e00ff */
[----:B------:R-:W-:Y:S02]  /*2460*/  IMAD.MOV R7, RZ, RZ, -R7 ;  /* 0x000000ffff077224 */ /* 0x000fe400078e0a07 */
[----:B------:R-:W-:Y:S02]  /*2470*/  IMAD.MOV R11, RZ, RZ, -R4 ;  /* 0x000000ffff0b7224 */ /* 0x000fe400078e0a04 */
[----:B------:R-:W-:-:S04]  /*2480*/  IMAD.HI.U32 R8, R73, R87, RZ ;  /* 0x0000005749087227 */ /* 0x000fc800078e00ff */
[C---:B------:R-:W-:Y:S02]  /*2490*/  IMAD R4, R72.reuse, R7, R12 ;  /* 0x0000000748047224 */ /* 0x040fe400078e020c */
[----:B------:R-:W-:Y:S02]  /*24a0*/  IMAD R156, R72, R11, R156 ;  /* 0x0000000b489c7224 */ /* 0x000fe400078e029c */
[C---:B------:R-:W-:Y:S01]  /*24b0*/  VIADD R11, R0.reuse, 0x4b ;  /* 0x0000004b000b7836 */ /* 0x040fe20000000000 */
[----:B------:R1:W-:Y:S01]  /*24c0*/  STL [R1+0x138], R4 ;  /* 0x0001380401007387 */ /* 0x0003e20000100800 */
[C---:B------:R-:W-:Y:S02]  /*24d0*/  VIADD R10, R0.reuse, 0x4c ;  /* 0x0000004c000a7836 */ /* 0x040fe40000000000 */
[----:B------:R-:W-:Y:S01]  /*24e0*/  IMAD.MOV R8, RZ, RZ, -R8 ;  /* 0x000000ffff087224 */ /* 0x000fe200078e0a08 */
[----:B------:R-:W-:Y:S01]  /*24f0*/  STL [R1+0xa14], R13 ;  /* 0x000a140d01007387 */ /* 0x000fe20000100800 */
[----:B0-----:R-:W-:Y:S01]  /*2500*/  VIADD R6, R0, 0x4d ;  /* 0x0000004d00067836 */ /* 0x001fe20000000000 */
[----:B------:R-:W-:Y:S01]  /*2510*/  IABS R134, R11 ;  /* 0x0000000b00867213 */ /* 0x000fe20000000000 */
[----:B------:R-:W-:Y:S01]  /*2520*/  IMAD.MOV R9, RZ, RZ, -R9 ;  /* 0x000000ffff097224 */ /* 0x000fe200078e0a09 */
[----:B------:R-:W-:Y:S01]  /*2530*/  STL [R1+0xa18], R11 ;  /* 0x000a180b01007387 */ /* 0x000fe20000100800 */
[----:B------:R-:W-:Y:S01]  /*2540*/  IMAD R87, R72, R8, R87 ;  /* 0x0000000848577224 */ /* 0x000fe200078e0257 */
[----:B------:R-:W-:Y:S01]  /*2550*/  IABS R8, R10 ;  /* 0x0000000a00087213 */ /* 0x000fe20000000000 */
[----:B-1----:R-:W-:Y:S01]  /*2560*/  VIADD R4, R0, 0x4e ;  /* 0x0000004e00047836 */ /* 0x002fe20000000000 */
[----:B------:R-:W-:Y:S01]  /*2570*/  STL [R1+0xa10], R10 ;  /* 0x000a100a01007387 */ /* 0x000fe20000100800 */
[----:B------:R-:W-:-:S02]  /*2580*/  IMAD R133, R72, R9, R133 ;  /* 0x0000000948857224 */ /* 0x000fc400078e0285 */
[C---:B------:R-:W-:Y:S01]  /*2590*/  IMAD.HI.U32 R9, R73.reuse, R100, RZ ;  /* 0x0000006449097227 */ /* 0x040fe200078e00ff */
[----:B------:R0:W-:Y:S03]  /*25a0*/  STL [R1+0xa04], R6 ;  /* 0x000a040601007387 */ /* 0x0001e60000100800 */
[----:B------:R-:W-:Y:S01]  /*25b0*/  IMAD.HI.U32 R15, R73, R8, RZ ;  /* 0x00000008490f7227 */ /* 0x000fe200078e00ff */
[----:B------:R1:W-:Y:S03]  /*25c0*/  STL [R1+0xa00], R4 ;  /* 0x000a000401007387 */ /* 0x0003e60000100800 */
[----:B------:R-:W-:Y:S02]  /*25d0*/  IMAD.MOV R9, RZ, RZ, -R9 ;  /* 0x000000ffff097224 */ /* 0x000fe400078e0a09 */
[----:B------:R-:W-:Y:S01]  /*25e0*/  IMAD.MOV R15, RZ, RZ, -R15 ;  /* 0x000000ffff0f7224 */ /* 0x000fe200078e0a0f */
[----:B0-----:R-:W-:Y:S01]  /*25f0*/  IABS R6, R6 ;  /* 0x0000000600067213 */ /* 0x001fe20000000000 */
[----:B------:R-:W-:-:S02]  /*2600*/  IMAD R100, R72, R9, R100 ;  /* 0x0000000948647224 */ /* 0x000fc400078e0264 */
[----:B------:R-:W-:Y:S01]  /*2610*/  IMAD.HI.U32 R11, R73, R118, RZ ;  /* 0x00000076490b7227 */ /* 0x000fe200078e00ff */
[----:B-1----:R-:W-:-:S03]  /*2620*/  IABS R4, R4 ;  /* 0x0000000400047213 */ /* 0x002fc60000000000 */
[----:B------:R-:W-:-:S04]  /*2630*/  IMAD.HI.U32 R7, R73, R6, RZ ;  /* 0x0000000649077227 */ /* 0x000fc800078e00ff */
[----:B------:R-:W-:Y:S02]  /*2640*/  IMAD.MOV R7, RZ, RZ, -R7 ;  /* 0x000000ffff077224 */ /* 0x000fe400078e0a07 */
[----:B------:R-:W-:-:S04]  /*2650*/  IMAD.HI.U32 R9, R73, R4, RZ ;  /* 0x0000000449097227 */ /* 0x000fc800078e00ff */
[C---:B------:R-:W-:Y:S02]  /*2660*/  IMAD R8, R72.reuse, R15, R8 ;  /* 0x0000000f48087224 */ /* 0x040fe400078e0208 */
[C---:B------:R-:W-:Y:S02]  /*2670*/  IMAD R6, R72.reuse, R7, R6 ;  /* 0x0000000748067224 */ /* 0x040fe400078e0206 */
[----:B------:R-:W-:Y:S01]  /*2680*/  IMAD.MOV R11, RZ, RZ, -R11 ;  /* 0x000000ffff0b7224 */ /* 0x000fe200078e0a0b */
[----:B------:R0:W-:Y:S01]  /*2690*/  STL [R1+0x10], R8 ;  /* 0x0000100801007387 */ /* 0x0001e20000100800 */
[----:B------:R-:W-:Y:S02]  /*26a0*/  IMAD.MOV R9, RZ, RZ, -R9 ;  /* 0x000000ffff097224 */ /* 0x000fe400078e0a09 */
[C---:B------:R-:W-:Y:S01]  /*26b0*/  IMAD R118, R72.reuse, R11, R118 ;  /* 0x0000000b48767224 */ /* 0x040fe200078e0276 */
[----:B------:R1:W-:Y:S01]  /*26c0*/  STL [R1+0xcc], R6 ;  /* 0x0000cc0601007387 */ /* 0x0003e20000100800 */
[----:B------:R-:W-:-:S02]  /*26d0*/  IMAD R4, R72, R9, R4 ;  /* 0x0000000948047224 */ /* 0x000fc400078e0204 */
[C---:B------:R-:W-:Y:S02]  /*26e0*/  VIADD R11, R0.reuse, 0x50 ;  /* 0x00000050000b7836 */ /* 0x040fe40000000000 */
[C---:B------:R-:W-:Y:S01]  /*26f0*/  VIADD R10, R0.reuse, 0x51 ;  /* 0x00000051000a7836 */ /* 0x040fe20000000000 */
[----:B------:R2:W-:Y:S01]  /*2700*/  STL [R1+0x134], R4 ;  /* 0x0001340401007387 */ /* 0x0005e20000100800 */
[C---:B0-----:R-:W-:Y:S01]  /*2710*/  VIADD R8, R0.reuse, 0x52 ;  /* 0x0000005200087836 */ /* 0x041fe20000000000 */
[----:B------:R-:W-:Y:S01]  /*2720*/  IABS R86, R11 ;  /* 0x0000000b00567213 */ /* 0x000fe20000000000 */
[C---:B------:R-:W-:Y:S01]  /*2730*/  VIADD R7, R0.reuse, 0x53 ;  /* 0x0000005300077836 */ /* 0x040fe20000000000 */
[----:B------:R-:W-:Y:S01]  /*2740*/  STL [R1+0x9f4], R11 ;  /* 0x0009f40b01007387 */ /* 0x000fe20000100800 */
[----:B-1----:R-:W-:Y:S01]  /*2750*/  VIADD R6, R0, 0x54 ;  /* 0x0000005400067836 */ /* 0x002fe20000000000 */
[----:B------:R-:W-:Y:S01]  /*2760*/  IABS R101, R10 ;  /* 0x0000000a00657213 */ /* 0x000fe20000000000 */
[----:B------:R-:W-:Y:S01]  /*2770*/  IMAD.HI.U32 R13, R73, R134, RZ ;  /* 0x00000086490d7227 */ /* 0x000fe200078e00ff */
[----:B------:R0:W-:Y:S01]  /*2780*/  STL [R1+0x9ec], R10 ;  /* 0x0009ec0a01007387 */ /* 0x0001e20000100800 */
[----:B------:R-:W-:-:S02]  /*2790*/  IABS R117, R8 ;  /* 0x0000000800757213 */ /* 0x000fc40000000000 */
[----:B--2---:R-:W-:Y:S01]  /*27a0*/  IABS R4, R6 ;  /* 0x0000000600047213 */ /* 0x004fe20000000000 */
[----:B------:R1:W-:Y:S01]  /*27b0*/  STL [R1+0x9dc], R8 ;  /* 0x0009dc0801007387 */ /* 0x0003e20000100800 */
[C---:B------:R-:W-:Y:S01]  /*27c0*/  IMAD.HI.U32 R9, R73.reuse, R101, RZ ;  /* 0x0000006549097227 */ /* 0x040fe200078e00ff */
[----:B------:R-:W-:Y:S02]  /*27d0*/  IABS R135, R7 ;  /* 0x0000000700877213 */ /* 0x000fe40000000000 */
[----:B------:R-:W-:Y:S01]  /*27e0*/  STL [R1+0x9d4], R7 ;  /* 0x0009d40701007387 */ /* 0x000fe20000100800 */
[----:B------:R-:W-:Y:S02]  /*27f0*/  IMAD.MOV R9, RZ, RZ, -R9 ;  /* 0x000000ffff097224 */ /* 0x000fe400078e0a09 */
[C---:B0-----:R-:W-:Y:S01]  /*2800*/  IMAD.HI.U32 R10, R73.reuse, R86, RZ ;  /* 0x00000056490a7227 */ /* 0x041fe200078e00ff */
[----:B------:R0:W-:Y:S03]  /*2810*/  STL [R1+0x9d0], R6 ;  /* 0x0009d00601007387 */ /* 0x0001e60000100800 */
[----:B-1----:R-:W-:-:S04]  /*2820*/  IMAD.HI.U32 R8, R73, R117, RZ ;  /* 0x0000007549087227 */ /* 0x002fc800078e00ff */
[----:B------:R-:W-:Y:S02]  /*2830*/  IMAD.MOV R10, RZ, RZ, -R10 ;  /* 0x000000ffff0a7224 */ /* 0x000fe400078e0a0a */
[----:B------:R-:W-:Y:S02]  /*2840*/  IMAD.MOV R8, RZ, RZ, -R8 ;  /* 0x000000ffff087224 */ /* 0x000fe400078e0a08 */
[----:B0-----:R-:W-:-:S04]  /*2850*/  IMAD.HI.U32 R6, R73, R4, RZ ;  /* 0x0000000449067227 */ /* 0x001fc800078e00ff */
[----:B------:R-:W-:Y:S02]  /*2860*/  IMAD.MOV R6, RZ, RZ, -R6 ;  /* 0x000000ffff067224 */ /* 0x000fe400078e0a06 */
[C---:B------:R-:W-:Y:S02]  /*2870*/  IMAD R86, R72.reuse, R10, R86 ;  /* 0x0000000a48567224 */ /* 0x040fe400078e0256 */
[----:B------:R-:W-:Y:S02]  /*2880*/  IMAD R4, R72, R6, R4 ;  /* 0x0000000648047224 */ /* 0x000fe400078e0204 */
[----:B------:R-:W-:Y:S02]  /*2890*/  VIADD R10, R0, 0x55 ;  /* 0x00000055000a7836 */ /* 0x000fe40000000000 */
[----:B------:R-:W-:Y:S01]  /*28a0*/  IMAD R117, R72, R8, R117 ;  /* 0x0000000848757224 */ /* 0x000fe200078e0275 */
[----:B------:R-:W-:Y:S01]  /*28b0*/  STL [R1+0xc], R4 ;  /* 0x00000c0401007387 */ /* 0x000fe20000100800 */
[----:B------:R-:W-:-:S02]  /*28c0*/  VIADD R8, R0, 0x56 ;  /* 0x0000005600087836 */ /* 0x000fc40000000000 */
[----:B------:R-:W-:Y:S01]  /*28d0*/  VIADD R11, R0, 0x58 ;  /* 0x00000058000b7836 */ /* 0x000fe20000000000 */
[----:B------:R0:W-:Y:S01]  /*28e0*/  STL [R1+0x9c8], R10 ;  /* 0x0009c80a01007387 */ /* 0x0001e20000100800 */
[----:B------:R-:W-:Y:S02]  /*28f0*/  IMAD R101, R72, R9, R101 ;  /* 0x0000000948657224 */ /* 0x000fe400078e0265 */
[----:B------:R-:W-:Y:S01]  /*2900*/  IMAD.HI.U32 R7, R73, R135, RZ ;  /* 0x0000008749077227 */ /* 0x000fe200078e00ff */
[----:B------:R1:W-:Y:S01]  /*2910*/  STL [R1+0x9bc], R8 ;  /* 0x0009bc0801007387 */ /* 0x0003e20000100800 */
[----:B------:R-:W-:Y:S02]  /*2920*/  IABS R85, R11 ;  /* 0x0000000b00557213 */ /* 0x000fe40000000000 */
[----:B------:R-:W-:Y:S01]  /*2930*/  VIADD R9, R0, 0x59 ;  /* 0x0000005900097836 */ /* 0x000fe20000000000 */
[----:B------:R2:W-:Y:S01]  /*2940*/  STL [R1+0x9ac], R11 ;  /* 0x0009ac0b01007387 */ /* 0x0005e20000100800 */
[----:B------:R-:W-:Y:S01]  /*2950*/  IMAD.MOV R7, RZ, RZ, -R7 ;  /* 0x000000ffff077224 */ /* 0x000fe200078e0a07 */
[----:B0-----:R-:W-:Y:S01]  /*2960*/  IABS R10, R10 ;  /* 0x0000000a000a7213 */ /* 0x001fe20000000000 */
[----:B------:R-:W-:Y:S01]  /*2970*/  IMAD.MOV R13, RZ, RZ, -R13 ;  /* 0x000000ffff0d7224 */ /* 0x000fe200078e0a0d */
[----:B------:R0:W-:Y:S01]  /*2980*/  STL [R1+0x9a4], R9 ;  /* 0x0009a40901007387 */ /* 0x0001e20000100800 */
[----:B------:R-:W-:Y:S01]  /*2990*/  IABS R102, R9 ;  /* 0x0000000900667213 */ /* 0x000fe20000000000 */
[----:B------:R-:W-:Y:S01]  /*29a0*/  IMAD R135, R72, R7, R135 ;  /* 0x0000000748877224 */ /* 0x000fe200078e0287 */
[----:B-1----:R-:W-:Y:S01]  /*29b0*/  IABS R8, R8 ;  /* 0x0000000800087213 */ /* 0x002fe20000000000 */
[----:B------:R-:W-:-:S02]  /*29c0*/  VIADD R7, R0, 0x5a ;  /* 0x0000005a00077836 */ /* 0x000fc40000000000 */
[----:B--2---:R-:W-:-:S03]  /*29d0*/  IMAD.HI.U32 R11, R73, R10, RZ ;  /* 0x0000000a490b7227 */ /* 0x004fc600078e00ff */
[----:B------:R-:W-:Y:S01]  /*29e0*/  STL [R1+0x9a0], R7 ;  /* 0x0009a00701007387 */ /* 0x000fe20000100800 */
[----:B0-----:R-:W-:Y:S01]  /*29f0*/  IMAD.HI.U32 R9, R73, R8, RZ ;  /* 0x0000000849097227 */ /* 0x001fe200078e00ff */
[----:B------:R-:W-:-:S03]  /*2a00*/  IABS R116, R7 ;  /* 0x0000000700747213 */ /* 0x000fc60000000000 */
[----:B------:R-:W-:Y:S02]  /*2a10*/  IMAD.MOV R11, RZ, RZ, -R11 ;  /* 0x000000ffff0b7224 */ /* 0x000fe400078e0a0b */
[----:B------:R-:W-:Y:S02]  /*2a20*/  IMAD.MOV R9, RZ, RZ, -R9 ;  /* 0x000000ffff097224 */ /* 0x000fe400078e0a09 */
[C---:B------:R-:W-:Y:S02]  /*2a30*/  IMAD R10, R72.reuse, R11, R10 ;  /* 0x0000000b480a7224 */ /* 0x040fe400078e020a */
[----:B------:R-:W-:Y:S02]  /*2a40*/  IMAD R8, R72, R9, R8 ;  /* 0x0000000948087224 */ /* 0x000fe400078e0208 */
[----:B------:R-:W-:Y:S01]  /*2a50*/  VIADD R14, R0, 0x5b ;  /* 0x0000005b000e7836 */ /* 0x000fe20000000000 */
[----:B------:R0:W-:Y:S01]  /*2a60*/  STL [R1+0xd0], R10 ;  /* 0x0000d00a01007387 */ /* 0x0001e20000100800 */
[----:B------:R-:W-:-:S02]  /*2a70*/  IMAD R134, R72, R13, R134 ;  /* 0x0000000d48867224 */ /* 0x000fc400078e0286 */
[C---:B------:R-:W-:Y:S01]  /*2a80*/  IMAD.HI.U32 R6, R73.reuse, R102, RZ ;  /* 0x0000006649067227 */ /* 0x040fe200078e00ff */
[----:B------:R1:W-:Y:S01]  /*2a90*/  STL [R1+0x1b8], R8 ;  /* 0x0001b80801007387 */ /* 0x0003e20000100800 */
[----:B------:R-:W-:Y:S02]  /*2aa0*/  IABS R136, R14 ;  /* 0x0000000e00887213 */ /* 0x000fe40000000000 */
[C---:B------:R-:W-:Y:S01]  /*2ab0*/  VIADD R13, R0.reuse, 0x5d ;  /* 0x0000005d000d7836 */ /* 0x040fe20000000000 */
[----:B------:R-:W-:Y:S01]  /*2ac0*/  STL [R1+0x994], R14 ;  /* 0x0009940e01007387 */ /* 0x000fe20000100800 */
[C---:B------:R-:W-:Y:S02]  /*2ad0*/  VIADD R12, R0.reuse, 0x5e ;  /* 0x0000005e000c7836 */ /* 0x040fe40000000000 */
[C---:B0-----:R-:W-:Y:S02]  /*2ae0*/  VIADD R10, R0.reuse, 0x5c ;  /* 0x0000005c000a7836 */ /* 0x041fe40000000000 */
[----:B------:R-:W-:Y:S01]  /*2af0*/  VIADD R11, R0, 0x60 ;  /* 0x00000060000b7836 */ /* 0x000fe20000000000 */
[----:B-1----:R-:W-:Y:S01]  /*2b00*/  IABS R8, R13 ;  /* 0x0000000d00087213 */ /* 0x002fe20000000000 */
[----:B------:R-:W-:Y:S01]  /*2b10*/  IMAD.MOV R6, RZ, RZ, -R6 ;  /* 0x000000ffff067224 */ /* 0x000fe200078e0a06 */
[----:B------:R0:W-:Y:S01]  /*2b20*/  STL [R1+0x988], R10 ;  /* 0x0009880a01007387 */ /* 0x0001e20000100800 */
[----:B------:R-:W-:Y:S01]  /*2b30*/  IMAD.HI.U32 R7, R73, R85, RZ ;  /* 0x0000005549077227 */ /* 0x000fe200078e00ff */
[----:B------:R-:W-:-:S02]  /*2b40*/  IABS R88, R11 ;  /* 0x0000000b00587213 */ /* 0x000fc40000000000 */
[----:B------:R-:W-:Y:S01]  /*2b50*/  STL [R1+0x980], R13 ;  /* 0x0009800d01007387 */ /* 0x000fe20000100800 */
[----:B------:R-:W-:Y:S01]  /*2b60*/  IMAD R102, R72, R6, R102 ;  /* 0x0000000648667224 */ /* 0x000fe200078e0266 */
[----:B------:R-:W-:Y:S01]  /*2b70*/  IABS R6, R12 ;  /* 0x0000000c00067213 */ /* 0x000fe20000000000 */
[----:B------:R-:W-:Y:S01]  /*2b80*/  IMAD.MOV R7, RZ, RZ, -R7 ;  /* 0x000000ffff077224 */ /* 0x000fe200078e0a07 */
[----:B------:R1:W-:Y:S01]  /*2b90*/  STL [R1+0x974], R12 ;  /* 0x0009740c01007387 */ /* 0x0003e20000100800 */
[C---:B------:R-:W-:Y:S01]  /*2ba0*/  IMAD.HI.U32 R9, R73.reuse, R8, RZ ;  /* 0x0000000849097227 */ /* 0x040fe200078e00ff */
[----:B0-----:R-:W-:Y:S02]  /*2bb0*/  IABS R10, R10 ;  /* 0x0000000a000a7213 */ /* 0x001fe40000000000 */
[----:B------:R0:W-:Y:S01]  /*2bc0*/  STL [R1+0x970], R11 ;  /* 0x0009700b01007387 */ /* 0x0001e20000100800 */
[----:B------:R-:W-:-:S04]  /*2bd0*/  IMAD.HI.U32 R4, R73, R116, RZ ;  /* 0x0000007449047227 */ /* 0x000fc800078e00ff */
[----:B------:R-:W-:Y:S02]  /*2be0*/  IMAD R85, R72, R7, R85 ;  /* 0x0000000748557224 */ /* 0x000fe400078e0255 */
[----:B-1----:R-:W-:-:S04]  /*2bf0*/  IMAD.HI.U32 R12, R73, R136, RZ ;  /* 0x00000088490c7227 */ /* 0x002fc800078e00ff */
[----:B0-----:R-:W-:-:S04]  /*2c00*/  IMAD.HI.U32 R11, R73, R10, RZ ;  /* 0x0000000a490b7227 */ /* 0x001fc800078e00ff */
[----:B------:R-:W-:Y:S02]  /*2c10*/  IMAD.MOV R11, RZ, RZ, -R11 ;  /* 0x000000ffff0b7224 */ /* 0x000fe400078e0a0b */
[----:B------:R-:W-:-:S04]  /*2c20*/  IMAD.HI.U32 R7, R73, R6, RZ ;  /* 0x0000000649077227 */ /* 0x000fc800078e00ff */
[----:B------:R-:W-:Y:S02]  /*2c30*/  IMAD.MOV R9, RZ, RZ, -R9 ;  /* 0x000000ffff097224 */ /* 0x000fe400078e0a09 */
[----:B------:R-:W-:Y:S02]  /*2c40*/  IMAD.MOV R4, RZ, RZ, -R4 ;  /* 0x000000ffff047224 */ /* 0x000fe400078e0a04 */
[C---:B------:R-:W-:Y:S02]  /*2c50*/  IMAD R10, R72.reuse, R11, R10 ;  /* 0x0000000b480a7224 */ /* 0x040fe400078e020a */
[----:B------:R-:W-:Y:S02]  /*2c60*/  IMAD.MOV R12, RZ, RZ, -R12 ;  /* 0x000000ffff0c7224 */ /* 0x000fe400078e0a0c */
[----:B------:R-:W-:Y:S01]  /*2c70*/  IMAD.MOV R7, RZ, RZ, -R7 ;  /* 0x000000ffff077224 */ /* 0x000fe200078e0a07 */
[----:B------:R0:W-:Y:S01]  /*2c80*/  STL [R1+0x8], R10 ;  /* 0x0000080a01007387 */ /* 0x0001e20000100800 */
[----:B------:R-:W-:-:S02]  /*2c90*/  IMAD R8, R72, R9, R8 ;  /* 0x0000000948087224 */ /* 0x000fc400078e0208 */
[C---:B------:R-:W-:Y:S02]  /*2ca0*/  IMAD R116, R72.reuse, R4, R116 ;  /* 0x0000000448747224 */ /* 0x040fe400078e0274 */
[----:B------:R-:W-:Y:S01]  /*2cb0*/  IMAD.HI.U32 R4, R73, R88, RZ ;  /* 0x0000005849047227 */ /* 0x000fe200078e00ff */
[----:B------:R1:W-:Y:S03]  /*2cc0*/  STL [R1+0xd4], R8 ;  /* 0x0000d40801007387 */ /* 0x0003e60000100800 */
[C---:B------:R-:W-:Y:S02]  /*2cd0*/  IMAD R136, R72.reuse, R12, R136 ;  /* 0x0000000c48887224 */ /* 0x040fe400078e0288 */
[----:B------:R-:W-:Y:S02]  /*2ce0*/  IMAD R6, R72, R7, R6 ;  /* 0x0000000748067224 */ /* 0x000fe400078e0206 */
[----:B------:R-:W-:-:S02]  /*2cf0*/  VIADD R12, R0, 0x61 ;  /* 0x00000061000c7836 */ /* 0x000fc40000000000 */
[C---:B------:R-:W-:Y:S01]  /*2d00*/  VIADD R9, R0.reuse, 0x64 ;  /* 0x0000006400097836 */ /* 0x040fe20000000000 */
[----:B------:R-:W-:Y:S01]  /*2d10*/  STL [R1+0x1b4], R6 ;  /* 0x0001b40601007387 */ /* 0x000fe20000100800 */
[----:B------:R-:W-:Y:S01]  /*2d20*/  IMAD.MOV R4, RZ, RZ, -R4 ;  /* 0x000000ffff047224 */ /* 0x000fe200078e0a04 */
[----:B------:R-:W-:Y:S01]  /*2d30*/  IABS R103, R12 ;  /* 0x0000000c00677213 */ /* 0x000fe20000000000 */
[C---:B------:R-:W-:Y:S01]  /*2d40*/  VIADD R11, R0.reuse, 0x62 ;  /* 0x00000062000b7836 */ /* 0x040fe20000000000 */
[----:B------:R2:W-:Y:S01]  /*2d50*/  STL [R1+0x964], R12 ;  /* 0x0009640c01007387 */ /* 0x0005e20000100800 */
[C---:B0-----:R-:W-:Y:S01]  /*2d60*/  VIADD R10, R0.reuse, 0x63 ;  /* 0x00000063000a7836 */ /* 0x041fe20000000000 */
[----:B------:R-:W-:Y:S01]  /*2d70*/  IABS R7, R9 ;  /* 0x0000000900077213 */ /* 0x000fe20000000000 */
[----:B-1----:R-:W-:Y:S01]  /*2d80*/  VIADD R8, R0, 0x65 ;  /* 0x0000006500087836 */ /* 0x002fe20000000000 */
[----:B------:R0:W-:Y:S01]  /*2d90*/  STL [R1+0x95c], R11 ;  /* 0x00095c0b01007387 */ /* 0x0001e20000100800 */
[----:B------:R-:W-:Y:S01]  /*2da0*/  IMAD R88, R72, R4, R88 ;  /* 0x0000000448587224 */ /* 0x000fe200078e0258 */
[----:B------:R-:W-:Y:S01]  /*2db0*/  IABS R137, R10 ;  /* 0x0000000a00897213 */ /* 0x000fe20000000000 */
[----:B------:R-:W-:Y:S01]  /*2dc0*/  VIADD R14, R0, 0x71 ;  /* 0x00000071000e7836 */ /* 0x000fe20000000000 */
[----:B------:R-:W-:Y:S01]  /*2dd0*/  IABS R4, R8 ;  /* 0x0000000800047213 */ /* 0x000fe20000000000 */
[----:B------:R1:W-:Y:S01]  /*2de0*/  STL [R1+0x94c], R10 ;  /* 0x00094c0a01007387 */ /* 0x0003e20000100800 */
[----:B------:R-:W-:-:S02]  /*2df0*/  IABS R120, R11 ;  /* 0x0000000b00787213 */ /* 0x000fc40000000000 */
[----:B--2---:R-:W-:Y:S01]  /*2e00*/  LOP3.LUT R12, R16, 0x7f, RZ, 0xc0, !PT ;  /* 0x0000007f100c7812 */ /* 0x004fe200078ec0ff */
[----:B------:R2:W-:Y:S01]  /*2e10*/  STL [R1+0x944], R9 ;  /* 0x0009440901007387 */ /* 0x0005e20000100800 */
[C---:B------:R-:W-:Y:S01]  /*2e20*/  IMAD.HI.U32 R6, R73.reuse, R4, RZ ;  /* 0x0000000449067227 */ /* 0x040fe200078e00ff */
[----:B------:R-:W-:Y:S02]  /*2e30*/  IABS R106, R14 ;  /* 0x0000000e006a7213 */ /* 0x000fe40000000000 */
[----:B------:R4:W-:Y:S01]  /*2e40*/  STL [R1+0x940], R8 ;  /* 0x0009400801007387 */ /* 0x0009e20000100800 */
[----:B0-----:R-:W-:Y:S01]  /*2e50*/  IMAD.HI.U32 R11, R73, R103, RZ ;  /* 0x00000067490b7227 */ /* 0x001fe200078e00ff */
[----:B------:R-:W-:-:S03]  /*2e60*/  ISETP.NE.U32.AND P2, PT, R12, RZ, PT ;  /* 0x000000ff0c00720c */ /* 0x000fc60003f45070 */
[----:B-1----:R-:W-:-:S04]  /*2e70*/  IMAD.HI.U32 R10, R73, R120, RZ ;  /* 0x00000078490a7227 */ /* 0x002fc800078e00ff */
[----:B--2---:R-:W-:-:S04]  /*2e80*/  IMAD.HI.U32 R9, R73, R137, RZ ;  /* 0x0000008949097227 */ /* 0x004fc800078e00ff */
[----:B----4-:R-:W-:-:S04]  /*2e90*/  IMAD.HI.U32 R8, R73, R7, RZ ;  /* 0x0000000749087227 */ /* 0x010fc800078e00ff */
[----:B------:R-:W-:Y:S02]  /*2ea0*/  IMAD.MOV R8, RZ, RZ, -R8 ;  /* 0x000000ffff087224 */ /* 0x000fe400078e0a08 */
[----:B------:R-:W-:Y:S02]  /*2eb0*/  IMAD.MOV R9, RZ, RZ, -R9 ;  /* 0x000000ffff097224 */ /* 0x000fe400078e0a09 */
[----:B------:R-:W-:Y:S02]  /*2ec0*/  IMAD.MOV R6, RZ, RZ, -R6 ;  /* 0x000000ffff067224 */ /* 0x000fe400078e0a06 */
[----:B------:R-:W-:Y:S02]  /*2ed0*/  IMAD.MOV R11, RZ, RZ, -R11 ;  /* 0x000000ffff0b7224 */ /* 0x000fe400078e0a0b */
[----:B------:R-:W-:Y:S02]  /*2ee0*/  IMAD.MOV R10, RZ, RZ, -R10 ;  /* 0x000000ffff0a7224 */ /* 0x000fe400078e0a0a */
[----:B------:R-:W-:-:S02]  /*2ef0*/  IMAD R7, R72, R8, R7 ;  /* 0x0000000848077224 */ /* 0x000fc400078e0207 */
[C---:B------:R-:W-:Y:S02]  /*2f00*/  IMAD R137, R72.reuse, R9, R137 ;  /* 0x0000000948897224 */ /* 0x040fe400078e0289 */
[C---:B------:R-:W-:Y:S01]  /*2f10*/  IMAD R4, R72.reuse, R6, R4 ;  /* 0x0000000648047224 */ /* 0x040fe200078e0204 */
[----:B------:R0:W-:Y:S01]  /*2f20*/  STL [R1+0x14], R7 ;  /* 0x0000140701007387 */ /* 0x0001e20000100800 */
[----:B------:R-:W-:Y:S02]  /*2f30*/  IMAD R103, R72, R11, R103 ;  /* 0x0000000b48677224 */ /* 0x000fe400078e0267 */
[----:B------:R-:W-:Y:S01]  /*2f40*/  VIADD R9, R0, 0x66 ;  /* 0x0000006600097836 */ /* 0x000fe20000000000 */
[----:B------:R-:W-:Y:S01]  /*2f50*/  STL [R1+0xd8], R4 ;  /* 0x0000d80401007387 */ /* 0x000fe20000100800 */
[----:B------:R-:W-:Y:S02]  /*2f60*/  IMAD R120, R72, R10, R120 ;  /* 0x0000000a48787224 */ /* 0x000fe400078e0278 */
[C---:B------:R-:W-:Y:S01]  /*2f70*/  VIADD R11, R0.reuse, 0x68 ;  /* 0x00000068000b7836 */ /* 0x040fe20000000000 */
[----:B------:R1:W-:Y:S01]  /*2f80*/  STL [R1+0x938], R9 ;  /* 0x0009380901007387 */ /* 0x0003e20000100800 */
[----:B------:R-:W-:-:S02]  /*2f90*/  VIADD R10, R0, 0x69 ;  /* 0x00000069000a7836 */ /* 0x000fc40000000000 */
[C---:B------:R-:W-:Y:S01]  /*2fa0*/  VIADD R8, R0.reuse, 0x6a ;  /* 0x0000006a00087836 */ /* 0x040fe20000000000 */
[----:B------:R-:W-:Y:S01]  /*2fb0*/  IABS R90, R11 ;  /* 0x0000000b005a7213 */ /* 0x000fe20000000000 */
[----:B0-----:R-:W-:Y:S01]  /*2fc0*/  VIADD R7, R0, 0x6b ;  /* 0x0000006b00077836 */ /* 0x001fe20000000000 */
[----:B------:R-:W-:Y:S01]  /*2fd0*/  IABS R104, R10 ;  /* 0x0000000a00687213 */ /* 0x000fe20000000000 */
[----:B------:R-:W-:Y:S01]  /*2fe0*/  STL [R1+0x92c], R11 ;  /* 0x00092c0b01007387 */ /* 0x000fe20000100800 */
[----:B------:R-:W-:Y:S01]  /*2ff0*/  IABS R123, R8 ;  /* 0x00000008007b7213 */ /* 0x000fe20000000000 */
[----:B------:R-:W-:Y:S01]  /*3000*/  IMAD R13, R3, 0x80, R12 ;  /* 0x00000080030d7824 */ /* 0x000fe200078e020c */
[----:B-1----:R-:W-:Y:S01]  /*3010*/  IABS R9, R9 ;  /* 0x0000000900097213 */ /* 0x002fe20000000000 */
[----:B------:R0:W-:Y:S01]  /*3020*/  STL [R1+0x91c], R10 ;  /* 0x00091c0a01007387 */ /* 0x0001e20000100800 */
[----:B------:R-:W-:Y:S01]  /*3030*/  IABS R138, R7 ;  /* 0x00000007008a7213 */ /* 0x000fe20000000000 */
[----:B------:R-:W-:Y:S01]  /*3040*/  IMAD.HI.U32 R6, R73, R123, RZ ;  /* 0x0000007b49067227 */ /* 0x000fe200078e00ff */
[----:B------:R-:W-:Y:S01]  /*3050*/  IABS R3, R13 ;  /* 0x0000000d00037213 */ /* 0x000fe20000000000 */
[----:B------:R1:W-:Y:S01]  /*3060*/  STL [R1+0x914], R8 ;  /* 0x0009140801007387 */ /* 0x0003e20000100800 */
[----:B------:R-:W-:Y:S01]  /*3070*/  ISETP.GE.AND P1, PT, R13, RZ, PT ;  /* 0x000000ff0d00720c */ /* 0x000fe20003f26270 */
[----:B------:R-:W-:-:S02]  /*3080*/  IMAD.MOV R6, RZ, RZ, -R6 ;  /* 0x000000ffff067224 */ /* 0x000fc400078e0a06 */
[----:B------:R2:W-:Y:S01]  /*3090*/  STL [R1+0x904], R7 ;  /* 0x0009040701007387 */ /* 0x0005e20000100800 */
[----:B------:R-:W-:-:S04]  /*30a0*/  IMAD.HI.U32 R5, R5, R3, RZ ;  /* 0x0000000305057227 */ /* 0x000fc800078e00ff */
[----:B0-----:R-:W-:-:S04]  /*30b0*/  IMAD.HI.U32 R10, R73, R9, RZ ;  /* 0x00000009490a7227 */ /* 0x001fc800078e00ff */
[----:B-1----:R-:W-:-:S04]  /*30c0*/  IMAD.HI.U32 R8, R73, R90, RZ ;  /* 0x0000005a49087227 */ /* 0x002fc800078e00ff */
[----:B--2---:R-:W-:-:S04]  /*30d0*/  IMAD.HI.U32 R7, R73, R104, RZ ;  /* 0x0000006849077227 */ /* 0x004fc800078e00ff */
[----:B------:R-:W-:Y:S02]  /*30e0*/  IMAD.MOV R10, RZ, RZ, -R10 ;  /* 0x000000ffff0a7224 */ /* 0x000fe400078e0a0a */
[----:B------:R-:W-:Y:S02]  /*30f0*/  IMAD.MOV R8, RZ, RZ, -R8 ;  /* 0x000000ffff087224 */ /* 0x000fe400078e0a08 */
[----:B------:R-:W-:Y:S02]  /*3100*/  IMAD.MOV R7, RZ, RZ, -R7 ;  /* 0x000000ffff077224 */ /* 0x000fe400078e0a07 */
[C---:B------:R-:W-:Y:S02]  /*3110*/  IMAD R9, R72.reuse, R10, R9 ;  /* 0x0000000a48097224 */ /* 0x040fe400078e0209 */
[C---:B------:R-:W-:Y:S02]  /*3120*/  IMAD R90, R72.reuse, R8, R90 ;  /* 0x00000008485a7224 */ /* 0x040fe400078e025a */
[----:B------:R-:W-:Y:S01]  /*3130*/  IMAD R104, R72, R7, R104 ;  /* 0x0000000748687224 */ /* 0x000fe200078e0268 */
[----:B------:R-:W-:Y:S01]  /*3140*/  STL [R1+0x178], R9 ;  /* 0x0001780901007387 */ /* 0x000fe20000100800 */
[----:B------:R-:W-:-:S02]  /*3150*/  VIADD R8, R0, 0x6c ;  /* 0x0000006c00087836 */ /* 0x000fc40000000000 */
[----:B------:R-:W-:Y:S02]  /*3160*/  VIADD R7, R0, 0x6d ;  /* 0x0000006d00077836 */ /* 0x000fe40000000000 */
[----:B------:R-:W-:Y:S01]  /*3170*/  IMAD.HI.U32 R4, R73, R138, RZ ;  /* 0x0000008a49047227 */ /* 0x000fe200078e00ff */
[----:B------:R0:W-:Y:S01]  /*3180*/  STL [R1+0x8f8], R8 ;  /* 0x0008f80801007387 */ /* 0x0001e20000100800 */
[----:B------:R-:W-:Y:S02]  /*3190*/  IABS R10, R8 ;  /* 0x00000008000a7213 */ /* 0x000fe40000000000 */
[----:B------:R-:W-:Y:S01]  /*31a0*/  IMAD R123, R72, R6, R123 ;  /* 0x00000006487b7224 */ /* 0x000fe200078e027b */
[----:B------:R-:W-:Y:S01]  /*31b0*/  STL [R1+0x8f0], R7 ;  /* 0x0008f00701007387 */ /* 0x000fe20000100800 */
[----:B------:R-:W-:Y:S02]  /*31c0*/  VIADD R6, R0, 0x6e ;  /* 0x0000006e00067836 */ /* 0x000fe40000000000 */
[----:B------:R-:W-:-:S02]  /*31d0*/  IMAD.MOV R5, RZ, RZ, -R5 ;  /* 0x000000ffff057224 */ /* 0x000fc400078e0a05 */
[----:B------:R-:W-:Y:S01]  /*31e0*/  IMAD.MOV R4, RZ, RZ, -R4 ;  /* 0x000000ffff047224 */ /* 0x000fe200078e0a04 */
[----:B0-----:R-:W-:Y:S01]  /*31f0*/  IABS R8, R7 ;  /* 0x0000000700087213 */ /* 0x001fe20000000000 */
[----:B------:R-:W-:Y:S01]  /*3200*/  IMAD R3, R2, R5, R3 ;  /* 0x0000000502037224 */ /* 0x000fe200078e0203 */
[----:B------:R0:W-:Y:S01]  /*3210*/  STL [R1+0x8c0], R6 ;  /* 0x0008c00601007387 */ /* 0x0001e20000100800 */
[----:B------:R-:W-:Y:S02]  /*3220*/  IMAD R138, R72, R4, R138 ;  /* 0x00000004488a7224 */ /* 0x000fe400078e028a */
[----:B------:R-:W-:Y:S01]  /*3230*/  IMAD.HI.U32 R11, R73, R10, RZ ;  /* 0x0000000a490b7227 */ /* 0x000fe200078e00ff */
[----:B------:R-:W-:-:S03]  /*3240*/  ISETP.GT.U32.AND P0, PT, R2, R3, PT ;  /* 0x000000030200720c */ /* 0x000fc60003f04070 */
[----:B------:R-:W-:Y:S02]  /*3250*/  VIADD R4, R0, 0x70 ;  /* 0x0000007000047836 */ /* 0x000fe40000000000 */
[C---:B------:R-:W-:Y:S01]  /*3260*/  IMAD.HI.U32 R9, R73.reuse, R8, RZ ;  /* 0x0000000849097227 */ /* 0x040fe200078e00ff */
[----:B0-----:R-:W-:Y:S02]  /*3270*/  IABS R6, R6 ;  /* 0x0000000600067213 */ /* 0x001fe40000000000 */
[----:B------:R-:W-:Y:S01]  /*3280*/  IABS R89, R4 ;  /* 0x0000000400597213 */ /* 0x000fe20000000000 */
[----:B------:R-:W-:Y:S01]  /*3290*/  IMAD.MOV R11, RZ, RZ, -R11 ;  /* 0x000000ffff0b7224 */ /* 0x000fe200078e0a0b */
[----:B------:R0:W-:Y:S01]  /*32a0*/  STL [R1+0x8bc], R4 ;  /* 0x0008bc0401007387 */ /* 0x0001e20000100800 */
[----:B------:R-:W-:-:S03]  /*32b0*/  IMAD.HI.U32 R7, R73, R6, RZ ;  /* 0x0000000649077227 */ /* 0x000fc600078e00ff */
[----:B------:R-:W-:Y:S01]  /*32c0*/  STL [R1+0x84c], R13 ;  /* 0x00084c0d01007387 */ /* 0x000fe20000100800 */
[----:B------:R-:W-:Y:S02]  /*32d0*/  IMAD.MOV R9, RZ, RZ, -R9 ;  /* 0x000000ffff097224 */ /* 0x000fe400078e0a09 */
[----:B------:R-:W-:Y:S02]  /*32e0*/  IMAD.MOV R7, RZ, RZ, -R7 ;  /* 0x000000ffff077224 */ /* 0x000fe400078e0a07 */
[C---:B------:R-:W-:Y:S02]  /*32f0*/  IMAD R10, R72.reuse, R11, R10 ;  /* 0x0000000b480a7224 */ /* 0x040fe400078e020a */
[C---:B------:R-:W-:Y:S02]  /*3300*/  IMAD R8, R72.reuse, R9, R8 ;  /* 0x0000000948087224 */ /* 0x040fe400078e0208 */
[----:B0-----:R-:W-:Y:S01]  /*3310*/  IMAD.HI.U32 R4, R73, R89, RZ ;  /* 0x0000005949047227 */ /* 0x001fe200078e00ff */
[----:B------:R0:W-:Y:S03]  /*3320*/  STL [R1+0x44], R10 ;  /* 0x0000440a01007387 */ /* 0x0001e60000100800 */
[----:B------:R-:W-:Y:S01]  /*3330*/  IMAD R6, R72, R7, R6 ;  /* 0x0000000748067224 */ /* 0x000fe200078e0206 */
[----:B------:R1:W-:Y:S01]  /*3340*/  STL [R1+0x10c], R8 ;  /* 0x00010c0801007387 */ /* 0x0003e20000100800 */
[----:B------:R-:W-:-:S02]  /*3350*/  VIADD R9, R0, 0x74 ;  /* 0x0000007400097836 */ /* 0x000fc40000000000 */
[----:B------:R-:W-:Y:S01]  /*3360*/  IMAD.MOV R4, RZ, RZ, -R4 ;  /* 0x000000ffff047224 */ /* 0x000fe200078e0a04 */
[----:B------:R2:W-:Y:S01]  /*3370*/  STL [R1+0x1f4], R6 ;  /* 0x0001f40601007387 */ /* 0x0005e20000100800 */
[----:B------:R-:W-:Y:S02]  /*3380*/  @!P0 IMAD.IADD R3, R3, 0x1, -R2 ;  /* 0x0000000103038824 */ /* 0x000fe400078e0a02 */
[C---:B0-----:R-:W-:Y:S01]  /*3390*/  VIADD R10, R0.reuse, 0x73 ;  /* 0x00000073000a7836 */ /* 0x041fe20000000000 */
[----:B------:R-:W-:Y:S01]  /*33a0*/  STL [R1+0x8b8], R14 ;  /* 0x0008b80e01007387 */ /* 0x000fe20000100800 */
[----:B------:R-:W-:Y:S01]  /*33b0*/  VIADD R11, R0, 0x72 ;  /* 0x00000072000b7836 */ /* 0x000fe20000000000 */
[----:B------:R-:W-:Y:S01]  /*33c0*/  ISETP.GT.U32.AND P0, PT, R2, R3, PT ;  /* 0x000000030200720c */ /* 0x000fe20003f04070 */
[----:B-1----:R-:W-:Y:S01]  /*33d0*/  VIADD R8, R0, 0x75 ;  /* 0x0000007500087836 */ /* 0x002fe20000000000 */
[----:B------:R-:W-:Y:S01]  /*33e0*/  IABS R139, R10 ;  /* 0x0000000a008b7213 */ /* 0x000fe20000000000 */
[----:B------:R-:W-:Y:S01]  /*33f0*/  IMAD R89, R72, R4, R89 ;  /* 0x0000000448597224 */ /* 0x000fe200078e0259 */
[----:B--2---:R-:W-:Y:S01]  /*3400*/  IABS R6, R9 ;  /* 0x0000000900067213 */ /* 0x004fe20000000000 */
[----:B------:R-:W-:Y:S01]  /*3410*/  STL [R1+0x8b4], R11 ;  /* 0x0008b40b01007387 */ /* 0x000fe20000100800 */
[----:B------:R-:W-:Y:S01]  /*3420*/  IABS R4, R8 ;  /* 0x0000000800047213 */ /* 0x000fe20000000000 */
[----:B---3--:R-:W-:Y:S01]  /*3430*/  IMAD R68, R12, R71, RZ ;  /* 0x000000470c447224 */ /* 0x008fe200078e02ff */
[----:B------:R-:W-:Y:S01]  /*3440*/  IABS R122, R11 ;  /* 0x0000000b007a7213 */ /* 0x000fe20000000000 */
[----:B------:R-:W-:Y:S01]  /*3450*/  STL [R1+0x8ac], R10 ;  /* 0x0008ac0a01007387 */ /* 0x000fe20000100800 */
[----:B------:R-:W-:-:S03]  /*3460*/  IMAD.HI.U32 R7, R73, R6, RZ ;  /* 0x0000000649077227 */ /* 0x000fc600078e00ff */
[----:B------:R-:W-:Y:S01]  /*3470*/  STL [R1+0x8a8], R9 ;  /* 0x0008a80901007387 */ /* 0x000fe20000100800 */
[----:B------:R-:W-:-:S03]  /*3480*/  IMAD.HI.U32 R5, R73, R4, RZ ;  /* 0x0000000449057227 */ /* 0x000fc600078e00ff */
[----:B------:R0:W-:Y:S01]  /*3490*/  STL [R1+0x8a0], R8 ;  /* 0x0008a00801007387 */ /* 0x0001e20000100800 */
[----:B------:R-:W-:Y:S02]  /*34a0*/  IMAD.MOV R7, RZ, RZ, -R7 ;  /* 0x000000ffff077224 */ /* 0x000fe400078e0a07 */
[----:B------:R-:W-:Y:S02]  /*34b0*/  IMAD.MOV R5, RZ, RZ, -R5 ;  /* 0x000000ffff057224 */ /* 0x000fe400078e0a05 */
[C---:B------:R-:W-:Y:S02]  /*34c0*/  IMAD R6, R72.reuse, R7, R6 ;  /* 0x0000000748067224 */ /* 0x040fe400078e0206 */
[----:B------:R-:W-:Y:S02]  /*34d0*/  IMAD R4, R72, R5, R4 ;  /* 0x0000000548047224 */ /* 0x000fe400078e0204 */
[----:B------:R-:W-:Y:S01]  /*34e0*/  @!P0 IMAD.IADD R3, R3, 0x1, -R2 ;  /* 0x0000000103038824 */ /* 0x000fe200078e0a02 */
[----:B------:R-:W-:Y:S01]  /*34f0*/  ISETP.NE.AND P0, PT, R74, RZ, PT ;  /* 0x000000ff4a00720c */ /* 0x000fe20003f05270 */
[----:B0-----:R-:W-:Y:S01]  /*3500*/  IMAD.HI.U32 R8, R73, R139, RZ ;  /* 0x0000008b49087227 */ /* 0x001fe200078e00ff */
[----:B------:R0:W-:Y:S03]  /*3510*/  STL [R1+0x18], R6 ;  /* 0x0000180601007387 */ /* 0x0001e60000100800 */
[----:B------:R-:W-:Y:S01]  /*3520*/  IMAD.MOV R8, RZ, RZ, -R8 ;  /* 0x000000ffff087224 */ /* 0x000fe200078e0a08 */
[----:B------:R1:W-:Y:S01]  /*3530*/  STL [R1+0x110], R4 ;  /* 0x0001100401007387 */ /* 0x0003e20000100800 */
[----:B------:R-:W-:-:S02]  /*3540*/  VIADD R7, R0, 0x76 ;  /* 0x0000007600077836 */ /* 0x000fc40000000000 */
[----:B------:R-:W-:Y:S02]  /*3550*/  IMAD R139, R72, R8, R139 ;  /* 0x00000008488b7224 */ /* 0x000fe400078e028b */
[C---:B------:R-:W-:Y:S01]  /*3560*/  VIADD R8, R0.reuse, 0x78 ;  /* 0x0000007800087836 */ /* 0x040fe20000000000 */
[----:B0-----:R-:W0:Y:S01]  /*3570*/  LDC R6, c[0x0][0x3a0] ;  /* 0x0000e800ff067b82 */ /* 0x001e220000000800 */
[C---:B------:R-:W-:Y:S01]  /*3580*/  VIADD R5, R0.reuse, 0x79 ;  /* 0x0000007900057836 */ /* 0x040fe20000000000 */
[----:B------:R2:W-:Y:S01]  /*3590*/  STL [R1+0x89c], R7 ;  /* 0x00089c0701007387 */ /* 0x0005e20000100800 */
[----:B------:R-:W-:Y:S01]  /*35a0*/  VIADD R2, R0, 0x7a ;  /* 0x0000007a00027836 */ /* 0x000fe20000000000 */
[----:B-1----:R-:W-:Y:S01]  /*35b0*/  IABS R4, R8 ;  /* 0x0000000800047213 */ /* 0x002fe20000000000 */
[----:B------:R-:W-:Y:S01]  /*35c0*/  @!P1 IMAD.MOV R3, RZ, RZ, -R3 ;  /* 0x000000ffff039224 */ /* 0x000fe200078e0a03 */
[----:B------:R1:W-:Y:S01]  /*35d0*/  STL [R1+0x898], R8 ;  /* 0x0008980801007387 */ /* 0x0003e20000100800 */
[----:B------:R-:W-:Y:S01]  /*35e0*/  IABS R105, R5 ;  /* 0x0000000500697213 */ /* 0x000fe20000000000 */
[C---:B------:R-:W-:Y:S01]  /*35f0*/  IMAD.HI.U32 R10, R73.reuse, R106, RZ ;  /* 0x0000006a490a7227 */ /* 0x040fe200078e00ff */
[----:B------:R-:W-:Y:S01]  /*3600*/  IABS R121, R2 ;  /* 0x0000000200797213 */ /* 0x000fe20000000000 */
[----:B------:R3:W-:Y:S01]  /*3610*/  STL [R1+0x894], R5 ;  /* 0x0008940501007387 */ /* 0x0007e20000100800 */
[----:B------:R-:W-:Y:S01]  /*3620*/  @!P0 LOP3.LUT R3, RZ, R74, RZ, 0x33, !PT ;  /* 0x0000004aff038212 */ /* 0x000fe200078e33ff */
[----:B------:R-:W-:Y:S01]  /*3630*/  IMAD.HI.U32 R9, R73, R122, RZ ;  /* 0x0000007a49097227 */ /* 0x000fe200078e00ff */
[----:B--2---:R-:W-:Y:S01]  /*3640*/  IABS R7, R7 ;  /* 0x0000000700077213 */ /* 0x004fe20000000000 */
[----:B------:R2:W-:Y:S01]  /*3650*/  STL [R1+0x88c], R2 ;  /* 0x00088c0201007387 */ /* 0x0005e20000100800 */
[----:B-----5:R-:W-:Y:S01]  /*3660*/  LEA R69, P1, R68, UR14, 0x1 ;  /* 0x0000000e44457c11 */ /* 0x020fe2000f8208ff */
[----:B------:R-:W-:-:S02]  /*3670*/  IMAD R3, R3, UR5, RZ ;  /* 0x0000000503037c24 */ /* 0x000fc4000f8e02ff */
[----:B-1----:R-:W-:Y:S01]  /*3680*/  IMAD.HI.U32 R8, R73, R7, RZ ;  /* 0x0000000749087227 */ /* 0x002fe200078e00ff */
[----:B------:R-:W-:-:S03]  /*3690*/  LEA.HI.X.SX32 R68, R68, UR15, 0x1, P1 ;  /* 0x0000000f44447c11 */ /* 0x000fc600088f0eff */
[----:B---3--:R-:W-:-:S04]  /*36a0*/  IMAD.HI.U32 R5, R73, R4, RZ ;  /* 0x0000000449057227 */ /* 0x008fc800078e00ff */
[----:B------:R-:W-:Y:S02]  /*36b0*/  IMAD.MOV R5, RZ, RZ, -R5 ;  /* 0x000000ffff057224 */ /* 0x000fe400078e0a05 */
[----:B--2---:R-:W-:-:S04]  /*36c0*/  IMAD.HI.U32 R2, R73, R105, RZ ;  /* 0x0000006949027227 */ /* 0x004fc800078e00ff */
[----:B------:R-:W-:Y:S02]  /*36d0*/  IMAD.MOV R8, RZ, RZ, -R8 ;  /* 0x000000ffff087224 */ /* 0x000fe400078e0a08 */
[----:B------:R-:W-:Y:S02]  /*36e0*/  IMAD R74, R72, R5, R4 ;  /* 0x00000005484a7224 */ /* 0x000fe400078e0204 */
[----:B------:R-:W-:Y:S02]  /*36f0*/  IMAD.MOV R2, RZ, RZ, -R2 ;  /* 0x000000ffff027224 */ /* 0x000fe400078e0a02 */
[----:B------:R-:W-:-:S04]  /*3700*/  IMAD.HI.U32 R4, R73, R121, RZ ;  /* 0x0000007949047227 */ /* 0x000fc800078e00ff */
[C---:B------:R-:W-:Y:S02]  /*3710*/  IMAD R7, R72.reuse, R8, R7 ;  /* 0x0000000848077224 */ /* 0x040fe400078e0207 */
[C---:B------:R-:W-:Y:S01]  /*3720*/  IMAD R105, R72.reuse, R2, R105 ;  /* 0x0000000248697224 */ /* 0x040fe200078e0269 */
[C---:B------:R-:W-:Y:S01]  /*3730*/  LEA R2, P0, R3.reuse, UR12, 0x1 ;  /* 0x0000000c03027c11 */ /* 0x040fe2000f8008ff */
[----:B------:R-:W-:Y:S01]  /*3740*/  IMAD.MOV R10, RZ, RZ, -R10 ;  /* 0x000000ffff0a7224 */ /* 0x000fe200078e0a0a */
[----:B------:R0:W-:Y:S01]  /*3750*/  STL [R1+0x1f8], R7 ;  /* 0x0001f80701007387 */ /* 0x0001e20000100800 */
[----:B------:R-:W-:Y:S01]  /*3760*/  IMAD.MOV R9, RZ, RZ, -R9 ;  /* 0x000000ffff097224 */ /* 0x000fe200078e0a09 */
[----:B------:R-:W-:Y:S01]  /*3770*/  LEA.HI.X.SX32 R3, R3, UR13, 0x1, P0 ;  /* 0x0000000d03037c11 */ /* 0x000fe200080f0eff */
[----:B------:R-:W-:Y:S02]  /*3780*/  IMAD.MOV R4, RZ, RZ, -R4 ;  /* 0x000000ffff047224 */ /* 0x000fe400078e0a04 */
[----:B------:R-:W-:-:S02]  /*3790*/  IMAD R106, R72, R10, R106 ;  /* 0x0000000a486a7224 */ /* 0x000fc400078e026a */
[C---:B------:R-:W-:Y:S02]  /*37a0*/  IMAD R122, R72.reuse, R9, R122 ;  /* 0x00000009487a7224 */ /* 0x040fe400078e027a */
[----:B------:R-:W-:Y:S02]  /*37b0*/  IMAD R121, R72, R4, R121 ;  /* 0x0000000448797224 */ /* 0x000fe400078e0279 */
[C---:B0-----:R-:W-:Y:S02]  /*37c0*/  VIADD R7, R6.reuse, 0xffffff80 ;  /* 0xffffff8006077836 */ /* 0x041fe40000000000 */
[----:B------:R-:W-:Y:S01]  /*37d0*/  VIADD R8, R6, 0xffffff81 ;  /* 0xffffff8106087836 */ /* 0x000fe20000000000 */
[----:B------:R-:W-:Y:S06]  /*37e0*/  BRA.U UP0, `(.L_x_5) ;  /* 0x0000000100187547 */ /* 0x000fec000b800000 */
[----:B------:R-:W-:Y:S01]  /*37f0*/  ELECT P0, URZ, PT ;  /* 0x0000000000ff782f */ /* 0x000fe20003800000 */
[----:B------:R-:W-:Y:S01]  /*3800*/  IMAD.MOV.U32 R4, RZ, RZ, 0x1 ;  /* 0x00000001ff047424 */ /* 0x000fe200078e00ff */
[----:B------:R-:W-:Y:S01]  /*3810*/  UMOV UR5, 0x40 ;  /* 0x0000004000057882 */ /* 0x000fe20000000000 */
[----:B------:R-:W-:Y:S01]  /*3820*/  UVIRTCOUNT.DEALLOC.SMPOOL 0x80 ;  /* 0x000000800000784c */ /* 0x000fe20000000000 */
[----:B------:R-:W-:-:S09]  /*3830*/  ULEA UR5, UR4, UR5, 0x18 ;  /* 0x0000000504057291 */ /* 0x000fd2000f8ec0ff */
[----:B------:R0:W-:Y:S03]  /*3840*/  @P0 STS.U8 [UR5], R4 ;  /* 0x00000004ff000988 */ /* 0x0001e60008000005 */
.L_x_5:
[----:B------:R-:W-:Y:S01]  /*3850*/  UIADD3 UR10, UPT, UPT, UR8, UR10, URZ ;  /* 0x0000000a080a7290 */ /* 0x000fe2000fffe0ff */
[C---:B------:R-:W-:Y:S01]  /*3860*/  VIADD R5, R6.reuse, 0xffffffff ;  /* 0xffffffff06057836 */ /* 0x040fe20000000000 */
[----:B------:R-:W-:Y:S01]  /*3870*/  VOTEU.ALL UP1, P2 ;  /* 0x0000000000ff7886 */ /* 0x000fe20001020000 */
[----:B------:R-:W-:Y:S01]  /*3880*/  UIADD3 UR6, UPT, UPT, UR9, 0x10000, URZ ;  /* 0x0001000009067890 */ /* 0x000fe2000fffe0ff */
[----:B------:R-:W-:Y:S01]  /*3890*/  PRMT R9, RZ, 0x7610, R9 ;  /* 0x00007610ff097816 */ /* 0x000fe20000000009 */
[----:B------:R-:W-:Y:S01]  /*38a0*/  VOTEU.ALL UP2, P2 ;  /* 0x0000000000ff7886 */ /* 0x000fe20001040000 */
[----:B------:R-:W-:Y:S01]  /*38b0*/  ISETP.GE.U32.AND P1, PT, R5, 0x7fffff80, PT ;  /* 0x7fffff800500780c */ /* 0x000fe20003f26070 */
[----:B0-----:R-:W-:Y:S01]  /*38c0*/  VIADD R4, R6, 0xffffff82 ;  /* 0xffffff8206047836 */ /* 0x001fe20000000000 */
[----:B------:R-:W-:-:S04]  /*38d0*/  @!UP1 UIADD3 UR4, UPT, UPT, -UR7, 0x100000, URZ ;  /* 0x0010000007049890 */ /* 0x000fc8000fffe1ff */
[----:B------:R-:W-:Y:S02]  /*38e0*/  @!UP1 USHF.L.U32 UR5, UR4, 0xb, URZ ;  /* 0x0000000b04059899 */ /* 0x000fe400080006ff */
[----:B------:R-:W-:Y:S01]  /*38f0*/  @!UP1 USHF.L.U32 UR4, UR4, 0x1, URZ ;  /* 0x0000000104049899 */ /* 0x000fe200080006ff */
[----:B------:R-:W-:Y:S01]  /*3900*/  STTM.x128 tmem[UR10], RZ ;  /* 0x000000ff000079ed */ /* 0x000fe200083c000a */
[----:B------:R-:W0:Y:S02]  /*3910*/  FENCE.VIEW.ASYNC.T ;  /* 0x00000000000073c6 */ /* 0x000e240000000200 */
[----:B0-----:R-:W-:Y:S01]  /*3920*/  BAR.SYNC.DEFER_BLOCKING 0x0 ;  /* 0x0000000000007b1d */ /* 0x001fe20000010000 */
[----:B------:R-:W-:Y:S01]  /*3930*/  IMAD R5, R70, 0xfe, RZ ;  /* 0x000000fe46057824 */ /* 0x000fe200078e02ff */
[----:B------:R-:W-:Y:S02]  /*3940*/  ISETP.GE.U32.AND P0, PT, R4, 0x7fffff03, PT ;  /* 0x7fffff030400780c */ /* 0x000fe40003f06070 */
[----:B------:R-:W-:-:S02]  /*3950*/  ISETP.GE.U32.AND P3, PT, R7, 0x7fffff01, PT ;  /* 0x7fffff010700780c */ /* 0x000fc40003f66070 */
[----:B------:R-:W-:Y:S01]  /*3960*/  ISETP.GE.U32.AND P4, PT, R8, 0x7fffff02, PT ;  /* 0x7fffff020800780c */ /* 0x000fe20003f86070 */
[----:B------:R0:W-:Y:S04]  /*3970*/  STL [R1+0xa24], R71 ;  /* 0x000a244701007387 */ /* 0x0001e80000100800 */
[----:B------:R-:W1:Y:S02]  /*3980*/  FENCE.VIEW.ASYNC.S ;  /* 0x00000000000073c6 */ /* 0x000e640000000000 */
[----:B-1----:R1:W2:Y:S02]  /*3990*/  @!UP2 SYNCS.EXCH.64 URZ, [UR6], UR4 ;  /* 0x0000000406ffa5b2 */ /* 0x0022a40008000100 */
[----:B--2---:R-:W-:Y:S01]  /*39a0*/  BAR.SYNC.DEFER_BLOCKING 0x0 ;  /* 0x0000000000007b1d */ /* 0x004fe20000010000 */
[C---:B------:R-:W-:Y:S01]  /*39b0*/  IMAD R4, R70.reuse, 0x7f, RZ ;  /* 0x0000007f46047824 */ /* 0x040fe200078e02ff */
[----:B0-----:R-:W-:Y:S01]  /*39c0*/  IADD3 R71, P5, PT, R5, R2, RZ ;  /* 0x0000000205477210 */ /* 0x001fe20007fbe0ff */
[----:B------:R-:W-:-:S03]  /*39d0*/  IMAD R7, R70, 0xfc, RZ ;  /* 0x000000fc46077824 */ /* 0x000fc600078e02ff */
[----:B------:R-:W-:Y:S04]  /*39e0*/  STL [R1+0xa20], R69 ;  /* 0x000a204501007387 */ /* 0x000fe80000100800 */
[----:B------:R-:W2:Y:S01]  /*39f0*/  @!P1 LDG.E.U16 R9, desc[UR20][R2.64] ;  /* 0x0000001402099981 */ /* 0x000ea2000c1e1500 */
[----:B------:R-:W-:Y:S01]  /*3a00*/  VIADD R5, R6, 0xffffff83 ;  /* 0xffffff8306057836 */ /* 0x000fe20000000000 */
[----:B------:R-:W-:Y:S02]  /*3a10*/  LEA.HI.X.SX32 R39, R4, R3, 0x1, P5 ;  /* 0x0000000304277211 */ /* 0x000fe400028f0eff */
[----:B------:R-:W-:Y:S01]  /*3a20*/  IADD3 R38, P1, PT, R7, R2, RZ ;  /* 0x0000000207267210 */ /* 0x000fe20007f3e0ff */
[----:B------:R-:W-:Y:S01]  /*3a30*/  IMAD.MOV.U32 R4, RZ, RZ, R71 ;  /* 0x000000ffff047224 */ /* 0x000fe200078e0047 */
[----:B------:R-:W-:Y:S01]  /*3a40*/  ISETP.GE.U32.AND P5, PT, R5, 0x7fffff04, PT ;  /* 0x7fffff040500780c */ /* 0x000fe20003fa6070 */
[----:B------:R-:W-:Y:S01]  /*3a50*/  IMAD.MOV.U32 R5, RZ, RZ, R39 ;  /* 0x000000ffff057224 */ /* 0x000fe200078e0027 */
[----:B------:R-:W-:Y:S01]  /*3a60*/  PRMT R7, RZ, 0x7610, R7 ;  /* 0x00007610ff077816 */ /* 0x000fe20000000007 */
[----:B------:R-:W-:Y:S05]  /*3a70*/  STL [R1+0xa1c], R68 ;  /* 0x000a1c4401007387 */ /* 0x000fea0000100800 */
[----:B------:R0:W3:Y:S01]  /*3a80*/  @!P3 LDG.E.U16 R7, desc[UR20][R4.64] ;  /* 0x000000140407b981 */ /* 0x0000e2000c1e1500 */
[----:B------:R-:W-:Y:S01]  /*3a90*/  PRMT R10, RZ, 0x7610, R10 ;  /* 0x00007610ff0a7816 */ /* 0x000fe2000000000a */
[----:B0-----:R-:W-:-:S02]  /*3aa0*/  @!P4 IMAD.MOV.U32 R4, RZ, RZ, R38 ;  /* 0x000000ffff04c224 */ /* 0x001fc400078e0026 */
[----:B--2---:R0:W-:Y:S04]  /*3ab0*/  STL [R1+0xb8], R9 ;  /* 0x0000b80901007387 */ /* 0x0041e80000100800 */
[----:B------:R2:W-:Y:S01]  /*3ac0*/  STL [R1+0x790], R71 ;  /* 0x0007904701007387 */ /* 0x0005e20000100800 */
[----:B0-----:R-:W-:-:S03]  /*3ad0*/  IMAD R9, R70, 0x7e, RZ ;  /* 0x0000007e46097824 */ /* 0x001fc600078e02ff */
[----:B--2---:R-:W5:Y:S04]  /*3ae0*/  LDL.LU R71, [R1+0xa24] ;  /* 0x000a240001477983 */ /* 0x004f680000300800 */
[----:B------:R0:W-:Y:S02]  /*3af0*/  STL [R1+0x78c], R39 ;  /* 0x00078c2701007387 */ /* 0x0001e40000100800 */
[----:B0-----:R-:W-:-:S05]  /*3b00*/  LEA.HI.X.SX32 R39, R9, R3, 0x1, P1 ;  /* 0x0000000309277211 */ /* 0x001fca00008f0eff */
[----:B------:R-:W-:-:S05]  /*3b10*/  @!P4 IMAD.MOV.U32 R5, RZ, RZ, R39 ;  /* 0x000000ffff05c224 */ /* 0x000fca00078e0027 */
[----:B------:R0:W2:Y:S04]  /*3b20*/  @!P4 LDG.E.U16 R10, desc[UR20][R4.64] ;  /* 0x00000014040ac981 */ /* 0x0000a8000c1e1500 */
[----:B------:R-:W-:Y:S04]  /*3b30*/  STL [R1+0x788], R38 ;  /* 0x0007882601007387 */ /* 0x000fe80000100800 */
[----:B------:R-:W-:Y:S04]  /*3b40*/  STL [R1+0x784], R39 ;  /* 0x0007842701007387 */ /* 0x000fe80000100800 */
[----:B---3--:R3:W-:Y:S01]  /*3b50*/  STL [R1+0x148], R7 ;  /* 0x0001480701007387 */ /* 0x0087e20000100800 */
[----:B0-----:R-:W-:-:S02]  /*3b60*/  IMAD R5, R70, 0xf8, RZ ;  /* 0x000000f846057824 */ /* 0x001fc400078e02ff */
[C---:B------:R-:W-:Y:S02]  /*3b70*/  IMAD R4, R70.reuse, 0x7d, RZ ;  /* 0x0000007d46047824 */ /* 0x040fe400078e02ff */
[----:B---3--:R-:W-:Y:S01]  /*3b80*/  IMAD R7, R70, 0xfa, RZ ;  /* 0x000000fa46077824 */ /* 0x008fe200078e02ff */
[----:B------:R-:W-:-:S04]  /*3b90*/  IADD3 R38, P3, PT, R5, R2, RZ ;  /* 0x0000000205267210 */ /* 0x000fc80007f7e0ff */
[----:B------:R-:W-:-:S04]  /*3ba0*/  IADD3 R39, P4, PT, R7, R2, RZ ;  /* 0x0000000207277210 */ /* 0x000fc80007f9e0ff */
[----:B------:R-:W-:Y:S01]  /*3bb0*/  LEA.HI.X.SX32 R4, R4, R3, 0x1, P4 ;  /* 0x0000000304047211 */ /* 0x000fe200020f0eff */
[----:B------:R-:W-:Y:S02]  /*3bc0*/  IMAD.MOV.U32 R5, RZ, RZ, R39 ;  /* 0x000000ffff057224 */ /* 0x000fe400078e0027 */
[----:B------:R-:W-:-:S03]  /*3bd0*/  VIADD R7, R6, 0xffffff85 ;  /* 0xffffff8506077836 */ /* 0x000fc60000000000 */
[----:B------:R-:W-:Y:S02]  /*3be0*/  @!P0 LOP3.LUT R5, R5, R4, RZ, 0x3c, !PT ;  /* 0x0000000405058212 */ /* 0x000fe400078e3cff */
[----:B------:R-:W-:Y:S01]  /*3bf0*/  ISETP.GE.U32.AND P4, PT, R7, 0x7fffff06, PT ;  /* 0x7fffff060700780c */ /* 0x000fe20003f86070 */
[----:B------:R-:W-:Y:S01]  /*3c00*/  VIADD R8, R6, 0xffffff84 ;  /* 0xffffff8406087836 */ /* 0x000fe20000000000 */
[----:B------:R-:W-:-:S04]  /*3c10*/  PRMT R7, RZ, 0x7610, R7 ;  /* 0x00007610ff077816 */ /* 0x000fc80000000007 */
[----:B------:R-:W-:Y:S01]  /*3c20*/  ISETP.GE.U32.AND P1, PT, R8, 0x7fffff05, PT ;  /* 0x7fffff050800780c */ /* 0x000fe20003f26070 */
[----:B------:R-:W-:Y:S01]  /*3c30*/  IMAD R8, R70, 0x7c, RZ ;  /* 0x0000007c46087824 */ /* 0x000fe200078e02ff */
[----:B------:R-:W-:Y:S01]  /*3c40*/  PRMT R17, RZ, 0x7610, R17 ;  /* 0x00007610ff117816 */ /* 0x000fe20000000011 */
[----:B--2---:R-:W-:Y:S04]  /*3c50*/  STL [R1+0x14c], R10 ;  /* 0x00014c0a01007387 */ /* 0x004fe80000100800 */
[----:B------:R-:W-:Y:S04]  /*3c60*/  STL [R1+0x780], R39 ;  /* 0x0007802701007387 */ /* 0x000fe80000100800 */
[----:B------:R-:W-:Y:S04]  /*3c70*/  STL [R1+0x778], R38 ;  /* 0x0007782601007387 */ /* 0x000fe80000100800 */
[----:B------:R0:W-:Y:S02]  /*3c80*/  STL [R1+0x77c], R4 ;  /* 0x00077c0401007387 */ /* 0x0001e40000100800 */
[----:B0-----:R-:W-:-:S04]  /*3c90*/  @!P0 LOP3.LUT R4, R5, R4, RZ, 0x3c, !PT ;  /* 0x0000000405048212 */ /* 0x001fc800078e3cff */
[----:B------:R-:W-:-:S05]  /*3ca0*/  @!P0 LOP3.LUT R5, R5, R4, RZ, 0x3c, !PT ;  /* 0x0000000405058212 */ /* 0x000fca00078e3cff */
[----:B------:R0:W2:Y:S01]  /*3cb0*/  @!P0 LDG.E.U16 R7, desc[UR20][R4.64] ;  /* 0x0000001404078981 */ /* 0x0000a2000c1e1500 */
[----:B------:R-:W-:Y:S01]  /*3cc0*/  LEA.HI.X.SX32 R39, R8, R3, 0x1, P3 ;  /* 0x0000000308277211 */ /* 0x000fe200018f0eff */
[----:B0-----:R-:W-:-:S04]  /*3cd0*/  @!P5 IMAD.MOV.U32 R4, RZ, RZ, R38 ;  /* 0x000000ffff04d224 */ /* 0x001fc800078e0026 */
[----:B------:R-:W-:-:S05]  /*3ce0*/  @!P5 IMAD.MOV.U32 R5, RZ, RZ, R39 ;  /* 0x000000ffff05d224 */ /* 0x000fca00078e0027 */
[----:B------:R0:W3:Y:S04]  /*3cf0*/  @!P5 LDG.E.U16 R17, desc[UR20][R4.64] ;  /* 0x000000140411d981 */ /* 0x0000e8000c1e1500 */
[----:B------:R-:W-:Y:S01]  /*3d00*/  STL [R1+0x774], R39 ;  /* 0x0007742701007387 */ /* 0x000fe20000100800 */
[C---:B0-----:R-:W-:Y:S02]  /*3d10*/  IMAD R5, R70.reuse, 0xf4, RZ ;  /* 0x000000f446057824 */ /* 0x041fe400078e02ff */
[----:B------:R-:W-:-:S03]  /*3d20*/  IMAD R4, R70, 0x7b, RZ ;  /* 0x0000007b46047824 */ /* 0x000fc600078e02ff */
[----:B------:R-:W-:Y:S02]  /*3d30*/  IADD3 R38, P0, PT, R5, R2, RZ ;  /* 0x0000000205267210 */ /* 0x000fe40007f1e0ff */
[----:B------:R-:W-:Y:S01]  /*3d40*/  PRMT R13, RZ, 0x7610, R13 ;  /* 0x00007610ff0d7816 */ /* 0x000fe2000000000d */
[----:B--2---:R0:W-:Y:S02]  /*3d50*/  STL [R1+0x140], R7 ;  /* 0x0001400701007387 */ /* 0x0041e40000100800 */
[----:B0-----:R-:W-:-:S05]  /*3d60*/  IMAD R7, R70, 0xf6, RZ ;  /* 0x000000f646077824 */ /* 0x001fca00078e02ff */
[----:B------:R-:W-:-:S04]  /*3d70*/  IADD3 R39, P5, PT, R7, R2, RZ ;  /* 0x0000000207277210 */ /* 0x000fc80007fbe0ff */
[----:B------:R-:W-:Y:S01]  /*3d80*/  LEA.HI.X.SX32 R4, R4, R3, 0x1, P5 ;  /* 0x0000000304047211 */ /* 0x000fe200028f0eff */
[----:B------:R-:W-:Y:S01]  /*3d90*/  IMAD.MOV.U32 R5, RZ, RZ, R39 ;  /* 0x000000ffff057224 */ /* 0x000fe200078e0027 */
[----:B---3--:R-:W-:Y:S01]  /*3da0*/  STL [R1+0x144], R17 ;  /* 0x0001441101007387 */ /* 0x008fe20000100800 */
[----:B------:R-:W-:-:S03]  /*3db0*/  VIADD R7, R6, 0xffffff87 ;  /* 0xffffff8706077836 */ /* 0x000fc60000000000 */
[----:B------:R-:W-:Y:S01]  /*3dc0*/  @!P1 LOP3.LUT R5, R5, R4, RZ, 0x3c, !PT ;  /* 0x0000000405059212 */ /* 0x000fe200078e3cff */
[----:B------:R-:W-:Y:S04]  /*3dd0*/  STL [R1+0x770], R39 ;  /* 0x0007702701007387 */ /* 0x000fe80000100800 */
[----:B------:R-:W-:Y:S01]  /*3de0*/  STL [R1+0x768], R38 ;  /* 0x0007682601007387 */ /* 0x000fe20000100800 */
[----:B------:R-:W-:-:S03]  /*3df0*/  ISETP.GE.U32.AND P5, PT, R7, 0x7fffff08, PT ;  /* 0x7fffff080700780c */ /* 0x000fc60003fa6070 */
[----:B------:R0:W-:Y:S01]  /*3e00*/  STL [R1+0x76c], R4 ;  /* 0x00076c0401007387 */ /* 0x0001e20000100800 */
[----:B------:R-:W-:Y:S02]  /*3e10*/  PRMT R7, RZ, 0x7610, R7 ;  /* 0x00007610ff077816 */ /* 0x000fe40000000007 */
[----:B0-----:R-:W-:-:S04]  /*3e20*/  @!P1 LOP3.LUT R4, R5, R4, RZ, 0x3c, !PT ;  /* 0x0000000405049212 */ /* 0x001fc800078e3cff */
[----:B------:R-:W-:Y:S01]  /*3e30*/  @!P1 LOP3.LUT R5, R5, R4, RZ, 0x3c, !PT ;  /* 0x0000000405059212 */ /* 0x000fe200078e3cff */
[----:B------:R-:W-:-:S04]  /*3e40*/  IMAD R17, R70, 0x7a, RZ ;  /* 0x0000007a46117824 */ /* 0x000fc800078e02ff */
[----:B------:R0:W2:Y:S01]  /*3e50*/  @!P1 LDG.E.U16 R7, desc[UR20][R4.64] ;  /* 0x0000001404079981 */ /* 0x0000a2000c1e1500 */
[----:B------:R-:W-:Y:S01]  /*3e60*/  LEA.HI.X.SX32 R39, R17, R3, 0x1, P0 ;  /* 0x0000000311277211 */ /* 0x000fe200000f0eff */
[----:B0-----:R-:W-:-:S04]  /*3e70*/  @!P4 IMAD.MOV.U32 R4, RZ, RZ, R38 ;  /* 0x000000ffff04c224 */ /* 0x001fc800078e0026 */
[----:B------:R-:W-:-:S05]  /*3e80*/  @!P4 IMAD.MOV.U32 R5, RZ, RZ, R39 ;  /* 0x000000ffff05c224 */ /* 0x000fca00078e0027 */
[----:B------:R0:W3:Y:S01]  /*3e90*/  @!P4 LDG.E.U16 R13, desc[UR20][R4.64] ;  /* 0x00000014040dc981 */ /* 0x0000e2000c1e1500 */
[----:B------:R-:W-:-:S03]  /*3ea0*/  VIADD R10, R6, 0xffffff86 ;  /* 0xffffff86060a7836 */ /* 0x000fc60000000000 */
[----:B------:R-:W-:Y:S02]  /*3eb0*/  STL [R1+0x764], R39 ;  /* 0x0007642701007387 */ /* 0x000fe40000100800 */
[----:B------:R-:W-:Y:S01]  /*3ec0*/  ISETP.GE.U32.AND P3, PT, R10, 0x7fffff07, PT ;  /* 0x7fffff070a00780c */ /* 0x000fe20003f66070 */
        /* <DEDUP_REMOVED lines=65> */
[----:B---3--:R0:W-:Y:S01]  /*42e0*/  STL [R1+0x100], R33 ;  /* 0x0001002101007387 */ /* 0x0081e20000100800 */
[----:B------:R-:W-:-:S03]  /*42f0*/  VIADD R7, R6, 0xffffff8d ;  /* 0xffffff8d06077836 */ /* 0x000fc60000000000 */
[----:B------:R-:W-:Y:S01]  /*4300*/  @!P1 LOP3.LUT R5, R5, R4, RZ, 0x3c, !PT ;  /* 0x0000000405059212 */ /* 0x000fe200078e3cff */
[----:B------:R-:W-:Y:S04]  /*4310*/  STL [R1+0x740], R39 ;  /* 0x0007402701007387 */ /* 0x000fe80000100800 */
[----:B------:R-:W-:Y:S01]  /*4320*/  STL [R1+0x738], R38 ;  /* 0x0007382601007387 */ /* 0x000fe20000100800 */
[----:B------:R-:W-:-:S03]  /*4330*/  ISETP.GE.U32.AND P4, PT, R7, 0x7fffff0e, PT ;  /* 0x7fffff0e0700780c */ /* 0x000fc60003f86070 */
[----:B------:R2:W-:Y:S01]  /*4340*/  STL [R1+0x73c], R4 ;  /* 0x00073c0401007387 */ /* 0x0005e20000100800 */
[----:B0-----:R-:W-:Y:S01]  /*4350*/  IMAD R33, R70, 0x74, RZ ;  /* 0x0000007446217824 */ /* 0x001fe200078e02ff */
[----:B------:R-:W-:Y:S02]  /*4360*/  PRMT R7, RZ, 0x7610, R7 ;  /* 0x00007610ff077816 */ /* 0x000fe40000000007 */
[----:B--2---:R-:W-:-:S04]  /*4370*/  @!P1 LOP3.LUT R4, R5, R4, RZ, 0x3c, !PT ;  /* 0x0000000405049212 */ /* 0x004fc800078e3cff */
[----:B------:R-:W-:Y:S02]  /*4380*/  @!P1 LOP3.LUT R5, R5, R4, RZ, 0x3c, !PT ;  /* 0x0000000405059212 */ /* 0x000fe400078e3cff */
[----:B------:R-:W-:-:S03]  /*4390*/  LEA.HI.X.SX32 R39, R33, R3, 0x1, P0 ;  /* 0x0000000321277211 */ /* 0x000fc600000f0eff */
[----:B------:R0:W2:Y:S02]  /*43a0*/  @!P1 LDG.E.U16 R7, desc[UR20][R4.64] ;  /* 0x0000001404079981 */ /* 0x0000a4000c1e1500 */
[----:B0-----:R-:W-:Y:S02]  /*43b0*/  @!P5 IMAD.MOV.U32 R4, RZ, RZ, R38 ;  /* 0x000000ffff04d224 */ /* 0x001fe400078e0026 */
[----:B------:R-:W-:-:S05]  /*43c0*/  @!P5 IMAD.MOV.U32 R5, RZ, RZ, R39 ;  /* 0x000000ffff05d224 */ /* 0x000fca00078e0027 */
[----:B------:R0:W3:Y:S01]  /*43d0*/  @!P5 LDG.E.U16 R37, desc[UR20][R4.64] ;  /* 0x000000140425d981 */ /* 0x0000e2000c1e1500 */
[----:B------:R-:W-:-:S03]  /*43e0*/  VIADD R10, R6, 0xffffff8c ;  /* 0xffffff8c060a7836 */ /* 0x000fc60000000000 */
[----:B------:R4:W-:Y:S02]  /*43f0*/  STL [R1+0x734], R39 ;  /* 0x0007342701007387 */ /* 0x0009e40000100800 */
[----:B------:R-:W-:Y:S01]  /*4400*/  ISETP.GE.U32.AND P3, PT, R10, 0x7fffff0d, PT ;  /* 0x7fffff0d0a00780c */ /* 0x000fe20003f66070 */
[C---:B0-----:R-:W-:Y:S02]  /*4410*/  IMAD R5, R70.reuse, 0xe4, RZ ;  /* 0x000000e446057824 */ /* 0x041fe400078e02ff */
[C---:B------:R-:W-:Y:S02]  /*4420*/  IMAD R4, R70.reuse, 0x73, RZ ;  /* 0x0000007346047824 */ /* 0x040fe400078e02ff */
[C---:B----4-:R-:W-:Y:S01]  /*4430*/  IMAD R39, R70.reuse, 0x72, RZ ;  /* 0x0000007246277824 */ /* 0x050fe200078e02ff */
[----:B------:R-:W-:Y:S01]  /*4440*/  PRMT R35, RZ, 0x7610, R35 ;  /* 0x00007610ff237816 */ /* 0x000fe20000000023 */
[----:B--2---:R0:W-:Y:S02]  /*4450*/  STL [R1+0xf4], R7 ;  /* 0x0000f40701007387 */ /* 0x0041e40000100800 */
[----:B0-----:R-:W-:-:S05]  /*4460*/  IMAD R7, R70, 0xe6, RZ ;  /* 0x000000e646077824 */ /* 0x001fca00078e02ff */
[-C--:B------:R-:W-:Y:S01]  /*4470*/  IADD3 R38, P5, PT, R7, R2.reuse, RZ ;  /* 0x0000000207267210 */ /* 0x080fe20007fbe0ff */
[----:B---3--:R0:W-:Y:S03]  /*4480*/  STL [R1+0xf8], R37 ;  /* 0x0000f82501007387 */ /* 0x0081e60000100800 */
[----:B------:R-:W-:Y:S01]  /*4490*/  LEA.HI.X.SX32 R4, R4, R3, 0x1, P5 ;  /* 0x0000000304047211 */ /* 0x000fe200028f0eff */
[----:B------:R-:W-:Y:S01]  /*44a0*/  VIADD R7, R6, 0xffffff8f ;  /* 0xffffff8f06077836 */ /* 0x000fe20000000000 */
[----:B0-----:R-:W-:Y:S01]  /*44b0*/  IADD3 R37, P1, PT, R5, R2, RZ ;  /* 0x0000000205257210 */ /* 0x001fe20007f3e0ff */
[----:B------:R-:W-:Y:S01]  /*44c0*/  IMAD.MOV.U32 R5, RZ, RZ, R38 ;  /* 0x000000ffff057224 */ /* 0x000fe200078e0026 */
[----:B------:R-:W-:Y:S04]  /*44d0*/  STL [R1+0x730], R38 ;  /* 0x0007302601007387 */ /* 0x000fe80000100800 */
[----:B------:R-:W-:Y:S01]  /*44e0*/  @!P3 LOP3.LUT R5, R5, R4, RZ, 0x3c, !PT ;  /* 0x000000040505b212 */ /* 0x000fe200078e3cff */
[----:B------:R-:W-:Y:S01]  /*44f0*/  STL [R1+0x728], R37 ;  /* 0x0007282501007387 */ /* 0x000fe20000100800 */
[----:B------:R-:W-:-:S03]  /*4500*/  ISETP.GE.U32.AND P5, PT, R7, 0x7fffff10, PT ;  /* 0x7fffff100700780c */ /* 0x000fc60003fa6070 */
[----:B------:R0:W-:Y:S01]  /*4510*/  STL [R1+0x72c], R4 ;  /* 0x00072c0401007387 */ /* 0x0001e20000100800 */
[----:B------:R-:W-:Y:S02]  /*4520*/  PRMT R7, RZ, 0x7610, R7 ;  /* 0x00007610ff077816 */ /* 0x000fe40000000007 */
[----:B0-----:R-:W-:-:S04]  /*4530*/  @!P3 LOP3.LUT R4, R5, R4, RZ, 0x3c, !PT ;  /* 0x000000040504b212 */ /* 0x001fc800078e3cff */
[----:B------:R-:W-:-:S05]  /*4540*/  @!P3 LOP3.LUT R5, R5, R4, RZ, 0x3c, !PT ;  /* 0x000000040505b212 */ /* 0x000fca00078e3cff */
        /* <DEDUP_REMOVED lines=80> */
[----:B------:R-:W-:Y:S01]  /*4a50*/  PRMT R7, RZ, 0x7610, R7 ;  /* 0x00007610ff077816 */ /* 0x000fe20000000007 */
[----:B0-----:R-:W-:Y:S01]  /*4a60*/  IMAD R32, R70, 0x6c, RZ ;  /* 0x0000006c46207824 */ /* 0x001fe200078e02ff */
        /* <DEDUP_REMOVED lines=17> */
[----:B------:R-:W-:Y:S01]  /*4b80*/  VIADD R7, R6, 0xffffff97 ;  /* 0xffffff9706077836 */ /* 0x000fe20000000000 */
[----:B---3--:R0:W-:Y:S02]  /*4b90*/  STL [R1+0xc8], R31 ;  /* 0x0000c81f01007387 */ /* 0x0081e40000100800 */
[-C--:B------:R-:W-:Y:S02]  /*4ba0*/  LEA.HI.X.SX32 R5, R5, R3.reuse, 0x1, P5 ;  /* 0x0000000305057211 */ /* 0x080fe400028f0eff */
[----:B------:R-:W-:Y:S02]  /*4bb0*/  ISETP.GE.U32.AND P5, PT, R7, 0x7fffff18, PT ;  /* 0x7fffff180700780c */ /* 0x000fe40003fa6070 */
[----:B------:R-:W-:Y:S02]  /*4bc0*/  PRMT R7, RZ, 0x7610, R7 ;  /* 0x00007610ff077816 */ /* 0x000fe40000000007 */
[----:B0-----:R-:W-:Y:S01]  /*4bd0*/  IADD3 R31, P3, PT, R4, R2, RZ ;  /* 0x00000002041f7210 */ /* 0x001fe20007f7e0ff */
[----:B------:R-:W-:Y:S01]  /*4be0*/  IMAD.MOV.U32 R4, RZ, RZ, R34 ;  /* 0x000000ffff047224 */ /* 0x000fe200078e0022 */
[----:B------:R0:W-:Y:S04]  /*4bf0*/  STL [R1+0x6f0], R34 ;  /* 0x0006f02201007387 */ /* 0x0001e80000100800 */
[----:B------:R2:W3:Y:S01]  /*4c00*/  @!P0 LDG.E.U16 R7, desc[UR20][R4.64] ;  /* 0x0000001404078981 */ /* 0x0004e2000c1e1500 */
[----:B0-----:R-:W-:-:S03]  /*4c10*/  LEA.HI.X.SX32 R34, R37, R3, 0x1, P3 ;  /* 0x0000000325227211 */ /* 0x001fc600018f0eff */
[----:B------:R-:W-:Y:S01]  /*4c20*/  STL [R1+0x6e8], R31 ;  /* 0x0006e81f01007387 */ /* 0x000fe20000100800 */
[----:B--2---:R-:W-:-:S03]  /*4c30*/  @!P4 IMAD.MOV.U32 R4, RZ, RZ, R31 ;  /* 0x000000ffff04c224 */ /* 0x004fc600078e001f */
[----:B------:R0:W-:Y:S02]  /*4c40*/  STL [R1+0x6ec], R5 ;  /* 0x0006ec0501007387 */ /* 0x0001e40000100800 */
[----:B0-----:R-:W-:-:S05]  /*4c50*/  @!P4 IMAD.MOV.U32 R5, RZ, RZ, R34 ;  /* 0x000000ffff05c224 */ /* 0x001fca00078e0022 */
[----:B------:R0:W2:Y:S01]  /*4c60*/  @!P4 LDG.E.U16 R20, desc[UR20][R4.64] ;  /* 0x000000140414c981 */ /* 0x0000a2000c1e1500 */
[----:B------:R-:W-:-:S03]  /*4c70*/  VIADD R10, R6, 0xffffff96 ;  /* 0xffffff96060a7836 */ /* 0x000fc60000000000 */
[----:B------:R-:W-:Y:S02]  /*4c80*/  STL [R1+0x6e4], R34 ;  /* 0x0006e42201007387 */ /* 0x000fe40000100800 */
[----:B------:R-:W-:Y:S01]  /*4c90*/  ISETP.GE.U32.AND P1, PT, R10, 0x7fffff17, PT ;  /* 0x7fffff170a00780c */ /* 0x000fe20003f26070 */
[C---:B0-----:R-:W-:Y:S02]  /*4ca0*/  IMAD R5, R70.reuse, 0x69, RZ ;  /* 0x0000006946057824 */ /* 0x041fe400078e02ff */
[----:B------:R-:W-:-:S05]  /*4cb0*/  IMAD R4, R70, 0xd0, RZ ;  /* 0x000000d046047824 */ /* 0x000fca00078e02ff */
[----:B------:R-:W-:Y:S02]  /*4cc0*/  IADD3 R31, P0, PT, R4, R2, RZ ;  /* 0x00000002041f7210 */ /* 0x000fe40007f1e0ff */
[----:B------:R-:W-:Y:S01]  /*4cd0*/  PRMT R30, RZ, 0x7610, R30 ;  /* 0x00007610ff1e7816 */ /* 0x000fe2000000001e */
[----:B---3--:R0:W-:Y:S02]  /*4ce0*/  STL [R1+0xbc], R7 ;  /* 0x0000bc0701007387 */ /* 0x0081e40000100800 */
[----:B0-----:R-:W-:-:S05]  /*4cf0*/  IMAD R7, R70, 0xd2, RZ ;  /* 0x000000d246077824 */ /* 0x001fca00078e02ff */
[----:B------:R-:W-:Y:S01]  /*4d00*/  IADD3 R34, P4, PT, R7, R2, RZ ;  /* 0x0000000207227210 */ /* 0x000fe20007f9e0ff */
[----:B------:R-:W-:-:S03]  /*4d10*/  VIADD R7, R6, 0xffffff99 ;  /* 0xffffff9906077836 */ /* 0x000fc60000000000 */
[----:B------:R-:W-:Y:S02]  /*4d20*/  LEA.HI.X.SX32 R5, R5, R3, 0x1, P4 ;  /* 0x0000000305057211 */ /* 0x000fe400020f0eff */
[----:B------:R-:W-:Y:S01]  /*4d30*/  ISETP.GE.U32.AND P4, PT, R7, 0x7fffff1a, PT ;  /* 0x7fffff1a0700780c */ /* 0x000fe20003f86070 */
[----:B------:R-:W-:Y:S01]  /*4d40*/  IMAD.MOV.U32 R4, RZ, RZ, R34 ;  /* 0x000000ffff047224 */ /* 0x000fe200078e0022 */
[----:B------:R-:W-:Y:S01]  /*4d50*/  PRMT R7, RZ, 0x7610, R7 ;  /* 0x00007610ff077816 */ /* 0x000fe20000000007 */
[----:B--2---:R0:W-:Y:S05]  /*4d60*/  STL [R1+0xc0], R20 ;  /* 0x0000c01401007387 */ /* 0x0041ea0000100800 */
[----:B------:R2:W3:Y:S01]  /*4d70*/  @!P1 LDG.E.U16 R7, desc[UR20][R4.64] ;  /* 0x0000001404079981 */ /* 0x0004e2000c1e1500 */
[----:B0-----:R-:W-:-:S03]  /*4d80*/  IMAD R20, R70, 0x68, RZ ;  /* 0x0000006846147824 */ /* 0x001fc600078e02ff */
[----:B------:R0:W-:Y:S04]  /*4d90*/  STL [R1+0x6e0], R34 ;  /* 0x0006e02201007387 */ /* 0x0001e80000100800 */
[----:B------:R-:W-:Y:S01]  /*4da0*/  STL [R1+0x6d8], R31 ;  /* 0x0006d81f01007387 */ /* 0x000fe20000100800 */
[----:B--2---:R-:W-:Y:S01]  /*4db0*/  @!P5 IMAD.MOV.U32 R4, RZ, RZ, R31 ;  /* 0x000000ffff04d224 */ /* 0x004fe200078e001f */
[----:B0-----:R-:W-:Y:S02]  /*4dc0*/  LEA.HI.X.SX32 R34, R20, R3, 0x1, P0 ;  /* 0x0000000314227211 */ /* 0x001fe400000f0eff */
[----:B------:R0:W-:Y:S03]  /*4dd0*/  STL [R1+0x6dc], R5 ;  /* 0x0006dc0501007387 */ /* 0x0001e60000100800 */
[----:B0-----:R-:W-:-:S05]  /*4de0*/  @!P5 IMAD.MOV.U32 R5, RZ, RZ, R34 ;  /* 0x000000ffff05d224 */ /* 0x001fca00078e0022 */
[----:B------:R0:W2:Y:S01]  /*4df0*/  @!P5 LDG.E.U16 R30, desc[UR20][R4.64] ;  /* 0x00000014041ed981 */ /* 0x0000a2000c1e1500 */
[----:B------:R-:W-:-:S03]  /*4e00*/  VIADD R10, R6, 0xffffff98 ;  /* 0xffffff98060a7836 */ /* 0x000fc60000000000 */
[----:B------:R4:W-:Y:S02]  /*4e10*/  STL [R1+0x6d4], R34 ;  /* 0x0006d42201007387 */ /* 0x0009e40000100800 */
[----:B------:R-:W-:Y:S01]  /*4e20*/  ISETP.GE.U32.AND P3, PT, R10, 0x7fffff19, PT ;  /* 0x7fffff190a00780c */ /* 0x000fe20003f66070 */
[C---:B0-----:R-:W-:Y:S02]  /*4e30*/  IMAD R5, R70.reuse, 0x67, RZ ;  /* 0x0000006746057824 */ /* 0x041fe400078e02ff */
[C---:B------:R-:W-:Y:S02]  /*4e40*/  IMAD R4, R70.reuse, 0xcc, RZ ;  /* 0x000000cc46047824 */ /* 0x040fe400078e02ff */
[C---:B----4-:R-:W-:Y:S01]  /*4e50*/  IMAD R34, R70.reuse, 0x66, RZ ;  /* 0x0000006646227824 */ /* 0x050fe200078e02ff */
[----:B------:R-:W-:Y:S01]  /*4e60*/  PRMT R11, RZ, 0x7610, R11 ;  /* 0x00007610ff0b7816 */ /* 0x000fe2000000000b */
[----:B---3--:R0:W-:Y:S02]  /*4e70*/  STL [R1+0xb0], R7 ;  /* 0x0000b00701007387 */ /* 0x0081e40000100800 */
[----:B0-----:R-:W-:-:S05]  /*4e80*/  IMAD R7, R70, 0xce, RZ ;  /* 0x000000ce46077824 */ /* 0x001fca00078e02ff */
[----:B------:R-:W-:Y:S01]  /*4e90*/  IADD3 R31, P5, PT, R7, R2, RZ ;  /* 0x00000002071f7210 */ /* 0x000fe20007fbe0ff */
[----:B------:R-:W-:-:S03]  /*4ea0*/  VIADD R7, R6, 0xffffff9b ;  /* 0xffffff9b06077836 */ /* 0x000fc60000000000 */
[-C--:B------:R-:W-:Y:S02]  /*4eb0*/  LEA.HI.X.SX32 R5, R5, R3.reuse, 0x1, P5 ;  /* 0x0000000305057211 */ /* 0x080fe400028f0eff */
[----:B------:R-:W-:Y:S02]  /*4ec0*/  ISETP.GE.U32.AND P5, PT, R7, 0x7fffff1c, PT ;  /* 0x7fffff1c0700780c */ /* 0x000fe40003fa6070 */
[----:B------:R-:W-:Y:S01]  /*4ed0*/  PRMT R7, RZ, 0x7610, R7 ;  /* 0x00007610ff077816 */ /* 0x000fe20000000007 */
[----:B--2---:R0:W-:Y:S02]  /*4ee0*/  STL [R1+0xb4], R30 ;  /* 0x0000b41e01007387 */ /* 0x0041e40000100800 */
        /* <DEDUP_REMOVED lines=25> */
[----:B--2---:R0:W-:Y:S04]  /*5080*/  STL [R1+0xac], R11 ;  /* 0x0000ac0b01007387 */ /* 0x0041e80000100800 */
[----:B------:R2:W-:Y:S04]  /*5090*/  STL [R1+0x6c0], R31 ;  /* 0x0006c01f01007387 */ /* 0x0005e80000100800 */
[----:B------:R3:W4:Y:S01]  /*50a0*/  @!P0 LDG.E.U16 R7, desc[UR20][R4.64] ;  /* 0x0000001404078981 */ /* 0x000722000c1e1500 */
[----:B0-----:R-:W-:-:S03]  /*50b0*/  IMAD R11, R70, 0x64, RZ ;  /* 0x00000064460b7824 */ /* 0x001fc600078e02ff */
[----:B------:R-:W-:Y:S02]  /*50c0*/  STL [R1+0x6b8], R30 ;  /* 0x0006b81e01007387 */ /* 0x000fe40000100800 */
[----:B--2---:R-:W-:Y:S02]  /*50d0*/  LEA.HI.X.SX32 R31, R11, R3, 0x1, P3 ;  /* 0x000000030b1f7211 */ /* 0x004fe400018f0eff */
[----:B------:R0:W-:Y:S01]  /*50e0*/  STL [R1+0x6bc], R5 ;  /* 0x0006bc0501007387 */ /* 0x0001e20000100800 */
[----:B---3--:R-:W-:Y:S02]  /*50f0*/  @!P5 IMAD.MOV.U32 R4, RZ, RZ, R30 ;  /* 0x000000ffff04d224 */ /* 0x008fe400078e001e */
[----:B0-----:R-:W-:-:S05]  /*5100*/  @!P5 IMAD.MOV.U32 R5, RZ, RZ, R31 ;  /* 0x000000ffff05d224 */ /* 0x001fca00078e001f */
[----:B------:R0:W2:Y:S01]  /*5110*/  @!P5 LDG.E.U16 R29, desc[UR20][R4.64] ;  /* 0x00000014041dd981 */ /* 0x0000a2000c1e1500 */
[----:B------:R-:W-:-:S03]  /*5120*/  VIADD R10, R6, 0xffffff9c ;  /* 0xffffff9c060a7836 */ /* 0x000fc60000000000 */
[----:B------:R3:W-:Y:S02]  /*5130*/  STL [R1+0x6b4], R31 ;  /* 0x0006b41f01007387 */ /* 0x0007e40000100800 */
[----:B------:R-:W-:Y:S01]  /*5140*/  ISETP.GE.U32.AND P1, PT, R10, 0x7fffff1d, PT ;  /* 0x7fffff1d0a00780c */ /* 0x000fe20003f26070 */
[C---:B0-----:R-:W-:Y:S02]  /*5150*/  IMAD R5, R70.reuse, 0x63, RZ ;  /* 0x0000006346057824 */ /* 0x041fe400078e02ff */
[C---:B------:R-:W-:Y:S02]  /*5160*/  IMAD R4, R70.reuse, 0xc4, RZ ;  /* 0x000000c446047824 */ /* 0x040fe400078e02ff */
[C---:B---3--:R-:W-:Y:S01]  /*5170*/  IMAD R31, R70.reuse, 0x62, RZ ;  /* 0x00000062461f7824 */ /* 0x048fe200078e02ff */
[----:B------:R-:W-:Y:S01]  /*5180*/  PRMT R24, RZ, 0x7610, R24 ;  /* 0x00007610ff187816 */ /* 0x000fe20000000018 */
[----:B----4-:R0:W-:Y:S02]  /*5190*/  STL [R1+0xa0], R7 ;  /* 0x0000a00701007387 */ /* 0x0101e40000100800 */
[----:B0-----:R-:W-:-:S05]  /*51a0*/  IMAD R7, R70, 0xc6, RZ ;  /* 0x000000c646077824 */ /* 0x001fca00078e02ff */
[----:B------:R-:W-:Y:S01]  /*51b0*/  IADD3 R30, P5, PT, R7, R2, RZ ;  /* 0x00000002071e7210 */ /* 0x000fe20007fbe0ff */
[----:B------:R-:W-:-:S03]  /*51c0*/  VIADD R7, R6, 0xffffff9f ;  /* 0xffffff9f06077836 */ /* 0x000fc60000000000 */
[----:B------:R-:W-:Y:S02]  /*51d0*/  LEA.HI.X.SX32 R5, R5, R3, 0x1, P5 ;  /* 0x0000000305057211 */ /* 0x000fe400028f0eff */
[----:B------:R-:W-:Y:S01]  /*51e0*/  ISETP.GE.U32.AND P5, PT, R7, 0x7fffff20, PT ;  /* 0x7fffff200700780c */ /* 0x000fe20003fa6070 */
[----:B--2---:R0:W-:Y:S01]  /*51f0*/  STL [R1+0xa4], R29 ;  /* 0x0000a41d01007387 */ /* 0x0041e20000100800 */
[----:B------:R-:W-:-:S03]  /*5200*/  PRMT R7, RZ, 0x7610, R7 ;  /* 0x00007610ff077816 */ /* 0x000fc60000000007 */
[----:B------:R2:W-:Y:S01]  /*5210*/  STL [R1+0x6b0], R30 ;  /* 0x0006b01e01007387 */ /* 0x0005e20000100800 */
[----:B0-----:R-:W-:Y:S01]  /*5220*/  IADD3 R29, P0, PT, R4, R2, RZ ;  /* 0x00000002041d7210 */ /* 0x001fe20007f1e0ff */
[----:B------:R-:W-:-:S03]  /*5230*/  IMAD.MOV.U32 R4, RZ, RZ, R30 ;  /* 0x000000ffff047224 */ /* 0x000fc600078e001e */
[----:B--2---:R-:W-:Y:S01]  /*5240*/  LEA.HI.X.SX32 R30, R31, R3, 0x1, P0 ;  /* 0x000000031f1e7211 */ /* 0x004fe200000f0eff */
[----:B------:R-:W-:Y:S04]  /*5250*/  STL [R1+0x6a8], R29 ;  /* 0x0006a81d01007387 */ /* 0x000fe80000100800 */
[----:B------:R0:W-:Y:S04]  /*5260*/  STL [R1+0x6ac], R5 ;  /* 0x0006ac0501007387 */ /* 0x0001e80000100800 */
[----:B------:R2:W3:Y:S02]  /*5270*/  @!P1 LDG.E.U16 R7, desc[UR20][R4.64] ;  /* 0x0000001404079981 */ /* 0x0004e4000c1e1500 */
[----:B--2---:R-:W-:-:S02]  /*5280*/  @!P4 IMAD.MOV.U32 R4, RZ, RZ, R29 ;  /* 0x000000ffff04c224 */ /* 0x004fc400078e001d */
[----:B0-----:R-:W-:-:S05]  /*5290*/  @!P4 IMAD.MOV.U32 R5, RZ, RZ, R30 ;  /* 0x000000ffff05c224 */ /* 0x001fca00078e001e */
[----:B------:R0:W2:Y:S01]  /*52a0*/  @!P4 LDG.E.U16 R24, desc[UR20][R4.64] ;  /* 0x000000140418c981 */ /* 0x0000a2000c1e1500 */
[----:B------:R-:W-:-:S03]  /*52b0*/  VIADD R10, R6, 0xffffff9e ;  /* 0xffffff9e060a7836 */ /* 0x000fc60000000000 */
[----:B------:R-:W-:Y:S02]  /*52c0*/  STL [R1+0x6a4], R30 ;  /* 0x0006a41e01007387 */ /* 0x000fe40000100800 */
[----:B------:R-:W-:Y:S01]  /*52d0*/  ISETP.GE.U32.AND P3, PT, R10, 0x7fffff1f, PT ;  /* 0x7fffff1f0a00780c */ /* 0x000fe20003f66070 */
[C---:B0-----:R-:W-:Y:S02]  /*52e0*/  IMAD R4, R70.reuse, 0xc0, RZ ;  /* 0x000000c046047824 */ /* 0x041fe400078e02ff */
[----:B------:R-:W-:Y:S01]  /*52f0*/  IMAD R5, R70, 0x61, RZ ;  /* 0x0000006146057824 */ /* 0x000fe200078e02ff */
[----:B------:R-:W-:Y:S02]  /*5300*/  PRMT R153, RZ, 0x7610, R153 ;  /* 0x00007610ff997816 */ /* 0x000fe40000000099 */
[----:B------:R-:W-:Y:S02]  /*5310*/  IADD3 R29, P1, PT, R4, R2, RZ ;  /* 0x00000002041d7210 */ /* 0x000fe40007f3e0ff */
[----:B------:R-:W-:Y:S01]  /*5320*/  PRMT R28, RZ, 0x7610, R28 ;  /* 0x00007610ff1c7816 */ /* 0x000fe2000000001c */
[----:B---3--:R0:W-:Y:S02]  /*5330*/  STL [R1+0x88], R7 ;  /* 0x0000880701007387 */ /* 0x0081e40000100800 */
[----:B0-----:R-:W-:-:S05]  /*5340*/  IMAD R7, R70, 0xc2, RZ ;  /* 0x000000c246077824 */ /* 0x001fca00078e02ff */
[----:B------:R-:W-:Y:S01]  /*5350*/  IADD3 R30, P4, PT, R7, R2, RZ ;  /* 0x00000002071e7210 */ /* 0x000fe20007f9e0ff */
[----:B--2---:R0:W-:Y:S03]  /*5360*/  STL [R1+0x9c], R24 ;  /* 0x00009c1801007387 */ /* 0x0041e60000100800 */
[----:B------:R-:W-:Y:S01]  /*5370*/  LEA.HI.X.SX32 R5, R5, R3, 0x1, P4 ;  /* 0x0000000305057211 */ /* 0x000fe200020f0eff */
[----:B------:R-:W-:Y:S01]  /*5380*/  IMAD.MOV.U32 R4, RZ, RZ, R30 ;  /* 0x000000ffff047224 */ /* 0x000fe200078e001e */
[----:B------:R2:W-:Y:S01]  /*5390*/  STL [R1+0x6a0], R30 ;  /* 0x0006a01e01007387 */ /* 0x0005e20000100800 */
[----:B0-----:R-:W-:-:S03]  /*53a0*/  IMAD R24, R70, 0x60, RZ ;  /* 0x0000006046187824 */ /* 0x001fc600078e02ff */
[----:B------:R-:W-:Y:S02]  /*53b0*/  STL [R1+0x698], R29 ;  /* 0x0006981d01007387 */ /* 0x000fe40000100800 */
[----:B--2---:R-:W-:Y:S02]  /*53c0*/  LEA.HI.X.SX32 R30, R24, R3, 0x1, P1 ;  /* 0x00000003181e7211 */ /* 0x004fe400008f0eff */
[----:B------:R0:W-:Y:S04]  /*53d0*/  STL [R1+0x69c], R5 ;  /* 0x00069c0501007387 */ /* 0x0001e80000100800 */
[----:B------:R2:W3:Y:S02]  /*53e0*/  @!P3 LDG.E.U16 R153, desc[UR20][R4.64] ;  /* 0x000000140499b981 */ /* 0x0004e4000c1e1500 */
[----:B--2---:R-:W-:-:S02]  /*53f0*/  @!P5 IMAD.MOV.U32 R4, RZ, RZ, R29 ;  /* 0x000000ffff04d224 */ /* 0x004fc400078e001d */
[----:B0-----:R-:W-:-:S05]  /*5400*/  @!P5 IMAD.MOV.U32 R5, RZ, RZ, R30 ;  /* 0x000000ffff05d224 */ /* 0x001fca00078e001e */
[----:B------:R0:W2:Y:S01]  /*5410*/  @!P5 LDG.E.U16 R28, desc[UR20][R4.64] ;  /* 0x00000014041cd981 */ /* 0x0000a2000c1e1500 */
[C---:B------:R-:W-:Y:S02]  /*5420*/  VIADD R10, R6.reuse, 0xffffffa0 ;  /* 0xffffffa0060a7836 */ /* 0x040fe40000000000 */
[----:B------:R-:W-:-:S03]  /*5430*/  VIADD R7, R6, 0xffffffa1 ;  /* 0xffffffa106077836 */ /* 0x000fc60000000000 */
[----:B------:R-:W-:Y:S02]  /*5440*/  ISETP.GE.U32.AND P0, PT, R10, 0x7fffff21, PT ;  /* 0x7fffff210a00780c */ /* 0x000fe40003f06070 */
[----:B------:R-:W-:Y:S01]  /*5450*/  ISETP.GE.U32.AND P4, PT, R7, 0x7fffff22, PT ;  /* 0x7fffff220700780c */ /* 0x000fe20003f86070 */
[C---:B------:R-:W-:Y:S01]  /*5460*/  IMAD R7, R70.reuse, 0xbe, RZ ;  /* 0x000000be46077824 */ /* 0x040fe200078e02ff */
[----:B------:R4:W-:Y:S01]  /*5470*/  STL [R1+0x694], R30 ;  /* 0x0006941e01007387 */ /* 0x0009e20000100800 */
[C---:B0-----:R-:W-:Y:S02]  /*5480*/  IMAD R4, R70.reuse, 0xbc, RZ ;  /* 0x000000bc46047824 */ /* 0x041fe400078e02ff */
[C---:B------:R-:W-:Y:S01]  /*5490*/  IMAD R5, R70.reuse, 0x5f, RZ ;  /* 0x0000005f46057824 */ /* 0x040fe200078e02ff */
[----:B------:R-:W-:Y:S01]  /*54a0*/  PRMT R132, RZ, 0x7610, R132 ;  /* 0x00007610ff847816 */ /* 0x000fe20000000084 */
[----:B----4-:R-:W-:Y:S01]  /*54b0*/  IMAD R30, R70, 0x5e, RZ ;  /* 0x0000005e461e7824 */ /* 0x010fe200078e02ff */
[----:B------:R-:W-:Y:S01]  /*54c0*/  PRMT R16, RZ, 0x7610, R16 ;  /* 0x00007610ff107816 */ /* 0x000fe20000000010 */
[----:B---3--:R0:W-:Y:S02]  /*54d0*/  STL [R1+0x7c], R153 ;  /* 0x00007c9901007387 */ /* 0x0081e40000100800 */
[----:B0-----:R-:W-:-:S02]  /*54e0*/  IADD3 R153, P5, PT, R7, R2, RZ ;  /* 0x0000000207997210 */ /* 0x001fc40007fbe0ff */
[----:B--2---:R0:W-:Y:S02]  /*54f0*/  STL [R1+0x80], R28 ;  /* 0x0000801c01007387 */ /* 0x0041e40000100800 */
[----:B------:R-:W-:Y:S02]  /*5500*/  LEA.HI.X.SX32 R5, R5, R3, 0x1, P5 ;  /* 0x0000000305057211 */ /* 0x000fe400028f0eff */
[----:B------:R-:W-:Y:S01]  /*5510*/  STL [R1+0x690], R153 ;  /* 0x0006909901007387 */ /* 0x000fe20000100800 */
[----:B0-----:R-:W-:Y:S01]  /*5520*/  IADD3 R28, P3, PT, R4, R2, RZ ;  /* 0x00000002041c7210 */ /* 0x001fe20007f7e0ff */
[----:B------:R-:W-:-:S03]  /*5530*/  @!P0 IMAD.MOV.U32 R4, RZ, RZ, R153 ;  /* 0x000000ffff048224 */ /* 0x000fc600078e0099 */
[----:B------:R-:W-:Y:S01]  /*5540*/  LEA.HI.X.SX32 R29, R30, R3, 0x1, P3 ;  /* 0x000000031e1d7211 */ /* 0x000fe200018f0eff */
[----:B------:R-:W-:Y:S04]  /*5550*/  STL [R1+0x688], R28 ;  /* 0x0006881c01007387 */ /* 0x000fe80000100800 */
[----:B------:R0:W-:Y:S04]  /*5560*/  STL [R1+0x68c], R5 ;  /* 0x00068c0501007387 */ /* 0x0001e80000100800 */
[----:B------:R2:W3:Y:S02]  /*5570*/  @!P0 LDG.E.U16 R132, desc[UR20][R4.64] ;  /* 0x0000001404848981 */ /* 0x0004e4000c1e1500 */
[----:B--2---:R-:W-:-:S02]  /*5580*/  @!P4 IMAD.MOV.U32 R4, RZ, RZ, R28 ;  /* 0x000000ffff04c224 */ /* 0x004fc400078e001c */
[----:B0-----:R-:W-:-:S05]  /*5590*/  @!P4 IMAD.MOV.U32 R5, RZ, RZ, R29 ;  /* 0x000000ffff05c224 */ /* 0x001fca00078e001d */
[----:B------:R0:W2:Y:S01]  /*55a0*/  @!P4 LDG.E.U16 R16, desc[UR20][R4.64] ;  /* 0x000000140410c981 */ /* 0x0000a2000c1e1500 */
[C---:B------:R-:W-:Y:S02]  /*55b0*/  VIADD R7, R6.reuse, 0xffffffa3 ;  /* 0xffffffa306077836 */ /* 0x040fe40000000000 */
[----:B------:R-:W-:-:S03]  /*55c0*/  VIADD R10, R6, 0xffffffa2 ;  /* 0xffffffa2060a7836 */ /* 0x000fc60000000000 */
[----:B------:R-:W-:Y:S01]  /*55d0*/  ISETP.GE.U32.AND P5, PT, R7, 0x7fffff24, PT ;  /* 0x7fffff240700780c */ /* 0x000fe20003fa6070 */
[----:B------:R-:W-:Y:S01]  /*55e0*/  IMAD R7, R70, 0xba, RZ ;  /* 0x000000ba46077824 */ /* 0x000fe200078e02ff */
[----:B------:R-:W-:Y:S01]  /*55f0*/  ISETP.GE.U32.AND P1, PT, R10, 0x7fffff23, PT ;  /* 0x7fffff230a00780c */ /* 0x000fe20003f26070 */
[----:B------:R-:W-:Y:S01]  /*5600*/  STL [R1+0x684], R29 ;  /* 0x0006841d01007387 */ /* 0x000fe20000100800 */
[C---:B0-----:R-:W-:Y:S02]  /*5610*/  IMAD R5, R70.reuse, 0x5d, RZ ;  /* 0x0000005d46057824 */ /* 0x041fe400078e02ff */
[----:B------:R-:W-:Y:S01]  /*5620*/  IMAD R4, R70, 0xb8, RZ ;  /* 0x000000b846047824 */ /* 0x000fe200078e02ff */
[----:B------:R-:W-:-:S04]  /*5630*/  PRMT R119, RZ, 0x7610, R119 ;  /* 0x00007610ff777816 */ /* 0x000fc80000000077 */
[-C--:B------:R-:W-:Y:S02]  /*5640*/  IADD3 R28, P0, PT, R4, R2.reuse, RZ ;  /* 0x00000002041c7210 */ /* 0x080fe40007f1e0ff */
[----:B------:R-:W-:Y:S01]  /*5650*/  PRMT R26, RZ, 0x7610, R26 ;  /* 0x00007610ff1a7816 */ /* 0x000fe2000000001a */
[----:B--2---:R-:W-:Y:S04]  /*5660*/  STL [R1+0x78], R16 ;  /* 0x0000781001007387 */ /* 0x004fe80000100800 */
[----:B---3--:R0:W-:Y:S02]  /*5670*/  STL [R1+0x74], R132 ;  /* 0x0000748401007387 */ /* 0x0081e40000100800 */
[----:B0-----:R-:W-:Y:S01]  /*5680*/  IADD3 R132, P4, PT, R7, R2, RZ ;  /* 0x0000000207847210 */ /* 0x001fe20007f9e0ff */
[----:B------:R-:W-:-:S03]  /*5690*/  IMAD R16, R70, 0x5c, RZ ;  /* 0x0000005c46107824 */ /* 0x000fc600078e02ff */
[-C--:B------:R-:W-:Y:S01]  /*56a0*/  LEA.HI.X.SX32 R153, R5, R3.reuse, 0x1, P4 ;  /* 0x0000000305997211 */ /* 0x080fe200020f0eff */
[----:B------:R-:W-:Y:S01]  /*56b0*/  @!P1 IMAD.MOV.U32 R4, RZ, RZ, R132 ;  /* 0x000000ffff049224 */ /* 0x000fe200078e0084 */
[----:B------:R-:W-:-:S03]  /*56c0*/  LEA.HI.X.SX32 R29, R16, R3, 0x1, P0 ;  /* 0x00000003101d7211 */ /* 0x000fc600000f0eff */
[----:B------:R-:W-:-:S05]  /*56d0*/  @!P1 IMAD.MOV.U32 R5, RZ, RZ, R153 ;  /* 0x000000ffff059224 */ /* 0x000fca00078e0099 */
[----:B------:R0:W2:Y:S02]  /*56e0*/  @!P1 LDG.E.U16 R119, desc[UR20][R4.64] ;  /* 0x0000001404779981 */ /* 0x0000a4000c1e1500 */
[----:B0-----:R-:W-:Y:S02]  /*56f0*/  @!P5 IMAD.MOV.U32 R4, RZ, RZ, R28 ;  /* 0x000000ffff04d224 */ /* 0x001fe400078e001c */
[----:B------:R-:W-:-:S05]  /*5700*/  @!P5 IMAD.MOV.U32 R5, RZ, RZ, R29 ;  /* 0x000000ffff05d224 */ /* 0x000fca00078e001d */
[----:B------:R0:W3:Y:S01]  /*5710*/  @!P5 LDG.E.U16 R26, desc[UR20][R4.64] ;  /* 0x00000014041ad981 */ /* 0x0000e2000c1e1500 */
[C---:B------:R-:W-:Y:S02]  /*5720*/  VIADD R7, R6.reuse, 0xffffffa5 ;  /* 0xffffffa506077836 */ /* 0x040fe40000000000 */
[----:B------:R-:W-:Y:S01]  /*5730*/  VIADD R10, R6, 0xffffffa4 ;  /* 0xffffffa4060a7836 */ /* 0x000fe20000000000 */
[----:B------:R-:W-:Y:S02]  /*5740*/  STL [R1+0x680], R132 ;  /* 0x0006808401007387 */ /* 0x000fe40000100800 */
[----:B------:R-:W-:Y:S01]  /*5750*/  ISETP.GE.U32.AND P4, PT, R7, 0x7fffff26, PT ;  /* 0x7fffff260700780c */ /* 0x000fe20003f86070 */
[----:B------:R-:W-:Y:S01]  /*5760*/  IMAD R7, R70, 0xb6, RZ ;  /* 0x000000b646077824 */ /* 0x000fe200078e02ff */
[----:B------:R-:W-:Y:S01]  /*5770*/  ISETP.GE.U32.AND P3, PT, R10, 0x7fffff25, PT ;  /* 0x7fffff250a00780c */ /* 0x000fe20003f66070 */
[----:B------:R-:W-:Y:S01]  /*5780*/  STL [R1+0x678], R28 ;  /* 0x0006781c01007387 */ /* 0x000fe20000100800 */
[----:B0-----:R-:W-:-:S03]  /*5790*/  IMAD R5, R70, 0x5b, RZ ;  /* 0x0000005b46057824 */ /* 0x001fc600078e02ff */
[----:B------:R-:W-:Y:S01]  /*57a0*/  STL [R1+0x67c], R153 ;  /* 0x00067c9901007387 */ /* 0x000fe20000100800 */
[----:B------:R-:W-:-:S03]  /*57b0*/  IMAD R4, R70, 0xb4, RZ ;  /* 0x000000b446047824 */ /* 0x000fc600078e02ff */
[----:B------:R0:W-:Y:S01]  /*57c0*/  STL [R1+0x674], R29 ;  /* 0x0006741d01007387 */ /* 0x0001e20000100800 */
[----:B------:R-:W-:Y:S01]  /*57d0*/  PRMT R69, RZ, 0x7610, R69 ;  /* 0x00007610ff457816 */ /* 0x000fe20000000045 */
[----:B0-----:R-:W-:Y:S01]  /*57e0*/  IMAD R29, R70, 0x5a, RZ ;  /* 0x0000005a461d7824 */ /* 0x001fe200078e02ff */
[----:B------:R-:W-:Y:S01]  /*57f0*/  PRMT R23, RZ, 0x7610, R23 ;  /* 0x00007610ff177816 */ /* 0x000fe20000000017 */
[----:B--2---:R0:W-:Y:S02]  /*5800*/  STL [R1+0x6c], R119 ;  /* 0x00006c7701007387 */ /* 0x0041e40000100800 */
[----:B0-----:R-:W-:-:S04]  /*5810*/  IADD3 R119, P5, PT, R7, R2, RZ ;  /* 0x0000000207777210 */ /* 0x001fc80007fbe0ff */
[----:B------:R-:W-:Y:S01]  /*5820*/  LEA.HI.X.SX32 R132, R5, R3, 0x1, P5 ;  /* 0x0000000305847211 */ /* 0x000fe200028f0eff */
[----:B---3--:R0:W-:Y:S04]  /*5830*/  STL [R1+0x70], R26 ;  /* 0x0000701a01007387 */ /* 0x0081e80000100800 */
[----:B------:R-:W-:Y:S01]  /*5840*/  @!P3 IMAD.MOV.U32 R5, RZ, RZ, R132 ;  /* 0x000000ffff05b224 */ /* 0x000fe200078e0084 */
[----:B0-----:R-:W-:Y:S01]  /*5850*/  IADD3 R26, P1, PT, R4, R2, RZ ;  /* 0x00000002041a7210 */ /* 0x001fe20007f3e0ff */
[----:B------:R-:W-:-:S03]  /*5860*/  @!P3 IMAD.MOV.U32 R4, RZ, RZ, R119 ;  /* 0x000000ffff04b224 */ /* 0x000fc600078e0077 */
[----:B------:R-:W-:Y:S02]  /*5870*/  LEA.HI.X.SX32 R28, R29, R3, 0x1, P1 ;  /* 0x000000031d1c7211 */ /* 0x000fe400008f0eff */
        /* <DEDUP_REMOVED lines=10> */
[----:B------:R4:W-:Y:S01]  /*5920*/  STL [R1+0x668], R26 ;  /* 0x0006681a01007387 */ /* 0x0009e20000100800 */
[----:B0-----:R-:W-:-:S03]  /*5930*/  IMAD R5, R70, 0x59, RZ ;  /* 0x0000005946057824 */ /* 0x001fc600078e02ff */
[----:B------:R-:W-:Y:S01]  /*5940*/  STL [R1+0x66c], R132 ;  /* 0x00066c8401007387 */ /* 0x000fe20000100800 */
[----:B------:R-:W-:-:S03]  /*5950*/  IMAD R4, R70, 0xb0, RZ ;  /* 0x000000b046047824 */ /* 0x000fc600078e02ff */
[----:B------:R-:W-:Y:S01]  /*5960*/  STL [R1+0x664], R28 ;  /* 0x0006641c01007387 */ /* 0x000fe20000100800 */
[----:B----4-:R-:W-:Y:S01]  /*5970*/  IMAD R26, R70, 0x58, RZ ;  /* 0x00000058461a7824 */ /* 0x010fe200078e02ff */
[----:B------:R-:W-:Y:S02]  /*5980*/  PRMT R68, RZ, 0x7610, R68 ;  /* 0x00007610ff447816 */ /* 0x000fe40000000044 */
        /* <DEDUP_REMOVED lines=70> */
[----:B------:R-:W-:Y:S01]  /*5df0*/  STL [R1+0x638], R19 ;  /* 0x0006381301007387 */ /* 0x000fe20000100800 */
[----:B------:R-:W-:-:S03]  /*5e00*/  ISETP.GE.U32.AND P0, PT, R10, 0x7fffff2d, PT ;  /* 0x7fffff2d0a00780c */ /* 0x000fc60003f06070 */
[----:B------:R-:W-:Y:S01]  /*5e10*/  STL [R1+0x63c], R68 ;  /* 0x00063c4401007387 */ /* 0x000fe20000100800 */
[----:B0-----:R-:W-:-:S03]  /*5e20*/  IMAD R5, R70, 0x53, RZ ;  /* 0x0000005346057824 */ /* 0x001fc600078e02ff */
[----:B------:R0:W-:Y:S01]  /*5e30*/  STL [R1+0x634], R23 ;  /* 0x0006341701007387 */ /* 0x0001e20000100800 */
[C---:B------:R-:W-:Y:S01]  /*5e40*/  IMAD R4, R70.reuse, 0xa4, RZ ;  /* 0x000000a446047824 */ /* 0x040fe200078e02ff */
[-C--:B0-----:R-:W-:Y:S01]  /*5e50*/  IADD3 R23, P5, PT, R7, R2.reuse, RZ ;  /* 0x0000000207177210 */ /* 0x081fe20007fbe0ff */
[----:B------:R-:W-:Y:S01]  /*5e60*/  IMAD R27, R70, 0x52, RZ ;  /* 0x00000052461b7824 */ /* 0x000fe200078e02ff */
[----:B------:R-:W-:Y:S02]  /*5e70*/  PRMT R22, RZ, 0x7610, R22 ;  /* 0x00007610ff167816 */ /* 0x000fe40000000016 */
[----:B------:R-:W-:Y:S01]  /*5e80*/  PRMT R14, RZ, 0x7610, R14 ;  /* 0x00007610ff0e7816 */ /* 0x000fe2000000000e */
[----:B---3--:R0:W-:Y:S04]  /*5e90*/  STL [R1+0x38], R15 ;  /* 0x0000380f01007387 */ /* 0x0081e80000100800 */
[----:B------:R-:W-:Y:S04]  /*5ea0*/  STL [R1+0x630], R23 ;  /* 0x0006301701007387 */ /* 0x000fe80000100800 */
[----:B--2---:R2:W-:Y:S01]  /*5eb0*/  STL [R1+0x34], R25 ;  /* 0x0000341901007387 */ /* 0x0045e20000100800 */
[----:B0-----:R-:W-:Y:S01]  /*5ec0*/  IADD3 R15, P3, PT, R4, R2, RZ ;  /* 0x00000002040f7210 */ /* 0x001fe20007f7e0ff */
[----:B------:R-:W-:Y:S01]  /*5ed0*/  @!P0 IMAD.MOV.U32 R4, RZ, RZ, R23 ;  /* 0x000000ffff048224 */ /* 0x000fe200078e0017 */
[----:B--2---:R-:W-:-:S02]  /*5ee0*/  LEA.HI.X.SX32 R25, R5, R3, 0x1, P5 ;  /* 0x0000000305197211 */ /* 0x004fc400028f0eff */
[----:B------:R-:W-:-:S03]  /*5ef0*/  LEA.HI.X.SX32 R19, R27, R3, 0x1, P3 ;  /* 0x000000031b137211 */ /* 0x000fc600018f0eff */
[----:B------:R-:W-:-:S05]  /*5f00*/  @!P0 IMAD.MOV.U32 R5, RZ, RZ, R25 ;  /* 0x000000ffff058224 */ /* 0x000fca00078e0019 */
[----:B------:R0:W2:Y:S02]  /*5f10*/  @!P0 LDG.E.U16 R22, desc[UR20][R4.64] ;  /* 0x0000001404168981 */ /* 0x0000a4000c1e1500 */
[----:B0-----:R-:W-:Y:S02]  /*5f20*/  @!P4 IMAD.MOV.U32 R4, RZ, RZ, R15 ;  /* 0x000000ffff04c224 */ /* 0x001fe400078e000f */
[----:B------:R-:W-:-:S05]  /*5f30*/  @!P4 IMAD.MOV.U32 R5, RZ, RZ, R19 ;  /* 0x000000ffff05c224 */ /* 0x000fca00078e0013 */
[----:B------:R0:W3:Y:S01]  /*5f40*/  @!P4 LDG.E.U16 R14, desc[UR20][R4.64] ;  /* 0x00000014040ec981 */ /* 0x0000e2000c1e1500 */
[C---:B------:R-:W-:Y:S02]  /*5f50*/  VIADD R7, R6.reuse, 0xffffffaf ;  /* 0xffffffaf06077836 */ /* 0x040fe40000000000 */
[----:B------:R-:W-:-:S03]  /*5f60*/  VIADD R10, R6, 0xffffffae ;  /* 0xffffffae060a7836 */ /* 0x000fc60000000000 */
        /* <DEDUP_REMOVED lines=8> */
[----:B------:R-:W-:Y:S02]  /*5ff0*/  PRMT R18, RZ, 0x7610, R18 ;  /* 0x00007610ff127816 */ /* 0x000fe40000000012 */
[----:B0-----:R-:W-:-:S04]  /*6000*/  IADD3 R19, P4, PT, R7, R2, RZ ;  /* 0x0000000207137210 */ /* 0x001fc80007f9e0ff */
[----:B------:R-:W-:-:S05]  /*6010*/  LEA.HI.X.SX32 R23, R5, R3, 0x1, P4 ;  /* 0x0000000305177211 */ /* 0x000fca00020f0eff */
[----:B------:R-:W-:Y:S01]  /*6020*/  @!P1 IMAD.MOV.U32 R5, RZ, RZ, R23 ;  /* 0x000000ffff059224 */ /* 0x000fe200078e0017 */
[----:B------:R-:W-:Y:S01]  /*6030*/  PRMT R12, RZ, 0x7610, R12 ;  /* 0x00007610ff0c7816 */ /* 0x000fe2000000000c */
[----:B--2---:R0:W-:Y:S02]  /*6040*/  STL [R1+0x20], R22 ;  /* 0x0000201601007387 */ /* 0x0041e40000100800 */
[----:B0-----:R-:W-:Y:S02]  /*6050*/  IMAD R22, R70, 0x50, RZ ;  /* 0x0000005046167824 */ /* 0x001fe400078e02ff */
[----:B---3--:R0:W-:Y:S02]  /*6060*/  STL [R1+0x24], R14 ;  /* 0x0000240e01007387 */ /* 0x0081e40000100800 */
        /* <DEDUP_REMOVED lines=18> */
[----:B0-----:R-:W-:Y:S01]  /*6190*/  IADD3 R15, P5, PT, R7, R2, RZ ;  /* 0x00000002070f7210 */ /* 0x001fe20007fbe0ff */
[----:B------:R-:W-:Y:S01]  /*61a0*/  IMAD R25, R70, 0x4e, RZ ;  /* 0x0000004e46197824 */ /* 0x000fe200078e02ff */
[----:B------:R-:W-:Y:S01]  /*61b0*/  PRMT R164, RZ, 0x7610, R164 ;  /* 0x00007610ffa47816 */ /* 0x000fe200000000a4 */
[C---:B------:R-:W-:Y:S01]  /*61c0*/  VIADD R7, R6.reuse, 0xffffffb3 ;  /* 0xffffffb306077836 */ /* 0x040fe20000000000 */
[----:B------:R-:W-:Y:S01]  /*61d0*/  PRMT R165, RZ, 0x7610, R165 ;  /* 0x00007610ffa57816 */ /* 0x000fe200000000a5 */
[----:B------:R-:W-:-:S05]  /*61e0*/  VIADD R10, R6, 0xffffffb2 ;  /* 0xffffffb2060a7836 */ /* 0x000fca0000000000 */
[----:B------:R-:W-:Y:S02]  /*61f0*/  ISETP.GE.U32.AND P0, PT, R10, 0x7fffff33, PT ;  /* 0x7fffff330a00780c */ /* 0x000fe40003f06070 */
[----:B------:R-:W-:Y:S01]  /*6200*/  PRMT R162, RZ, 0x7610, R162 ;  /* 0x00007610ffa27816 */ /* 0x000fe200000000a2 */
[----:B------:R-:W-:Y:S01]  /*6210*/  VIADD R10, R6, 0xffffffb4 ;  /* 0xffffffb4060a7836 */ /* 0x000fe20000000000 */
[----:B------:R-:W-:Y:S01]  /*6220*/  PRMT R163, RZ, 0x7610, R163 ;  /* 0x00007610ffa37816 */ /* 0x000fe200000000a3 */
[----:B------:R-:W-:Y:S01]  /*6230*/  IMAD R23, R70, 0x4a, RZ ;  /* 0x0000004a46177824 */ /* 0x000fe200078e02ff */
[----:B------:R-:W-:Y:S02]  /*6240*/  PRMT R160, RZ, 0x7610, R160 ;  /* 0x00007610ffa07816 */ /* 0x000fe400000000a0 */
[----:B------:R-:W-:Y:S02]  /*6250*/  PRMT R161, RZ, 0x7610, R161 ;  /* 0x00007610ffa17816 */ /* 0x000fe400000000a1 */
[----:B------:R-:W-:-:S02]  /*6260*/  PRMT R158, RZ, 0x7610, R158 ;  /* 0x00007610ff9e7816 */ /* 0x000fc4000000009e */
[----:B------:R-:W-:Y:S02]  /*6270*/  PRMT R159, RZ, 0x7610, R159 ;  /* 0x00007610ff9f7816 */ /* 0x000fe4000000009f */
[----:B------:R-:W-:Y:S02]  /*6280*/  PRMT R148, RZ, 0x7610, R148 ;  /* 0x00007610ff947816 */ /* 0x000fe40000000094 */
[----:B------:R-:W-:Y:S02]  /*6290*/  PRMT R157, RZ, 0x7610, R157 ;  /* 0x00007610ff9d7816 */ /* 0x000fe4000000009d */
        /* <DEDUP_REMOVED lines=9> */
[----:B------:R-:W-:Y:S01]  /*6330*/  PRMT R66, RZ, 0x7610, R66 ;  /* 0x00007610ff427816 */ /* 0x000fe20000000042 */
[----:B---3--:R0:W-:Y:S04]  /*6340*/  STL [R1+0x1c], R12 ;  /* 0x00001c0c01007387 */ /* 0x0081e80000100800 */
[----:B------:R-:W-:Y:S04]  /*6350*/  STL [R1+0x610], R15 ;  /* 0x0006100f01007387 */ /* 0x000fe80000100800 */
[----:B--2---:R2:W-:Y:S01]  /*6360*/  STL [R1], R18 ;  /* 0x0000001201007387 */ /* 0x0045e20000100800 */
[----:B0-----:R-:W-:Y:S01]  /*6370*/  IADD3 R12, P1, PT, R4, R2, RZ ;  /* 0x00000002040c7210 */ /* 0x001fe20007f3e0ff */
[----:B------:R-:W-:Y:S01]  /*6380*/  @!P3 IMAD.MOV.U32 R4, RZ, RZ, R15 ;  /* 0x000000ffff04b224 */ /* 0x000fe200078e000f */
[----:B--2---:R-:W-:-:S02]  /*6390*/  LEA.HI.X.SX32 R18, R5, R3, 0x1, P5 ;  /* 0x0000000305127211 */ /* 0x004fc400028f0eff */
[----:B------:R-:W-:-:S03]  /*63a0*/  LEA.HI.X.SX32 R14, R25, R3, 0x1, P1 ;  /* 0x00000003190e7211 */ /* 0x000fc600008f0eff */
[----:B------:R-:W-:Y:S01]  /*63b0*/  @!P3 IMAD.MOV.U32 R5, RZ, RZ, R18 ;  /* 0x000000ffff05b224 */ /* 0x000fe200078e0012 */
[----:B------:R-:W-:Y:S01]  /*63c0*/  ISETP.GE.U32.AND P5, PT, R7, 0x7fffff34, PT ;  /* 0x7fffff340700780c */ /* 0x000fe20003fa6070 */
[----:B------:R-:W-:-:S03]  /*63d0*/  IMAD R7, R70, 0x9a, RZ ;  /* 0x0000009a46077824 */ /* 0x000fc600078e02ff */
[----:B------:R0:W5:Y:S02]  /*63e0*/  @!P3 LDG.E.U16 R164, desc[UR20][R4.64] ;  /* 0x0000001404a4b981 */ /* 0x000164000c1e1500 */
[----:B0-----:R-:W-:Y:S02]  /*63f0*/  @!P4 IMAD.MOV.U32 R4, RZ, RZ, R12 ;  /* 0x000000ffff04c224 */ /* 0x001fe400078e000c */
[----:B------:R-:W-:-:S05]  /*6400*/  @!P4 IMAD.MOV.U32 R5, RZ, RZ, R14 ;  /* 0x000000ffff05c224 */ /* 0x000fca00078e000e */
[----:B------:R0:W5:Y:S01]  /*6410*/  @!P4 LDG.E.U16 R165, desc[UR20][R4.64] ;  /* 0x0000001404a5c981 */ /* 0x000162000c1e1500 */
[----:B------:R-:W-:-:S03]  /*6420*/  IADD3 R15, P4, PT, R7, R2, RZ ;  /* 0x00000002070f7210 */ /* 0x000fc60007f9e0ff */
[----:B------:R2:W-:Y:S01]  /*6430*/  STL [R1+0x608], R12 ;  /* 0x0006080c01007387 */ /* 0x0005e20000100800 */
[C---:B0-----:R-:W-:Y:S02]  /*6440*/  IMAD R5, R70.reuse, 0x4d, RZ ;  /* 0x0000004d46057824 */ /* 0x041fe400078e02ff */
[----:B------:R-:W-:Y:S01]  /*6450*/  IMAD R4, R70, 0x98, RZ ;  /* 0x0000009846047824 */ /* 0x000fe200078e02ff */
[----:B------:R0:W-:Y:S02]  /*6460*/  STL [R1+0x60c], R18 ;  /* 0x00060c1201007387 */ /* 0x0001e40000100800 */
[----:B------:R-:W-:Y:S02]  /*6470*/  LEA.HI.X.SX32 R19, R5, R3, 0x1, P4 ;  /* 0x0000000305137211 */ /* 0x000fe400020f0eff */
[----:B--2---:R-:W-:Y:S01]  /*6480*/  IADD3 R12, P3, PT, R4, R2, RZ ;  /* 0x00000002040c7210 */ /* 0x004fe20007f7e0ff */
[----:B------:R2:W-:Y:S01]  /*6490*/  STL [R1+0x604], R14 ;  /* 0x0006040e01007387 */ /* 0x0005e20000100800 */
[----:B------:R-:W-:-:S02]  /*64a0*/  @!P0 IMAD.MOV.U32 R4, RZ, RZ, R15 ;  /* 0x000000ffff048224 */ /* 0x000fc400078e000f */
[----:B0-----:R-:W-:Y:S02]  /*64b0*/  IMAD R18, R70, 0x4c, RZ ;  /* 0x0000004c46127824 */ /* 0x001fe400078e02ff */
[----:B------:R-:W-:Y:S02]  /*64c0*/  @!P0 IMAD.MOV.U32 R5, RZ, RZ, R19 ;  /* 0x000000ffff058224 */ /* 0x000fe400078e0013 */
[----:B------:R-:W-:Y:S01]  /*64d0*/  VIADD R7, R6, 0xffffffb5 ;  /* 0xffffffb506077836 */ /* 0x000fe20000000000 */
[----:B--2---:R-:W-:Y:S02]  /*64e0*/  LEA.HI.X.SX32 R14, R18, R3, 0x1, P3 ;  /* 0x00000003120e7211 */ /* 0x004fe400018f0eff */
[----:B------:R0:W5:Y:S02]  /*64f0*/  @!P0 LDG.E.U16 R162, desc[UR20][R4.64] ;  /* 0x0000001404a28981 */ /* 0x000164000c1e1500 */
[----:B------:R-:W-:Y:S01]  /*6500*/  ISETP.GE.U32.AND P4, PT, R7, 0x7fffff36, PT ;  /* 0x7fffff360700780c */ /* 0x000fe20003f86070 */
[----:B------:R-:W-:Y:S01]  /*6510*/  IMAD R7, R70, 0x96, RZ ;  /* 0x0000009646077824 */ /* 0x000fe200078e02ff */
[----:B------:R-:W-:Y:S01]  /*6520*/  ISETP.GE.U32.AND P1, PT, R10, 0x7fffff35, PT ;  /* 0x7fffff350a00780c */ /* 0x000fe20003f26070 */
[----:B0-----:R-:W-:-:S02]  /*6530*/  @!P5 IMAD.MOV.U32 R4, RZ, RZ, R12 ;  /* 0x000000ffff04d224 */ /* 0x001fc400078e000c */
[----:B------:R-:W-:Y:S01]  /*6540*/  @!P5 IMAD.MOV.U32 R5, RZ, RZ, R14 ;  /* 0x000000ffff05d224 */ /* 0x000fe200078e000e */
[----:B------:R0:W-:Y:S04]  /*6550*/  STL [R1+0x600], R15 ;  /* 0x0006000f01007387 */ /* 0x0001e80000100800 */
[----:B------:R2:W5:Y:S04]  /*6560*/  @!P5 LDG.E.U16 R163, desc[UR20][R4.64] ;  /* 0x0000001404a3d981 */ /* 0x000568000c1e1500 */
[----:B------:R3:W-:Y:S01]  /*6570*/  STL [R1+0x5f8], R12 ;  /* 0x0005f80c01007387 */ /* 0x0007e20000100800 */
[----:B0-----:R-:W-:Y:S01]  /*6580*/  IADD3 R15, P5, PT, R7, R2, RZ ;  /* 0x00000002070f7210 */ /* 0x001fe20007fbe0ff */
[----:B--2---:R-:W-:-:S02]  /*6590*/  IMAD R5, R70, 0x4b, RZ ;  /* 0x0000004b46057824 */ /* 0x004fc400078e02ff */
[----:B------:R-:W-:Y:S01]  /*65a0*/  IMAD R4, R70, 0x94, RZ ;  /* 0x0000009446047824 */ /* 0x000fe200078e02ff */
[----:B------:R0:W-:Y:S04]  /*65b0*/  STL [R1+0x5fc], R19 ;  /* 0x0005fc1301007387 */ /* 0x0001e80000100800 */
[----:B---3--:R-:W-:Y:S01]  /*65c0*/  IADD3 R12, P0, PT, R4, R2, RZ ;  /* 0x00000002040c7210 */ /* 0x008fe20007f1e0ff */
[----:B------:R2:W-:Y:S01]  /*65d0*/  STL [R1+0x5f4], R14 ;  /* 0x0005f40e01007387 */ /* 0x0005e20000100800 */
[----:B0-----:R-:W-:Y:S01]  /*65e0*/  LEA.HI.X.SX32 R19, R5, R3, 0x1, P5 ;  /* 0x0000000305137211 */ /* 0x001fe200028f0eff */
[----:B------:R-:W-:Y:S02]  /*65f0*/  @!P1 IMAD.MOV.U32 R4, RZ, RZ, R15 ;  /* 0x000000ffff049224 */ /* 0x000fe400078e000f */
[----:B------:R-:W-:-:S02]  /*6600*/  VIADD R7, R6, 0xffffffb7 ;  /* 0xffffffb706077836 */ /* 0x000fc40000000000 */
[----:B------:R-:W-:Y:S01]  /*6610*/  @!P1 IMAD.MOV.U32 R5, RZ, RZ, R19 ;  /* 0x000000ffff059224 */ /* 0x000fe200078e0013 */
[----:B--2---:R-:W-:Y:S01]  /*6620*/  LEA.HI.X.SX32 R14, R23, R3, 0x1, P0 ;  /* 0x00000003170e7211 */ /* 0x004fe200000f0eff */
[----:B------:R-:W-:Y:S01]  /*6630*/  VIADD R10, R6, 0xffffffb6 ;  /* 0xffffffb6060a7836 */ /* 0x000fe20000000000 */
[----:B------:R-:W-:Y:S02]  /*6640*/  ISETP.GE.U32.AND P5, PT, R7, 0x7fffff38, PT ;  /* 0x7fffff380700780c */ /* 0x000fe40003fa6070 */
[----:B------:R0:W5:Y:S01]  /*6650*/  @!P1 LDG.E.U16 R160, desc[UR20][R4.64] ;  /* 0x0000001404a09981 */ /* 0x000162000c1e1500 */
[----:B------:R-:W-:Y:S01]  /*6660*/  IMAD R7, R70, 0x92, RZ ;  /* 0x0000009246077824 */ /* 0x000fe200078e02ff */
[----:B------:R-:W-:Y:S02]  /*6670*/  ISETP.GE.U32.AND P3, PT, R10, 0x7fffff37, PT ;  /* 0x7fffff370a00780c */ /* 0x000fe40003f66070 */
[----:B------:R-:W-:Y:S01]  /*6680*/  STL [R1+0x5f0], R15 ;  /* 0x0005f00f01007387 */ /* 0x000fe20000100800 */
[----:B0-----:R-:W-:-:S02]  /*6690*/  @!P4 IMAD.MOV.U32 R4, RZ, RZ, R12 ;  /* 0x000000ffff04c224 */ /* 0x001fc400078e000c */
[----:B------:R-:W-:Y:S01]  /*66a0*/  @!P4 IMAD.MOV.U32 R5, RZ, RZ, R14 ;  /* 0x000000ffff05c224 */ /* 0x000fe200078e000e */
[----:B------:R-:W-:Y:S04]  /*66b0*/  STL [R1+0x5e8], R12 ;  /* 0x0005e80c01007387 */ /* 0x000fe80000100800 */
[----:B------:R0:W5:Y:S04]  /*66c0*/  @!P4 LDG.E.U16 R161, desc[UR20][R4.64] ;  /* 0x0000001404a1c981 */ /* 0x000168000c1e1500 */
[----:B------:R2:W-:Y:S01]  /*66d0*/  STL [R1+0x5ec], R19 ;  /* 0x0005ec1301007387 */ /* 0x0005e20000100800 */
[----:B0-----:R-:W-:-:S02]  /*66e0*/  IMAD R5, R70, 0x49, RZ ;  /* 0x0000004946057824 */ /* 0x001fc400078e02ff */
[----:B------:R-:W-:Y:S01]  /*66f0*/  IMAD R4, R70, 0x90, RZ ;  /* 0x0000009046047824 */ /* 0x000fe200078e02ff */
[-C--:B--2---:R-:W-:Y:S01]  /*6700*/  IADD3 R19, P4, PT, R7, R2.reuse, RZ ;  /* 0x0000000207137210 */ /* 0x084fe20007f9e0ff */
[----:B------:R0:W-:Y:S03]  /*6710*/  STL [R1+0x5e4], R14 ;  /* 0x0005e40e01007387 */ /* 0x0001e60000100800 */
[----:B------:R-:W-:Y:S02]  /*6720*/  LEA.HI.X.SX32 R68, R5, R3, 0x1, P4 ;  /* 0x0000000305447211 */ /* 0x000fe400020f0eff */
[----:B------:R-:W-:Y:S01]  /*6730*/  IADD3 R12, P1, PT, R4, R2, RZ ;  /* 0x00000002040c7210 */ /* 0x000fe20007f3e0ff */
[----:B------:R-:W-:Y:S02]  /*6740*/  @!P3 IMAD.MOV.U32 R4, RZ, RZ, R19 ;  /* 0x000000ffff04b224 */ /* 0x000fe400078e0013 */
[----:B0-----:R-:W-:-:S02]  /*6750*/  IMAD R14, R70, 0x48, RZ ;  /* 0x00000048460e7824 */ /* 0x001fc400078e02ff */
[----:B------:R-:W-:Y:S02]  /*6760*/  @!P3 IMAD.MOV.U32 R5, RZ, RZ, R68 ;  /* 0x000000ffff05b224 */ /* 0x000fe400078e0044 */
[----:B------:R-:W-:Y:S01]  /*6770*/  VIADD R7, R6, 0xffffffb9 ;  /* 0xffffffb906077836 */ /* 0x000fe20000000000 */
[----:B------:R-:W-:Y:S01]  /*6780*/  LEA.HI.X.SX32 R15, R14, R3, 0x1, P1 ;  /* 0x000000030e0f7211 */ /* 0x000fe200008f0eff */
[----:B------:R-:W-:Y:S01]  /*6790*/  VIADD R10, R6, 0xffffffb8 ;  /* 0xffffffb8060a7836 */ /* 0x000fe20000000000 */
[----:B------:R0:W5:Y:S02]  /*67a0*/  @!P3 LDG.E.U16 R158, desc[UR20][R4.64] ;  /* 0x00000014049eb981 */ /* 0x000164000c1e1500 */
[----:B------:R-:W-:Y:S01]  /*67b0*/  ISETP.GE.U32.AND P4, PT, R7, 0x7fffff3a, PT ;  /* 0x7fffff3a0700780c */ /* 0x000fe20003f86070 */
[----:B------:R-:W-:Y:S01]  /*67c0*/  IMAD R7, R70, 0x8e, RZ ;  /* 0x0000008e46077824 */ /* 0x000fe200078e02ff */
[----:B------:R-:W-:Y:S01]  /*67d0*/  ISETP.GE.U32.AND P0, PT, R10, 0x7fffff39, PT ;  /* 0x7fffff390a00780c */ /* 0x000fe20003f06070 */
[----:B------:R-:W-:Y:S01]  /*67e0*/  STL [R1+0x5e0], R19 ;  /* 0x0005e01301007387 */ /* 0x000fe20000100800 */
[----:B0-----:R-:W-:-:S02]  /*67f0*/  @!P5 IMAD.MOV.U32 R4, RZ, RZ, R12 ;  /* 0x000000ffff04d224 */ /* 0x001fc400078e000c */
[----:B------:R-:W-:Y:S01]  /*6800*/  @!P5 IMAD.MOV.U32 R5, RZ, RZ, R15 ;  /* 0x000000ffff05d224 */ /* 0x000fe200078e000f */
[----:B------:R-:W-:Y:S04]  /*6810*/  STL [R1+0x5d8], R12 ;  /* 0x0005d80c01007387 */ /* 0x000fe80000100800 */
[----:B------:R0:W5:Y:S04]  /*6820*/  @!P5 LDG.E.U16 R159, desc[UR20][R4.64] ;  /* 0x00000014049fd981 */ /* 0x000168000c1e1500 */
[----:B------:R2:W-:Y:S01]  /*6830*/  STL [R1+0x5dc], R68 ;  /* 0x0005dc4401007387 */ /* 0x0005e20000100800 */
[----:B0-----:R-:W-:-:S02]  /*6840*/  IMAD R5, R70, 0x47, RZ ;  /* 0x0000004746057824 */ /* 0x001fc400078e02ff */
[C---:B------:R-:W-:Y:S01]  /*6850*/  IMAD R4, R70.reuse, 0x8c, RZ ;  /* 0x0000008c46047824 */ /* 0x040fe200078e02ff */
[----:B--2---:R-:W-:Y:S01]  /*6860*/  IADD3 R68, P5, PT, R7, R2, RZ ;  /* 0x0000000207447210 */ /* 0x004fe20007fbe0ff */
[----:B------:R-:W-:-:S03]  /*6870*/  IMAD R19, R70, 0x46, RZ ;  /* 0x0000004646137824 */ /* 0x000fc600078e02ff */
[-C--:B------:R-:W-:Y:S02]  /*6880*/  LEA.HI.X.SX32 R69, R5, R3.reuse, 0x1, P5 ;  /* 0x0000000305457211 */ /* 0x080fe400028f0eff */
[----:B------:R-:W-:Y:S01]  /*6890*/  IADD3 R12, P3, PT, R4, R2, RZ ;  /* 0x00000002040c7210 */ /* 0x000fe20007f7e0ff */
[----:B------:R0:W-:Y:S01]  /*68a0*/  STL [R1+0x5d4], R15 ;  /* 0x0005d40f01007387 */ /* 0x0001e20000100800 */
[----:B------:R-:W-:Y:S02]  /*68b0*/  @!P0 IMAD.MOV.U32 R4, RZ, RZ, R68 ;  /* 0x000000ffff048224 */ /* 0x000fe400078e0044 */
[----:B------:R-:W-:Y:S02]  /*68c0*/  @!P0 IMAD.MOV.U32 R5, RZ, RZ, R69 ;  /* 0x000000ffff058224 */ /* 0x000fe400078e0045 */
[C---:B------:R-:W-:Y:S02]  /*68d0*/  VIADD R7, R6.reuse, 0xffffffbb ;  /* 0xffffffbb06077836 */ /* 0x040fe40000000000 */
[----:B------:R-:W-:Y:S01]  /*68e0*/  VIADD R10, R6, 0xffffffba ;  /* 0xffffffba060a7836 */ /* 0x000fe20000000000 */
[----:B------:R2:W5:Y:S01]  /*68f0*/  @!P0 LDG.E.U16 R148, desc[UR20][R4.64] ;  /* 0x0000001404948981 */ /* 0x000562000c1e1500 */
[----:B0-----:R-:W-:-:S02]  /*6900*/  LEA.HI.X.SX32 R15, R19, R3, 0x1, P3 ;  /* 0x00000003130f7211 */ /* 0x001fc400018f0eff */
[----:B------:R-:W-:Y:S01]  /*6910*/  ISETP.GE.U32.AND P5, PT, R7, 0x7fffff3c, PT ;  /* 0x7fffff3c0700780c */ /* 0x000fe20003fa6070 */
[----:B------:R-:W-:Y:S01]  /*6920*/  IMAD R7, R70, 0x8a, RZ ;  /* 0x0000008a46077824 */ /* 0x000fe200078e02ff */
[----:B------:R-:W-:Y:S01]  /*6930*/  ISETP.GE.U32.AND P1, PT, R10, 0x7fffff3b, PT ;  /* 0x7fffff3b0a00780c */ /* 0x000fe20003f26070 */
[----:B--2---:R-:W-:Y:S02]  /*6940*/  @!P4 IMAD.MOV.U32 R4, RZ, RZ, R12 ;  /* 0x000000ffff04c224 */ /* 0x004fe400078e000c */
[----:B------:R-:W-:Y:S01]  /*6950*/  @!P4 IMAD.MOV.U32 R5, RZ, RZ, R15 ;  /* 0x000000ffff05c224 */ /* 0x000fe200078e000f */
[----:B------:R-:W-:Y:S01]  /*6960*/  STL [R1+0x5d0], R68 ;  /* 0x0005d04401007387 */ /* 0x000fe20000100800 */
[----:B------:R-:W-:-:S03]  /*6970*/  VIADD R10, R6, 0xffffffbc ;  /* 0xffffffbc060a7836 */ /* 0x000fc60000000000 */
[----:B------:R-:W-:Y:S04]  /*6980*/  STL [R1+0x5c8], R12 ;  /* 0x0005c80c01007387 */ /* 0x000fe80000100800 */
[----:B------:R0:W5:Y:S04]  /*6990*/  @!P4 LDG.E.U16 R157, desc[UR20][R4.64] ;  /* 0x00000014049dc981 */ /* 0x000168000c1e1500 */
[----:B------:R2:W-:Y:S01]  /*69a0*/  STL [R1+0x5cc], R69 ;  /* 0x0005cc4501007387 */ /* 0x0005e20000100800 */
[----:B------:R-:W-:Y:S01]  /*69b0*/  ISETP.GE.U32.AND P3, PT, R10, 0x7fffff3d, PT ;  /* 0x7fffff3d0a00780c */ /* 0x000fe20003f66070 */
[----:B0-----:R-:W-:-:S02]  /*69c0*/  IMAD R5, R70, 0x45, RZ ;  /* 0x0000004546057824 */ /* 0x001fc400078e02ff */
[C---:B------:R-:W-:Y:S01]  /*69d0*/  IMAD R4, R70.reuse, 0x88, RZ ;  /* 0x0000008846047824 */ /* 0x040fe200078e02ff */
[-C--:B--2---:R-:W-:Y:S01]  /*69e0*/  IADD3 R69, P4, PT, R7, R2.reuse, RZ ;  /* 0x0000000207457210 */ /* 0x084fe20007f9e0ff */
[----:B------:R0:W-:Y:S01]  /*69f0*/  STL [R1+0x5c4], R15 ;  /* 0x0005c40f01007387 */ /* 0x0001e20000100800 */
[----:B------:R-:W-:Y:S02]  /*6a00*/  IMAD R10, R70, 0x44, RZ ;  /* 0x00000044460a7824 */ /* 0x000fe400078e02ff */
[-C--:B------:R-:W-:Y:S01]  /*6a10*/  LEA.HI.X.SX32 R119, R5, R3.reuse, 0x1, P4 ;  /* 0x0000000305777211 */ /* 0x080fe200020f0eff */
[----:B------:R-:W-:Y:S01]  /*6a20*/  VIADD R7, R6, 0xffffffbd ;  /* 0xffffffbd06077836 */ /* 0x000fe20000000000 */
[----:B0-----:R-:W-:Y:S01]  /*6a30*/  IADD3 R15, P0, PT, R4, R2, RZ ;  /* 0x00000002040f7210 */ /* 0x001fe20007f1e0ff */
[----:B------:R-:W-:Y:S02]  /*6a40*/  @!P1 IMAD.MOV.U32 R4, RZ, RZ, R69 ;  /* 0x000000ffff049224 */ /* 0x000fe400078e0045 */
[----:B------:R-:W-:Y:S01]  /*6a50*/  @!P1 IMAD.MOV.U32 R5, RZ, RZ, R119 ;  /* 0x000000ffff059224 */ /* 0x000fe200078e0077 */
[----:B------:R-:W-:-:S02]  /*6a60*/  LEA.HI.X.SX32 R68, R10, R3, 0x1, P0 ;  /* 0x000000030a447211 */ /* 0x000fc400000f0eff */
[----:B------:R-:W-:Y:S02]  /*6a70*/  ISETP.GE.U32.AND P4, PT, R7, 0x7fffff3e, PT ;  /* 0x7fffff3e0700780c */ /* 0x000fe40003f86070 */
[----:B------:R0:W5:Y:S01]  /*6a80*/  @!P1 LDG.E.U16 R146, desc[UR20][R4.64] ;  /* 0x0000001404929981 */ /* 0x000162000c1e1500 */
[----:B------:R-:W-:-:S03]  /*6a90*/  IMAD R7, R70, 0x86, RZ ;  /* 0x0000008646077824 */ /* 0x000fc600078e02ff */
[----:B------:R-:W-:Y:S01]  /*6aa0*/  STL [R1+0x5c0], R69 ;  /* 0x0005c04501007387 */ /* 0x000fe20000100800 */
[----:B0-----:R-:W-:Y:S02]  /*6ab0*/  @!P5 IMAD.MOV.U32 R4, RZ, RZ, R15 ;  /* 0x000000ffff04d224 */ /* 0x001fe400078e000f */
[----:B------:R-:W-:Y:S01]  /*6ac0*/  @!P5 IMAD.MOV.U32 R5, RZ, RZ, R68 ;  /* 0x000000ffff05d224 */ /* 0x000fe200078e0044 */
[----:B------:R-:W-:Y:S04]  /*6ad0*/  STL [R1+0x5b8], R15 ;  /* 0x0005b80f01007387 */ /* 0x000fe80000100800 */
[----:B------:R0:W5:Y:S04]  /*6ae0*/  @!P5 LDG.E.U16 R147, desc[UR20][R4.64] ;  /* 0x000000140493d981 */ /* 0x000168000c1e1500 */
[----:B------:R2:W-:Y:S01]  /*6af0*/  STL [R1+0x5bc], R119 ;  /* 0x0005bc7701007387 */ /* 0x0005e20000100800 */
        /* <DEDUP_REMOVED lines=10> */
[----:B------:R-:W-:Y:S01]  /*6ba0*/  LEA.HI.X.SX32 R69, R15, R3, 0x1, P1 ;  /* 0x000000030f457211 */ /* 0x000fe200008f0eff */
[----:B------:R-:W-:Y:S01]  /*6bb0*/  VIADD R12, R6, 0xffffffbe ;  /* 0xffffffbe060c7836 */ /* 0x000fe20000000000 */
[----:B------:R-:W-:-:S02]  /*6bc0*/  ISETP.GE.U32.AND P5, PT, R7, 0x7fffff40, PT ;  /* 0x7fffff400700780c */ /* 0x000fc40003fa6070 */
[----:B------:R0:W5:Y:S01]  /*6bd0*/  @!P3 LDG.E.U16 R144, desc[UR20][R4.64] ;  /* 0x000000140490b981 */ /* 0x000162000c1e1500 */
[----:B------:R-:W-:Y:S01]  /*6be0*/  IMAD R7, R70, 0x82, RZ ;  /* 0x0000008246077824 */ /* 0x000fe200078e02ff */
[----:B------:R-:W-:Y:S02]  /*6bf0*/  ISETP.GE.U32.AND P0, PT, R12, 0x7fffff3f, PT ;  /* 0x7fffff3f0c00780c */ /* 0x000fe40003f06070 */
[----:B------:R-:W-:Y:S01]  /*6c00*/  STL [R1+0x5b0], R119 ;  /* 0x0005b07701007387 */ /* 0x000fe20000100800 */
[----:B0-----:R-:W-:Y:S02]  /*6c10*/  @!P4 IMAD.MOV.U32 R4, RZ, RZ, R68 ;  /* 0x000000ffff04c224 */ /* 0x001fe400078e0044 */
[----:B------:R-:W-:Y:S01]  /*6c20*/  @!P4 IMAD.MOV.U32 R5, RZ, RZ, R69 ;  /* 0x000000ffff05c224 */ /* 0x000fe200078e0045 */
[----:B------:R-:W-:Y:S01]  /*6c30*/  STL [R1+0x5a8], R68 ;  /* 0x0005a84401007387 */ /* 0x000fe20000100800 */
[----:B------:R-:W-:-:S03]  /*6c40*/  VIADD R12, R6, 0xffffffc0 ;  /* 0xffffffc0060c7836 */ /* 0x000fc60000000000 */
[----:B------:R-:W-:Y:S04]  /*6c50*/  STL [R1+0x5ac], R132 ;  /* 0x0005ac8401007387 */ /* 0x000fe80000100800 */
[----:B------:R0:W5:Y:S04]  /*6c60*/  @!P4 LDG.E.U16 R145, desc[UR20][R4.64] ;  /* 0x000000140491c981 */ /* 0x000168000c1e1500 */
[----:B------:R2:W-:Y:S01]  /*6c70*/  STL [R1+0x5a4], R69 ;  /* 0x0005a44501007387 */ /* 0x0005e20000100800 */
[----:B------:R-:W-:Y:S01]  /*6c80*/  ISETP.GE.U32.AND P1, PT, R12, 0x7fffff41, PT ;  /* 0x7fffff410c00780c */ /* 0x000fe20003f26070 */
[C---:B0-----:R-:W-:Y:S01]  /*6c90*/  IMAD R4, R70.reuse, 0x41, RZ ;  /* 0x0000004146047824 */ /* 0x041fe200078e02ff */
[-C--:B--2---:R-:W-:Y:S01]  /*6ca0*/  IADD3 R69, P4, PT, R7, R2.reuse, RZ ;  /* 0x0000000207457210 */ /* 0x084fe20007f9e0ff */
[C---:B------:R-:W-:Y:S01]  /*6cb0*/  IMAD.SHL.U32 R5, R70.reuse, 0x40, RZ ;  /* 0x0000004046057824 */ /* 0x040fe200078e00ff */
[----:B------:R-:W-:-:S02]  /*6cc0*/  LEA R12, P3, R70, R2, 0x7 ;  /* 0x00000002460c7211 */ /* 0x000fc400078638ff */
[-C--:B------:R-:W-:Y:S01]  /*6cd0*/  LEA.HI.X.SX32 R119, R4, R3.reuse, 0x1, P4 ;  /* 0x0000000304777211 */ /* 0x080fe200020f0eff */
[----:B------:R-:W-:Y:S01]  /*6ce0*/  VIADD R4, R6, 0xffffffc2 ;  /* 0xffffffc206047836 */ /* 0x000fe20000000000 */
[----:B------:R-:W-:-:S03]  /*6cf0*/  LEA.HI.X.SX32 R68, R5, R3, 0x1, P3 ;  /* 0x0000000305447211 */ /* 0x000fc600018f0eff */
[----:B------:R-:W-:Y:S01]  /*6d00*/  @!P0 IMAD.MOV.U32 R5, RZ, RZ, R119 ;  /* 0x000000ffff058224 */ /* 0x000fe200078e0077 */
[----:B------:R-:W-:Y:S01]  /*6d10*/  ISETP.GE.U32.AND P3, PT, R4, 0x7fffff43, PT ;  /* 0x7fffff430400780c */ /* 0x000fe20003f66070 */
[----:B------:R-:W-:-:S05]  /*6d20*/  @!P0 IMAD.MOV.U32 R4, RZ, RZ, R69 ;  /* 0x000000ffff048224 */ /* 0x000fca00078e0045 */
[----:B------:R0:W5:Y:S01]  /*6d30*/  @!P0 LDG.E.U16 R142, desc[UR20][R4.64] ;  /* 0x00000014048e8981 */ /* 0x000162000c1e1500 */
[----:B------:R-:W-:Y:S02]  /*6d40*/  VIADD R7, R6, 0xffffffc1 ;  /* 0xffffffc106077836 */ /* 0x000fe40000000000 */
[----:B0-----:R-:W-:Y:S02]  /*6d50*/  @!P5 IMAD.MOV.U32 R4, RZ, RZ, R12 ;  /* 0x000000ffff04d224 */ /* 0x001fe400078e000c */
[----:B------:R-:W-:Y:S01]  /*6d60*/  @!P5 IMAD.MOV.U32 R5, RZ, RZ, R68 ;  /* 0x000000ffff05d224 */ /* 0x000fe200078e0044 */
[----:B------:R-:W-:Y:S04]  /*6d70*/  STL [R1+0x5a0], R69 ;  /* 0x0005a04501007387 */ /* 0x000fe80000100800 */
[----:B------:R0:W5:Y:S01]  /*6d80*/  @!P5 LDG.E.U16 R143, desc[UR20][R4.64] ;  /* 0x00000014048fd981 */ /* 0x000162000c1e1500 */
[----:B------:R-:W-:-:S02]  /*6d90*/  IADD3 R9, P5, PT, R9, R2, RZ ;  /* 0x0000000209097210 */ /* 0x000fc40007fbe0ff */
[----:B------:R-:W-:Y:S01]  /*6da0*/  ISETP.GE.U32.AND P4, PT, R7, 0x7fffff42, PT ;  /* 0x7fffff420700780c */ /* 0x000fe20003f86070 */
[----:B------:R2:W-:Y:S01]  /*6db0*/  STL [R1+0x598], R12 ;  /* 0x0005980c01007387 */ /* 0x0005e20000100800 */
[----:B0-----:R-:W-:Y:S01]  /*6dc0*/  IMAD R4, R70, 0x3f, RZ ;  /* 0x0000003f46047824 */ /* 0x001fe200078e02ff */
[----:B------:R-:W-:Y:S01]  /*6dd0*/  IADD3 R7, P0, PT, R8, R2, RZ ;  /* 0x0000000208077210 */ /* 0x000fe20007f1e0ff */
[----:B------:R-:W-:Y:S02]  /*6de0*/  VIADD R5, R6, 0xffffffc3 ;  /* 0xffffffc306057836 */ /* 0x000fe40000000000 */
[----:B--2---:R-:W-:Y:S01]  /*6df0*/  IMAD R12, R70, 0x3e, RZ ;  /* 0x0000003e460c7824 */ /* 0x004fe200078e02ff */
[----:B------:R-:W-:Y:S01]  /*6e00*/  LEA.HI.X.SX32 R69, R4, R3, 0x1, P5 ;  /* 0x0000000304457211 */ /* 0x000fe200028f0eff */
[----:B------:R-:W-:Y:S01]  /*6e10*/  VIADD R4, R6, 0xffffffc4 ;  /* 0xffffffc406047836 */ /* 0x000fe20000000000 */
[----:B------:R-:W-:Y:S01]  /*6e20*/  STL [R1+0x59c], R119 ;  /* 0x00059c7701007387 */ /* 0x000fe20000100800 */
[----:B------:R-:W-:-:S03]  /*6e30*/  ISETP.GE.U32.AND P5, PT, R5, 0x7fffff44, PT ;  /* 0x7fffff440500780c */ /* 0x000fc60003fa6070 */
[----:B------:R0:W-:Y:S01]  /*6e40*/  STL [R1+0x594], R68 ;  /* 0x0005944401007387 */ /* 0x0001e20000100800 */
[----:B------:R-:W-:Y:S01]  /*6e50*/  @!P1 IMAD.MOV.U32 R5, RZ, RZ, R69 ;  /* 0x000000ffff059224 */ /* 0x000fe200078e0045 */
[----:B0-----:R-:W-:Y:S02]  /*6e60*/  LEA.HI.X.SX32 R68, R12, R3, 0x1, P0 ;  /* 0x000000030c447211 */ /* 0x001fe400000f0eff */
[----:B------:R-:W-:Y:S01]  /*6e70*/  ISETP.GE.U32.AND P0, PT, R4, 0x7fffff45, PT ;  /* 0x7fffff450400780c */ /* 0x000fe20003f06070 */
[----:B------:R-:W-:-:S05]  /*6e80*/  @!P1 IMAD.MOV.U32 R4, RZ, RZ, R9 ;  /* 0x000000ffff049224 */ /* 0x000fca00078e0009 */
[----:B------:R0:W5:Y:S02]  /*6e90*/  @!P1 LDG.E.U16 R67, desc[UR20][R4.64] ;  /* 0x0000001404439981 */ /* 0x000164000c1e1500 */
[----:B0-----:R-:W-:Y:S02]  /*6ea0*/  @!P4 IMAD.MOV.U32 R4, RZ, RZ, R7 ;  /* 0x000000ffff04c224 */ /* 0x001fe400078e0007 */
[----:B------:R-:W-:Y:S01]  /*6eb0*/  @!P4 IMAD.MOV.U32 R5, RZ, RZ, R68 ;  /* 0x000000ffff05c224 */ /* 0x000fe200078e0044 */
[----:B------:R-:W-:Y:S04]  /*6ec0*/  STL [R1+0x590], R9 ;  /* 0x0005900901007387 */ /* 0x000fe80000100800 */
[----:B------:R0:W5:Y:S01]  /*6ed0*/  @!P4 LDG.E.U16 R141, desc[UR20][R4.64] ;  /* 0x00000014048dc981 */ /* 0x000162000c1e1500 */
[----:B------:R-:W-:-:S03]  /*6ee0*/  IADD3 R17, P4, PT, R17, R2, RZ ;  /* 0x0000000211117210 */ /* 0x000fc60007f9e0ff */
[----:B------:R2:W-:Y:S01]  /*6ef0*/  STL [R1+0x588], R7 ;  /* 0x0005880701007387 */ /* 0x0005e20000100800 */
[----:B0-----:R-:W-:-:S03]  /*6f00*/  IMAD R4, R70, 0x3d, RZ ;  /* 0x0000003d46047824 */ /* 0x001fc600078e02ff */
[----:B------:R-:W-:Y:S01]  /*6f10*/  STL [R1+0x58c], R69 ;  /* 0x00058c4501007387 */ /* 0x000fe20000100800 */
[----:B------:R-:W-:Y:S01]  /*6f20*/  VIADD R5, R6, 0xffffffc5 ;  /* 0xffffffc506057836 */ /* 0x000fe20000000000 */
[----:B------:R-:W-:Y:S01]  /*6f30*/  IADD3 R8, P1, PT, R13, R2, RZ ;  /* 0x000000020d087210 */ /* 0x000fe20007f3e0ff */
[----:B--2---:R-:W-:Y:S01]  /*6f40*/  IMAD R7, R70, 0x3c, RZ ;  /* 0x0000003c46077824 */ /* 0x004fe200078e02ff */
[----:B------:R0:W-:Y:S04]  /*6f50*/  STL [R1+0x584], R68 ;  /* 0x0005844401007387 */ /* 0x0001e80000100800 */
[-C--:B------:R-:W-:Y:S02]  /*6f60*/  LEA.HI.X.SX32 R9, R7, R3.reuse, 0x1, P1 ;  /* 0x0000000307097211 */ /* 0x080fe400008f0eff */
[----:B0-----:R-:W-:Y:S01]  /*6f70*/  LEA.HI.X.SX32 R68, R4, R3, 0x1, P4 ;  /* 0x0000000304447211 */ /* 0x001fe200020f0eff */
[----:B------:R-:W-:Y:S01]  /*6f80*/  VIADD R4, R6, 0xffffffc6 ;  /* 0xffffffc606047836 */ /* 0x000fe20000000000 */
[----:B------:R-:W-:-:S03]  /*6f90*/  ISETP.GE.U32.AND P4, PT, R5, 0x7fffff46, PT ;  /* 0x7fffff460500780c */ /* 0x000fc60003f86070 */
[----:B------:R-:W-:Y:S01]  /*6fa0*/  @!P3 IMAD.MOV.U32 R5, RZ, RZ, R68 ;  /* 0x000000ffff05b224 */ /* 0x000fe200078e0044 */
[----:B------:R-:W-:Y:S01]  /*6fb0*/  ISETP.GE.U32.AND P1, PT, R4, 0x7fffff47, PT ;  /* 0x7fffff470400780c */ /* 0x000fe20003f26070 */
[----:B------:R-:W-:-:S05]  /*6fc0*/  @!P3 IMAD.MOV.U32 R4, RZ, RZ, R17 ;  /* 0x000000ffff04b224 */ /* 0x000fca00078e0011 */
[----:B------:R0:W5:Y:S04]  /*6fd0*/  @!P3 LDG.E.U16 R65, desc[UR20][R4.64] ;  /* 0x000000140441b981 */ /* 0x000168000c1e1500 */
[----:B------:R2:W-:Y:S01]  /*6fe0*/  STL [R1+0x580], R17 ;  /* 0x0005801101007387 */ /* 0x0005e20000100800 */
[----:B0-----:R-:W-:Y:S02]  /*6ff0*/  @!P5 IMAD.MOV.U32 R4, RZ, RZ, R8 ;  /* 0x000000ffff04d224 */ /* 0x001fe400078e0008 */
[----:B------:R-:W-:Y:S01]  /*7000*/  @!P5 IMAD.MOV.U32 R5, RZ, RZ, R9 ;  /* 0x000000ffff05d224 */ /* 0x000fe200078e0009 */
[----:B------:R0:W-:Y:S04]  /*7010*/  STL [R1+0x578], R8 ;  /* 0x0005780801007387 */ /* 0x0001e80000100800 */
[----:B------:R3:W5:Y:S01]  /*7020*/  @!P5 LDG.E.U16 R66, desc[UR20][R4.64] ;  /* 0x000000140442d981 */ /* 0x000762000c1e1500 */
[----:B--2---:R-:W-:Y:S01]  /*7030*/  IADD3 R17, P5, PT, R36, R2, RZ ;  /* 0x0000000224117210 */ /* 0x004fe20007fbe0ff */
[----:B------:R-:W-:-:S02]  /*7040*/  IMAD R13, R70, 0x3a, RZ ;  /* 0x0000003a460d7824 */ /* 0x000fc400078e02ff */
[----:B------:R2:W-:Y:S01]  /*7050*/  STL [R1+0x57c], R68 ;  /* 0x00057c4401007387 */ /* 0x0005e20000100800 */
[----:B---3--:R-:W-:Y:S01]  /*7060*/  IMAD R4, R70, 0x3b, RZ ;  /* 0x0000003b46047824 */ /* 0x008fe200078e02ff */
[----:B0-----:R-:W-:Y:S01]  /*7070*/  IADD3 R8, P3, PT, R33, R2, RZ ;  /* 0x0000000221087210 */ /* 0x001fe20007f7e0ff */
[----:B------:R-:W-:-:S03]  /*7080*/  VIADD R5, R6, 0xffffffc7 ;  /* 0xffffffc706057836 */ /* 0x000fc60000000000 */
[-C--:B--2---:R-:W-:Y:S01]  /*7090*/  LEA.HI.X.SX32 R68, R4, R3.reuse, 0x1, P5 ;  /* 0x0000000304447211 */ /* 0x084fe200028f0eff */
[----:B------:R-:W-:Y:S01]  /*70a0*/  VIADD R4, R6, 0xffffffc8 ;  /* 0xffffffc806047836 */ /* 0x000fe20000000000 */
[----:B------:R0:W-:Y:S01]  /*70b0*/  STL [R1+0x574], R9 ;  /* 0x0005740901007387 */ /* 0x0001e20000100800 */
[----:B------:R-:W-:Y:S02]  /*70c0*/  ISETP.GE.U32.AND P5, PT, R5, 0x7fffff48, PT ;  /* 0x7fffff480500780c */ /* 0x000fe40003fa6070 */
[----:B------:R-:W-:Y:S01]  /*70d0*/  PRMT R63, RZ, 0x7610, R63 ;  /* 0x00007610ff3f7816 */ /* 0x000fe2000000003f */
[----:B------:R-:W-:Y:S01]  /*70e0*/  @!P0 IMAD.MOV.U32 R5, RZ, RZ, R68 ;  /* 0x000000ffff058224 */ /* 0x000fe200078e0044 */
[----:B0-----:R-:W-:Y:S02]  /*70f0*/  LEA.HI.X.SX32 R9, R13, R3, 0x1, P3 ;  /* 0x000000030d097211 */ /* 0x001fe400018f0eff */
[----:B------:R-:W-:Y:S01]  /*7100*/  ISETP.GE.U32.AND P3, PT, R4, 0x7fffff49, PT ;  /* 0x7fffff490400780c */ /* 0x000fe20003f66070 */
[----:B------:R-:W-:Y:S01]  /*7110*/  @!P0 IMAD.MOV.U32 R4, RZ, RZ, R17 ;  /* 0x000000ffff048224 */ /* 0x000fe200078e0011 */
[----:B------:R-:W-:-:S04]  /*7120*/  PRMT R64, RZ, 0x7610, R64 ;  /* 0x00007610ff407816 */ /* 0x000fc80000000040 */
[----:B------:R0:W5:Y:S04]  /*7130*/  @!P0 LDG.E.U16 R63, desc[UR20][R4.64] ;  /* 0x00000014043f8981 */ /* 0x000168000c1e1500 */
[----:B------:R-:W-:Y:S01]  /*7140*/  STL [R1+0x570], R17 ;  /* 0x0005701101007387 */ /* 0x000fe20000100800 */
[----:B0-----:R-:W-:Y:S02]  /*7150*/  @!P4 IMAD.MOV.U32 R4, RZ, RZ, R8 ;  /* 0x000000ffff04c224 */ /* 0x001fe400078e0008 */
[----:B------:R-:W-:Y:S01]  /*7160*/  @!P4 IMAD.MOV.U32 R5, RZ, RZ, R9 ;  /* 0x000000ffff05c224 */ /* 0x000fe200078e0009 */
[----:B------:R-:W-:Y:S04]  /*7170*/  STL [R1+0x568], R8 ;  /* 0x0005680801007387 */ /* 0x000fe80000100800 */
[----:B------:R0:W5:Y:S04]  /*7180*/  @!P4 LDG.E.U16 R64, desc[UR20][R4.64] ;  /* 0x000000140440c981 */ /* 0x000168000c1e1500 */
[----:B------:R2:W-:Y:S01]  /*7190*/  STL [R1+0x56c], R68 ;  /* 0x00056c4401007387 */ /* 0x0005e20000100800 */
[----:B0-----:R-:W-:Y:S01]  /*71a0*/  IMAD R4, R70, 0x39, RZ ;  /* 0x0000003946047824 */ /* 0x001fe200078e02ff */
[----:B--2---:R-:W-:-:S02]  /*71b0*/  IADD3 R68, P4, PT, R39, R2, RZ ;  /* 0x0000000227447210 */ /* 0x004fc40007f9e0ff */
[----:B------:R0:W-:Y:S01]  /*71c0*/  STL [R1+0x564], R9 ;  /* 0x0005640901007387 */ /* 0x0001e20000100800 */
[----:B------:R-:W-:Y:S01]  /*71d0*/  IMAD R8, R70, 0x38, RZ ;  /* 0x0000003846087824 */ /* 0x000fe200078e02ff */
[-C--:B------:R-:W-:Y:S01]  /*71e0*/  LEA.HI.X.SX32 R69, R4, R3.reuse, 0x1, P4 ;  /* 0x0000000304457211 */ /* 0x080fe200020f0eff */
[C---:B------:R-:W-:Y:S02]  /*71f0*/  VIADD R5, R6.reuse, 0xffffffc9 ;  /* 0xffffffc906057836 */ /* 0x040fe40000000000 */
[----:B------:R-:W-:Y:S01]  /*7200*/  VIADD R4, R6, 0xffffffca ;  /* 0xffffffca06047836 */ /* 0x000fe20000000000 */
[----:B0-----:R-:W-:Y:S02]  /*7210*/  IADD3 R9, P0, PT, R35, R2, RZ ;  /* 0x0000000223097210 */ /* 0x001fe40007f1e0ff */
[----:B------:R-:W-:Y:S02]  /*7220*/  ISETP.GE.U32.AND P4, PT, R5, 0x7fffff4a, PT ;  /* 0x7fffff4a0500780c */ /* 0x000fe40003f86070 */
[----:B------:R-:W-:Y:S01]  /*7230*/  LEA.HI.X.SX32 R17, R8, R3, 0x1, P0 ;  /* 0x0000000308117211 */ /* 0x000fe200000f0eff */
[----:B------:R-:W-:Y:S01]  /*7240*/  @!P1 IMAD.MOV.U32 R5, RZ, RZ, R69 ;  /* 0x000000ffff059224 */ /* 0x000fe200078e0045 */
[----:B------:R-:W-:-:S02]  /*7250*/  PRMT R61, RZ, 0x7610, R61 ;  /* 0x00007610ff3d7816 */ /* 0x000fc4000000003d */
        /* <DEDUP_REMOVED lines=10> */
[----:B0-----:R-:W-:-:S03]  /*7300*/  IMAD R4, R70, 0x37, RZ ;  /* 0x0000003746047824 */ /* 0x001fc600078e02ff */
[----:B------:R0:W-:Y:S01]  /*7310*/  STL [R1+0x554], R17 ;  /* 0x0005541101007387 */ /* 0x0001e20000100800 */
[-C--:B--2---:R-:W-:Y:S01]  /*7320*/  IADD3 R69, P5, PT, R38, R2.reuse, RZ ;  /* 0x0000000226457210 */ /* 0x084fe20007fbe0ff */
[----:B------:R-:W-:Y:S01]  /*7330*/  VIADD R5, R6, 0xffffffcb ;  /* 0xffffffcb06057836 */ /* 0x000fe20000000000 */
[----:B------:R-:W-:Y:S02]  /*7340*/  IADD3 R9, P1, PT, R32, R2, RZ ;  /* 0x0000000220097210 */ /* 0x000fe40007f3e0ff */
[----:B------:R-:W-:Y:S01]  /*7350*/  LEA.HI.X.SX32 R119, R4, R3, 0x1, P5 ;  /* 0x0000000304777211 */ /* 0x000fe200028f0eff */
[----:B------:R-:W-:Y:S02]  /*7360*/  VIADD R4, R6, 0xffffffcc ;  /* 0xffffffcc06047836 */ /* 0x000fe40000000000 */
[----:B0-----:R-:W-:Y:S01]  /*7370*/  IMAD R17, R70, 0x36, RZ ;  /* 0x0000003646117824 */ /* 0x001fe200078e02ff */
[----:B------:R-:W-:Y:S01]  /*7380*/  ISETP.GE.U32.AND P5, PT, R5, 0x7fffff4c, PT ;  /* 0x7fffff4c0500780c */ /* 0x000fe20003fa6070 */
[----:B------:R-:W-:Y:S01]  /*7390*/  @!P3 IMAD.MOV.U32 R5, RZ, RZ, R119 ;  /* 0x000000ffff05b224 */ /* 0x000fe200078e0077 */
[----:B------:R-:W-:-:S02]  /*73a0*/  PRMT R59, RZ, 0x7610, R59 ;  /* 0x00007610ff3b7816 */ /* 0x000fc4000000003b */
[----:B------:R-:W-:Y:S02]  /*73b0*/  LEA.HI.X.SX32 R68, R17, R3, 0x1, P1 ;  /* 0x0000000311447211 */ /* 0x000fe400008f0eff */
[----:B------:R-:W-:Y:S01]  /*73c0*/  ISETP.GE.U32.AND P1, PT, R4, 0x7fffff4d, PT ;  /* 0x7fffff4d0400780c */ /* 0x000fe20003f26070 */
[----:B------:R-:W-:Y:S01]  /*73d0*/  @!P3 IMAD.MOV.U32 R4, RZ, RZ, R69 ;  /* 0x000000ffff04b224 */ /* 0x000fe200078e0045 */
[----:B------:R-:W-:-:S04]  /*73e0*/  PRMT R60, RZ, 0x7610, R60 ;  /* 0x00007610ff3c7816 */ /* 0x000fc8000000003c */
[----:B------:R0:W5:Y:S04]  /*73f0*/  @!P3 LDG.E.U16 R59, desc[UR20][R4.64] ;  /* 0x00000014043bb981 */ /* 0x000168000c1e1500 */
[----:B------:R2:W-:Y:S01]  /*7400*/  STL [R1+0x550], R69 ;  /* 0x0005504501007387 */ /* 0x0005e20000100800 */
[----:B0-----:R-:W-:Y:S02]  /*7410*/  @!P4 IMAD.MOV.U32 R4, RZ, RZ, R9 ;  /* 0x000000ffff04c224 */ /* 0x001fe400078e0009 */
[----:B------:R-:W-:Y:S01]  /*7420*/  @!P4 IMAD.MOV.U32 R5, RZ, RZ, R68 ;  /* 0x000000ffff05c224 */ /* 0x000fe200078e0044 */
[----:B------:R0:W-:Y:S04]  /*7430*/  STL [R1+0x548], R9 ;  /* 0x0005480901007387 */ /* 0x0001e80000100800 */
[----:B------:R3:W5:Y:S01]  /*7440*/  @!P4 LDG.E.U16 R60, desc[UR20][R4.64] ;  /* 0x00000014043cc981 */ /* 0x000762000c1e1500 */
[----:B--2---:R-:W-:-:S03]  /*7450*/  IADD3 R69, P4, PT, R37, R2, RZ ;  /* 0x0000000225457210 */ /* 0x004fc60007f9e0ff */
[----:B------:R2:W-:Y:S01]  /*7460*/  STL [R1+0x54c], R119 ;  /* 0x00054c7701007387 */ /* 0x0005e20000100800 */
[----:B---3--:R-:W-:Y:S01]  /*7470*/  IMAD R4, R70, 0x35, RZ ;  /* 0x0000003546047824 */ /* 0x008fe200078e02ff */
[----:B------:R-:W-:Y:S01]  /*7480*/  IADD3 R20, P3, PT, R20, R2, RZ ;  /* 0x0000000214147210 */ /* 0x000fe20007f7e0ff */
[----:B0-----:R-:W-:Y:S02]  /*7490*/  IMAD R9, R70, 0x34, RZ ;  /* 0x0000003446097824 */ /* 0x001fe400078e02ff */
[----:B------:R-:W-:Y:S01]  /*74a0*/  VIADD R5, R6, 0xffffffcd ;  /* 0xffffffcd06057836 */ /* 0x000fe20000000000 */
[-C--:B--2---:R-:W-:Y:S01]  /*74b0*/  LEA.HI.X.SX32 R119, R4, R3.reuse, 0x1, P4 ;  /* 0x0000000304777211 */ /* 0x084fe200020f0eff */
[----:B------:R-:W-:Y:S01]  /*74c0*/  VIADD R4, R6, 0xffffffce ;  /* 0xffffffce06047836 */ /* 0x000fe20000000000 */
[----:B------:R0:W-:Y:S01]  /*74d0*/  STL [R1+0x544], R68 ;  /* 0x0005444401007387 */ /* 0x0001e20000100800 */
[----:B------:R-:W-:Y:S02]  /*74e0*/  PRMT R57, RZ, 0x7610, R57 ;  /* 0x00007610ff397816 */ /* 0x000fe40000000039 */
[----:B------:R-:W-:Y:S01]  /*74f0*/  ISETP.GE.U32.AND P4, PT, R5, 0x7fffff4e, PT ;  /* 0x7fffff4e0500780c */ /* 0x000fe20003f86070 */
[----:B------:R-:W-:Y:S01]  /*7500*/  @!P0 IMAD.MOV.U32 R5, RZ, RZ, R119 ;  /* 0x000000ffff058224 */ /* 0x000fe200078e0077 */
[----:B0-----:R-:W-:-:S02]  /*7510*/  LEA.HI.X.SX32 R68, R9, R3, 0x1, P3 ;  /* 0x0000000309447211 */ /* 0x001fc400018f0eff */
        /* <DEDUP_REMOVED lines=11> */
[C---:B---3--:R-:W-:Y:S01]  /*75d0*/  IMAD R4, R70.reuse, 0x33, RZ ;  /* 0x0000003346047824 */ /* 0x048fe200078e02ff */
        /* <DEDUP_REMOVED lines=172> */
[----:B------:R-:W-:Y:S04]  /*80a0*/  STL [R1+0x4bc], R119 ;  /* 0x0004bc7701007387 */ /* 0x000fe80000100800 */
[----:B------:R0:W5:Y:S04]  /*80b0*/  @!P5 LDG.E.U16 R42, desc[UR20][R4.64] ;  /* 0x00000014042ad981 */ /* 0x000168000c1e1500 */
[----:B------:R2:W-:Y:S01]  /*80c0*/  STL [R1+0x4b4], R68 ;  /* 0x0004b44401007387 */ /* 0x0005e20000100800 */
[C---:B0-----:R-:W-:Y:S01]  /*80d0*/  IMAD R4, R70.reuse, 0x23, RZ ;  /* 0x0000002346047824 */ /* 0x041fe200078e02ff */
[-C--:B--2---:R-:W-:Y:S01]  /*80e0*/  IADD3 R68, P5, PT, R19, R2.reuse, RZ ;  /* 0x0000000213447210 */ /* 0x084fe20007fbe0ff */
[----:B------:R-:W-:Y:S01]  /*80f0*/  IMAD R19, R70, 0x22, RZ ;  /* 0x0000002246137824 */ /* 0x000fe200078e02ff */
[----:B------:R-:W-:Y:S01]  /*8100*/  IADD3 R10, P3, PT, R10, R2, RZ ;  /* 0x000000020a0a7210 */ /* 0x000fe20007f7e0ff */
[----:B------:R-:W-:Y:S01]  /*8110*/  VIADD R5, R6, 0xffffffdf ;  /* 0xffffffdf06057836 */ /* 0x000fe20000000000 */
[-C--:B------:R-:W-:Y:S01]  /*8120*/  LEA.HI.X.SX32 R69, R4, R3.reuse, 0x1, P5 ;  /* 0x0000000304457211 */ /* 0x080fe200028f0eff */
[----:B------:R-:W-:Y:S01]  /*8130*/  VIADD R4, R6, 0xffffffe0 ;  /* 0xffffffe006047836 */ /* 0x000fe20000000000 */
[----:B------:R-:W-:-:S02]  /*8140*/  LEA.HI.X.SX32 R14, R19, R3, 0x1, P3 ;  /* 0x00000003130e7211 */ /* 0x000fc400018f0eff */
[----:B------:R-:W-:Y:S01]  /*8150*/  ISETP.GE.U32.AND P5, PT, R5, 0x7fffff60, PT ;  /* 0x7fffff600500780c */ /* 0x000fe20003fa6070 */
[----:B------:R-:W-:Y:S01]  /*8160*/  @!P0 IMAD.MOV.U32 R5, RZ, RZ, R69 ;  /* 0x000000ffff058224 */ /* 0x000fe200078e0045 */
[----:B------:R-:W-:Y:S02]  /*8170*/  PRMT R39, RZ, 0x7610, R39 ;  /* 0x00007610ff277816 */ /* 0x000fe40000000027 */
        /* <DEDUP_REMOVED lines=13> */
[----:B------:R-:W-:Y:S01]  /*8250*/  IMAD.SHL.U32 R5, R70, 0x20, RZ ;  /* 0x0000002046057824 */ /* 0x000fe200078e00ff */
[----:B------:R-:W-:Y:S01]  /*8260*/  LEA.HI.X.SX32 R119, R4, R3, 0x1, P4 ;  /* 0x0000000304777211 */ /* 0x000fe200020f0eff */
[----:B------:R-:W-:Y:S01]  /*8270*/  VIADD R4, R6, 0xffffffe2 ;  /* 0xffffffe206047836 */ /* 0x000fe20000000000 */
[----:B------:R-:W-:Y:S02]  /*8280*/  PRMT R37, RZ, 0x7610, R37 ;  /* 0x00007610ff257816 */ /* 0x000fe40000000025 */
[----:B0-----:R-:W-:-:S04]  /*8290*/  LEA R14, P0, R70, R2, 0x6 ;  /* 0x00000002460e7211 */ /* 0x001fc800078030ff */
[----:B------:R-:W-:Y:S01]  /*82a0*/  LEA.HI.X.SX32 R68, R5, R3, 0x1, P0 ;  /* 0x0000000305447211 */ /* 0x000fe200000f0eff */
[----:B------:R-:W-:Y:S01]  /*82b0*/  @!P1 IMAD.MOV.U32 R5, RZ, RZ, R119 ;  /* 0x000000ffff059224 */ /* 0x000fe200078e0077 */
[----:B------:R-:W-:Y:S01]  /*82c0*/  ISETP.GE.U32.AND P0, PT, R4, 0x7fffff63, PT ;  /* 0x7fffff630400780c */ /* 0x000fe20003f06070 */
[----:B------:R-:W-:Y:S01]  /*82d0*/  @!P1 IMAD.MOV.U32 R4, RZ, RZ, R69 ;  /* 0x000000ffff049224 */ /* 0x000fe200078e0045 */
[----:B------:R-:W-:-:S04]  /*82e0*/  PRMT R38, RZ, 0x7610, R38 ;  /* 0x00007610ff267816 */ /* 0x000fc80000000026 */
[----:B------:R0:W5:Y:S01]  /*82f0*/  @!P1 LDG.E.U16 R37, desc[UR20][R4.64] ;  /* 0x0000001404259981 */ /* 0x000162000c1e1500 */
[----:B------:R-:W-:Y:S02]  /*8300*/  VIADD R10, R6, 0xffffffe1 ;  /* 0xffffffe1060a7836 */ /* 0x000fe40000000000 */
[----:B0-----:R-:W-:Y:S02]  /*8310*/  @!P5 IMAD.MOV.U32 R4, RZ, RZ, R14 ;  /* 0x000000ffff04d224 */ /* 0x001fe400078e000e */
[----:B------:R-:W-:Y:S01]  /*8320*/  @!P5 IMAD.MOV.U32 R5, RZ, RZ, R68 ;  /* 0x000000ffff05d224 */ /* 0x000fe200078e0044 */
[----:B------:R-:W-:Y:S04]  /*8330*/  STL [R1+0x4a0], R69 ;  /* 0x0004a04501007387 */ /* 0x000fe80000100800 */
[----:B------:R0:W5:Y:S01]  /*8340*/  @!P5 LDG.E.U16 R38, desc[UR20][R4.64] ;  /* 0x000000140426d981 */ /* 0x000162000c1e1500 */
[----:B------:R-:W-:-:S03]  /*8350*/  IADD3 R12, P5, PT, R12, R2, RZ ;  /* 0x000000020c0c7210 */ /* 0x000fc60007fbe0ff */
[----:B------:R2:W-:Y:S01]  /*8360*/  STL [R1+0x498], R14 ;  /* 0x0004980e01007387 */ /* 0x0005e20000100800 */
[----:B------:R-:W-:Y:S01]  /*8370*/  ISETP.GE.U32.AND P4, PT, R10, 0x7fffff62, PT ;  /* 0x7fffff620a00780c */ /* 0x000fe20003f86070 */
[----:B0-----:R-:W-:Y:S02]  /*8380*/  IMAD R4, R70, 0x1f, RZ ;  /* 0x0000001f46047824 */ /* 0x001fe400078e02ff */
[----:B------:R-:W-:Y:S01]  /*8390*/  STL [R1+0x49c], R119 ;  /* 0x00049c7701007387 */ /* 0x000fe20000100800 */
[----:B------:R-:W-:Y:S01]  /*83a0*/  VIADD R5, R6, 0xffffffe3 ;  /* 0xffffffe306057836 */ /* 0x000fe20000000000 */
[----:B------:R-:W-:Y:S01]  /*83b0*/  IADD3 R7, P1, PT, R7, R2, RZ ;  /* 0x0000000207077210 */ /* 0x000fe20007f3e0ff */
[----:B--2---:R-:W-:Y:S01]  /*83c0*/  IMAD R14, R70, 0x1e, RZ ;  /* 0x0000001e460e7824 */ /* 0x004fe200078e02ff */
[----:B------:R0:W-:Y:S01]  /*83d0*/  STL [R1+0x494], R68 ;  /* 0x0004944401007387 */ /* 0x0001e20000100800 */
[----:B------:R-:W-:-:S03]  /*83e0*/  PRMT R35, RZ, 0x7610, R35 ;  /* 0x00007610ff237816 */ /* 0x000fc60000000023 */
[-C--:B------:R-:W-:Y:S02]  /*83f0*/  LEA.HI.X.SX32 R10, R14, R3.reuse, 0x1, P1 ;  /* 0x000000030e0a7211 */ /* 0x080fe400008f0eff */
[----:B0-----:R-:W-:Y:S01]  /*8400*/  LEA.HI.X.SX32 R68, R4, R3, 0x1, P5 ;  /* 0x0000000304447211 */ /* 0x001fe200028f0eff */
[----:B------:R-:W-:Y:S01]  /*8410*/  VIADD R4, R6, 0xffffffe4 ;  /* 0xffffffe406047836 */ /* 0x000fe20000000000 */
[----:B------:R-:W-:-:S03]  /*8420*/  ISETP.GE.U32.AND P5, PT, R5, 0x7fffff64, PT ;  /* 0x7fffff640500780c */ /* 0x000fc60003fa6070 */
[----:B------:R-:W-:Y:S01]  /*8430*/  @!P3 IMAD.MOV.U32 R5, RZ, RZ, R68 ;  /* 0x000000ffff05b224 */ /* 0x000fe200078e0044 */
[----:B------:R-:W-:Y:S01]  /*8440*/  ISETP.GE.U32.AND P1, PT, R4, 0x7fffff65, PT ;  /* 0x7fffff650400780c */ /* 0x000fe20003f26070 */
[----:B------:R-:W-:Y:S01]  /*8450*/  @!P3 IMAD.MOV.U32 R4, RZ, RZ, R12 ;  /* 0x000000ffff04b224 */ /* 0x000fe200078e000c */
[----:B------:R-:W-:-:S04]  /*8460*/  PRMT R36, RZ, 0x7610, R36 ;  /* 0x00007610ff247816 */ /* 0x000fc80000000024 */
        /* <DEDUP_REMOVED lines=8> */
[----:B------:R0:W-:Y:S01]  /*84f0*/  STL [R1+0x48c], R68 ;  /* 0x00048c4401007387 */ /* 0x0001e20000100800 */
[----:B------:R-:W-:-:S03]  /*8500*/  VIADD R5, R6, 0xffffffe5 ;  /* 0xffffffe506057836 */ /* 0x000fc60000000000 */
[----:B------:R3:W-:Y:S01]  /*8510*/  STL [R1+0x484], R10 ;  /* 0x0004840a01007387 */ /* 0x0007e20000100800 */
[----:B--2---:R-:W-:Y:S02]  /*8520*/  IADD3 R7, P3, PT, R8, R2, RZ ;  /* 0x0000000208077210 */ /* 0x004fe40007f7e0ff */
[-C--:B0-----:R-:W-:Y:S01]  /*8530*/  LEA.HI.X.SX32 R68, R4, R3.reuse, 0x1, P4 ;  /* 0x0000000304447211 */ /* 0x081fe200020f0eff */
[----:B------:R-:W-:Y:S02]  /*8540*/  VIADD R4, R6, 0xffffffe6 ;  /* 0xffffffe606047836 */ /* 0x000fe40000000000 */
[----:B---3--:R-:W-:Y:S01]  /*8550*/  IMAD R10, R70, 0x1c, RZ ;  /* 0x0000001c460a7824 */ /* 0x008fe200078e02ff */
[----:B------:R-:W-:Y:S01]  /*8560*/  ISETP.GE.U32.AND P4, PT, R5, 0x7fffff66, PT ;  /* 0x7fffff660500780c */ /* 0x000fe20003f86070 */
[----:B------:R-:W-:Y:S01]  /*8570*/  @!P0 IMAD.MOV.U32 R5, RZ, RZ, R68 ;  /* 0x000000ffff058224 */ /* 0x000fe200078e0044 */
[----:B------:R-:W-:Y:S02]  /*8580*/  PRMT R33, RZ, 0x7610, R33 ;  /* 0x00007610ff217816 */ /* 0x000fe40000000021 */
[----:B------:R-:W-:-:S02]  /*8590*/  LEA.HI.X.SX32 R12, R10, R3, 0x1, P3 ;  /* 0x000000030a0c7211 */ /* 0x000fc400018f0eff */
        /* <DEDUP_REMOVED lines=11> */
[----:B---3--:R-:W-:-:S03]  /*8650*/  IMAD R4, R70, 0x1b, RZ ;  /* 0x0000001b46047824 */ /* 0x008fc600078e02ff */
[----:B------:R3:W-:Y:S01]  /*8660*/  STL [R1+0x474], R12 ;  /* 0x0004740c01007387 */ /* 0x0007e20000100800 */
[----:B------:R-:W-:Y:S01]  /*8670*/  VIADD R5, R6, 0xffffffe7 ;  /* 0xffffffe706057836 */ /* 0x000fe20000000000 */
[----:B0-----:R-:W-:Y:S02]  /*8680*/  IADD3 R7, P0, PT, R9, R2, RZ ;  /* 0x0000000209077210 */ /* 0x001fe40007f1e0ff */
[----:B--2---:R-:W-:Y:S01]  /*8690*/  LEA.HI.X.SX32 R68, R4, R3, 0x1, P5 ;  /* 0x0000000304447211 */ /* 0x004fe200028f0eff */
[----:B------:R-:W-:Y:S02]  /*86a0*/  VIADD R4, R6, 0xffffffe8 ;  /* 0xffffffe806047836 */ /* 0x000fe40000000000 */
[----:B---3--:R-:W-:Y:S01]  /*86b0*/  IMAD R12, R70, 0x1a, RZ ;  /* 0x0000001a460c7824 */ /* 0x008fe200078e02ff */
        /* <DEDUP_REMOVED lines=17> */
[----:B0-----:R-:W-:Y:S02]  /*87d0*/  IMAD R7, R70, 0x18, RZ ;  /* 0x0000001846077824 */ /* 0x001fe400078e02ff */
[----:B------:R-:W-:Y:S01]  /*87e0*/  VIADD R5, R6, 0xffffffe9 ;  /* 0xffffffe906057836 */ /* 0x000fe20000000000 */
[-C--:B--2---:R-:W-:Y:S01]  /*87f0*/  LEA.HI.X.SX32 R68, R4, R3.reuse, 0x1, P4 ;  /* 0x0000000304447211 */ /* 0x084fe200020f0eff */
[----:B------:R-:W-:Y:S01]  /*8800*/  VIADD R4, R6, 0xffffffea ;  /* 0xffffffea06047836 */ /* 0x000fe20000000000 */
[----:B---3--:R-:W-:Y:S02]  /*8810*/  IADD3 R8, P1, PT, R11, R2, RZ ;  /* 0x000000020b087210 */ /* 0x008fe40007f3e0ff */
        /* <DEDUP_REMOVED lines=94> */
[----:B------:R-:W-:-:S03]  /*8e00*/  VIADD R9, R6, 0xfffffff1 ;  /* 0xfffffff106097836 */ /* 0x000fc60000000000 */
[----:B------:R-:W-:Y:S01]  /*8e10*/  STL [R1+0x420], R119 ;  /* 0x0004207701007387 */ /* 0x000fe20000100800 */
[----:B0-----:R-:W-:Y:S02]  /*8e20*/  @!P5 IMAD.MOV.U32 R4, RZ, RZ, R68 ;  /* 0x000000ffff04d224 */ /* 0x001fe400078e0044 */
[----:B------:R-:W-:Y:S01]  /*8e30*/  @!P5 IMAD.MOV.U32 R5, RZ, RZ, R69 ;  /* 0x000000ffff05d224 */ /* 0x000fe200078e0045 */
[----:B------:R-:W-:Y:S04]  /*8e40*/  STL [R1+0x418], R68 ;  /* 0x0004184401007387 */ /* 0x000fe80000100800 */
[----:B------:R-:W-:Y:S04]  /*8e50*/  STL [R1+0x41c], R132 ;  /* 0x00041c8401007387 */ /* 0x000fe80000100800 */
[----:B------:R0:W5:Y:S04]  /*8e60*/  @!P5 LDG.E.U16 R22, desc[UR20][R4.64] ;  /* 0x000000140416d981 */ /* 0x000168000c1e1500 */
[----:B------:R2:W-:Y:S01]  /*8e70*/  STL [R1+0x414], R69 ;  /* 0x0004144501007387 */ /* 0x0005e20000100800 */
[----:B------:R-:W-:Y:S01]  /*8e80*/  ISETP.GE.U32.AND P4, PT, R9, 0x7fffff72, PT ;  /* 0x7fffff720900780c */ /* 0x000fe20003f86070 */
[----:B0-----:R-:W-:Y:S01]  /*8e90*/  IMAD R4, R70, 0xf, RZ ;  /* 0x0000000f46047824 */ /* 0x001fe200078e02ff */
        /* <DEDUP_REMOVED lines=17> */
[----:B------:R0:W-:Y:S04]  /*8fb0*/  STL [R1+0x408], R9 ;  /* 0x0004080901007387 */ /* 0x0001e80000100800 */
[----:B------:R-:W-:Y:S04]  /*8fc0*/  STL [R1+0x40c], R132 ;  /* 0x00040c8401007387 */ /* 0x000fe80000100800 */
[----:B------:R2:W5:Y:S04]  /*8fd0*/  @!P4 LDG.E.U16 R20, desc[UR20][R4.64] ;  /* 0x000000140414c981 */ /* 0x000568000c1e1500 */
[----:B------:R3:W-:Y:S01]  /*8fe0*/  STL [R1+0x404], R68 ;  /* 0x0004044401007387 */ /* 0x0007e20000100800 */
[----:B0-----:R-:W-:-:S02]  /*8ff0*/  IMAD R9, R70, 0xc, RZ ;  /* 0x0000000c46097824 */ /* 0x001fc400078e02ff */
[----:B--2---:R-:W-:Y:S01]  /*9000*/  IMAD R4, R70, 0xd, RZ ;  /* 0x0000000d46047824 */ /* 0x004fe200078e02ff */
[-C--:B---3--:R-:W-:Y:S01]  /*9010*/  IADD3 R68, P4, PT, R12, R2.reuse, RZ ;  /* 0x000000020c447210 */ /* 0x088fe20007f9e0ff */
[----:B------:R-:W-:Y:S01]  /*9020*/  VIADD R5, R6, 0xfffffff5 ;  /* 0xfffffff506057836 */ /* 0x000fe20000000000 */
[----:B------:R-:W-:Y:S02]  /*9030*/  IADD3 R7, P1, PT, R7, R2, RZ ;  /* 0x0000000207077210 */ /* 0x000fe40007f3e0ff */
[-C--:B------:R-:W-:Y:S01]  /*9040*/  LEA.HI.X.SX32 R69, R4, R3.reuse, 0x1, P4 ;  /* 0x0000000304457211 */ /* 0x080fe200020f0eff */
[----:B------:R-:W-:Y:S01]  /*9050*/  VIADD R4, R6, 0xfffffff6 ;  /* 0xfffffff606047836 */ /* 0x000fe20000000000 */
[----:B------:R-:W-:Y:S02]  /*9060*/  LEA.HI.X.SX32 R10, R9, R3, 0x1, P1 ;  /* 0x00000003090a7211 */ /* 0x000fe400008f0eff */
[----:B------:R-:W-:Y:S01]  /*9070*/  ISETP.GE.U32.AND P4, PT, R5, 0x7fffff76, PT ;  /* 0x7fffff760500780c */ /* 0x000fe20003f86070 */
        /* <DEDUP_REMOVED lines=31> */
[----:B------:R-:W-:Y:S04]  /*9270*/  STL [R1+0x3e8], R7 ;  /* 0x0003e80701007387 */ /* 0x000fe80000100800 */
[----:B------:R0:W5:Y:S01]  /*9280*/  @!P4 LDG.E.U16 R16, desc[UR20][R4.64] ;  /* 0x000000140410c981 */ /* 0x000162000c1e1500 */
[----:B--2---:R-:W-:-:S03]  /*9290*/  IADD3 R69, P4, PT, R13, R2, RZ ;  /* 0x000000020d457210 */ /* 0x004fc60007f9e0ff */
[----:B------:R2:W-:Y:S01]  /*92a0*/  STL [R1+0x3ec], R132 ;  /* 0x0003ec8401007387 */ /* 0x0005e20000100800 */
[C---:B0-----:R-:W-:Y:S01]  /*92b0*/  IMAD R4, R70.reuse, 0x9, RZ ;  /* 0x0000000946047824 */ /* 0x041fe200078e02ff */
[C---:B------:R-:W-:Y:S01]  /*92c0*/  LEA R8, P0, R70.reuse, R2, 0x4 ;  /* 0x0000000246087211 */ /* 0x040fe200078020ff */
[----:B------:R-:W-:-:S03]  /*92d0*/  IMAD.SHL.U32 R5, R70, 0x8, RZ ;  /* 0x0000000846057824 */ /* 0x000fc600078e00ff */
[-C--:B--2---:R-:W-:Y:S01]  /*92e0*/  LEA.HI.X.SX32 R132, R4, R3.reuse, 0x1, P4 ;  /* 0x0000000304847211 */ /* 0x084fe200020f0eff */
[----:B------:R-:W-:Y:S01]  /*92f0*/  VIADD R4, R6, 0xfffffffa ;  /* 0xfffffffa06047836 */ /* 0x000fe20000000000 */
[----:B------:R0:W-:Y:S01]  /*9300*/  STL [R1+0x3e4], R68 ;  /* 0x0003e44401007387 */ /* 0x0001e20000100800 */
[----:B------:R-:W-:Y:S02]  /*9310*/  PRMT R13, RZ, 0x7610, R13 ;  /* 0x00007610ff0d7816 */ /* 0x000fe4000000000d */
[----:B------:R-:W-:Y:S02]  /*9320*/  PRMT R14, RZ, 0x7610, R14 ;  /* 0x00007610ff0e7816 */ /* 0x000fe4000000000e */
[----:B0-----:R-:W-:Y:S01]  /*9330*/  LEA.HI.X.SX32 R68, R5, R3, 0x1, P0 ;  /* 0x0000000305447211 */ /* 0x001fe200000f0eff */
[----:B------:R-:W-:Y:S01]  /*9340*/  @!P1 IMAD.MOV.U32 R5, RZ, RZ, R132 ;  /* 0x000000ffff059224 */ /* 0x000fe200078e0084 */
[----:B------:R-:W-:Y:S01]  /*9350*/  ISETP.GE.U32.AND P0, PT, R4, 0x7fffff7b, PT ;  /* 0x7fffff7b0400780c */ /* 0x000fe20003f06070 */
[----:B------:R-:W-:-:S05]  /*9360*/  @!P1 IMAD.MOV.U32 R4, RZ, RZ, R69 ;  /* 0x000000ffff049224 */ /* 0x000fca00078e0045 */
[----:B------:R0:W5:Y:S01]  /*9370*/  @!P1 LDG.E.U16 R13, desc[UR20][R4.64] ;  /* 0x00000014040d9981 */ /* 0x000162000c1e1500 */
[----:B------:R-:W-:-:S03]  /*9380*/  VIADD R7, R6, 0xfffffff9 ;  /* 0xfffffff906077836 */ /* 0x000fc60000000000 */
[----:B------:R2:W-:Y:S01]  /*9390*/  STL [R1+0x3e0], R69 ;  /* 0x0003e04501007387 */ /* 0x0005e20000100800 */
[----:B0-----:R-:W-:Y:S02]  /*93a0*/  @!P5 IMAD.MOV.U32 R4, RZ, RZ, R8 ;  /* 0x000000ffff04d224 */ /* 0x001fe400078e0008 */
[----:B------:R-:W-:Y:S01]  /*93b0*/  @!P5 IMAD.MOV.U32 R5, RZ, RZ, R68 ;  /* 0x000000ffff05d224 */ /* 0x000fe200078e0044 */
[----:B------:R0:W-:Y:S04]  /*93c0*/  STL [R1+0x3d8], R8 ;  /* 0x0003d80801007387 */ /* 0x0001e80000100800 */
[----:B------:R3:W5:Y:S01]  /*93d0*/  @!P5 LDG.E.U16 R14, desc[UR20][R4.64] ;  /* 0x00000014040ed981 */ /* 0x000762000c1e1500 */
[----:B--2---:R-:W-:Y:S02]  /*93e0*/  IADD3 R69, P5, PT, R119, R2, RZ ;  /* 0x0000000277457210 */ /* 0x004fe40007fbe0ff */
[----:B------:R-:W-:Y:S01]  /*93f0*/  ISETP.GE.U32.AND P4, PT, R7, 0x7fffff7a, PT ;  /* 0x7fffff7a0700780c */ /* 0x000fe20003f86070 */
[----:B------:R2:W-:Y:S01]  /*9400*/  STL [R1+0x3dc], R132 ;  /* 0x0003dc8401007387 */ /* 0x0005e20000100800 */
[----:B------:R-:W-:-:S02]  /*9410*/  IMAD R7, R70, 0x6, RZ ;  /* 0x0000000646077824 */ /* 0x000fc400078e02ff */
        /* <DEDUP_REMOVED lines=13> */
[----:B------:R0:W5:Y:S01]  /*94f0*/  @!P3 LDG.E.U16 R11, desc[UR20][R4.64] ;  /* 0x00000014040bb981 */ /* 0x000162000c1e1500 */
[----:B------:R-:W-:Y:S01]  /*9500*/  IADD3 R119, P3, PT, R10, R2, RZ ;  /* 0x000000020a777210 */ /* 0x000fe20007f7e0ff */
[----:B0-----:R-:W-:Y:S02]  /*9510*/  @!P4 IMAD.MOV.U32 R4, RZ, RZ, R8 ;  /* 0x000000ffff04c224 */ /* 0x001fe400078e0008 */
[----:B------:R-:W-:Y:S01]  /*9520*/  @!P4 IMAD.MOV.U32 R5, RZ, RZ, R68 ;  /* 0x000000ffff05c224 */ /* 0x000fe200078e0044 */
[----:B------:R-:W-:Y:S04]  /*9530*/  STL [R1+0x3d0], R69 ;  /* 0x0003d04501007387 */ /* 0x000fe80000100800 */
[----:B------:R0:W5:Y:S04]  /*9540*/  @!P4 LDG.E.U16 R12, desc[UR20][R4.64] ;  /* 0x00000014040cc981 */ /* 0x000168000c1e1500 */
[----:B------:R-:W-:Y:S01]  /*9550*/  STL [R1+0x3c8], R8 ;  /* 0x0003c80801007387 */ /* 0x000fe20000100800 */
[----:B0-----:R-:W-:-:S03]  /*9560*/  IMAD R4, R70, 0x5, RZ ;  /* 0x0000000546047824 */ /* 0x001fc600078e02ff */
[----:B------:R0:W-:Y:S01]  /*9570*/  STL [R1+0x3cc], R132 ;  /* 0x0003cc8401007387 */ /* 0x0001e20000100800 */
[----:B------:R-:W-:-:S03]  /*9580*/  IMAD.SHL.U32 R5, R70, 0x4, RZ ;  /* 0x0000000446057824 */ /* 0x000fc600078e00ff */
[----:B------:R2:W-:Y:S01]  /*9590*/  STL [R1+0x3c4], R68 ;  /* 0x0003c44401007387 */ /* 0x0005e20000100800 */
[-C--:B0-----:R-:W-:Y:S01]  /*95a0*/  LEA.HI.X.SX32 R132, R4, R3.reuse, 0x1, P3 ;  /* 0x0000000304847211 */ /* 0x081fe200018f0eff */
[----:B------:R-:W-:Y:S01]  /*95b0*/  VIADD R4, R6, 0xfffffffe ;  /* 0xfffffffe06047836 */ /* 0x000fe20000000000 */
[----:B--2---:R-:W-:Y:S02]  /*95c0*/  LEA R68, P4, R70, R2, 0x3 ;  /* 0x0000000246447211 */ /* 0x004fe400078818ff */
[----:B------:R-:W-:Y:S02]  /*95d0*/  PRMT R9, RZ, 0x7610, R9 ;  /* 0x00007610ff097816 */ /* 0x000fe40000000009 */
[----:B------:R-:W-:Y:S01]  /*95e0*/  LEA.HI.X.SX32 R69, R5, R3, 0x1, P4 ;  /* 0x0000000305457211 */ /* 0x000fe200020f0eff */
[----:B------:R-:W-:Y:S01]  /*95f0*/  @!P0 IMAD.MOV.U32 R5, RZ, RZ, R132 ;  /* 0x000000ffff058224 */ /* 0x000fe200078e0084 */
[----:B------:R-:W-:Y:S01]  /*9600*/  ISETP.GE.U32.AND P4, PT, R4, 0x7fffff7f, PT ;  /* 0x7fffff7f0400780c */ /* 0x000fe20003f86070 */
[----:B------:R-:W-:Y:S01]  /*9610*/  @!P0 IMAD.MOV.U32 R4, RZ, RZ, R119 ;  /* 0x000000ffff048224 */ /* 0x000fe200078e0077 */
[----:B------:R-:W-:Y:S04]  /*9620*/  STL [R1+0x3c0], R119 ;  /* 0x0003c07701007387 */ /* 0x000fe80000100800 */
[----:B------:R-:W-:Y:S04]  /*9630*/  STL [R1+0x3b8], R68 ;  /* 0x0003b84401007387 */ /* 0x000fe80000100800 */
[----:B------:R-:W-:Y:S04]  /*9640*/  STL [R1+0x3bc], R132 ;  /* 0x0003bc8401007387 */ /* 0x000fe80000100800 */
[----:B------:R0:W5:Y:S04]  /*9650*/  @!P0 LDG.E.U16 R9, desc[UR20][R4.64] ;  /* 0x0000001404098981 */ /* 0x000168000c1e1500 */
[----:B------:R2:W-:Y:S01]  /*9660*/  STL [R1+0x3b4], R69 ;  /* 0x0003b44501007387 */ /* 0x0005e20000100800 */
[----:B0-----:R-:W-:-:S02]  /*9670*/  @!P5 IMAD.MOV.U32 R5, RZ, RZ, R69 ;  /* 0x000000ffff05d224 */ /* 0x001fc400078e0045 */
[----:B--2---:R-:W0:Y:S01]  /*9680*/  S2R R69, SR_TID.X ;  /* 0x0000000000457919 */ /* 0x004e220000002100 */
[----:B------:R-:W-:Y:S01]  /*9690*/  PRMT R10, RZ, 0x7610, R10 ;  /* 0x00007610ff0a7816 */ /* 0x000fe2000000000a */
[----:B------:R-:W-:Y:S02]  /*96a0*/  @!P5 IMAD.MOV.U32 R4, RZ, RZ, R68 ;  /* 0x000000ffff04d224 */ /* 0x000fe400078e0044 */
[----:B------:R-:W-:-:S03]  /*96b0*/  VIADD R8, R6, 0xfffffffd ;  /* 0xfffffffd06087836 */ /* 0x000fc60000000000 */
[----:B------:R2:W5:Y:S01]  /*96c0*/  @!P5 LDG.E.U16 R10, desc[UR20][R4.64] ;  /* 0x00000014040ad981 */ /* 0x000562000c1e1500 */
[-C--:B------:R-:W-:Y:S01]  /*96d0*/  IADD3 R119, P5, PT, R7, R2.reuse, RZ ;  /* 0x0000000207777210 */ /* 0x080fe20007fbe0ff */
[----:B------:R-:W-:Y:S01]  /*96e0*/  IMAD.SHL.U32 R153, R70, 0x2, RZ ;  /* 0x0000000246997824 */ /* 0x000fe200078e00ff */
[----:B------:R-:W-:Y:S02]  /*96f0*/  ISETP.GE.U32.AND P3, PT, R8, 0x7fffff7e, PT ;  /* 0x7fffff7e0800780c */ /* 0x000fe40003f66070 */
[----:B------:R-:W-:Y:S01]  /*9700*/  LEA R68, P0, R70, R2, 0x2 ;  /* 0x0000000246447211 */ /* 0x000fe200078010ff */
[----:B--2---:R-:W-:Y:S02]  /*9710*/  VIADD R5, R6, 0x7f ;  /* 0x0000007f06057836 */ /* 0x004fe40000000000 */
[----:B------:R-:W-:-:S03]  /*9720*/  IMAD R4, R70, 0x3, RZ ;  /* 0x0000000346047824 */ /* 0x000fc600078e02ff */
[----:B------:R-:W-:Y:S02]  /*9730*/  ISETP.GT.AND P6, PT, R5, 0x7f, PT ;  /* 0x0000007f0500780c */ /* 0x000fe40003fc4270 */
[-C--:B------:R-:W-:Y:S01]  /*9740*/  LEA.HI.X.SX32 R132, R4, R3.reuse, 0x1, P5 ;  /* 0x0000000304847211 */ /* 0x080fe200028f0eff */
[----:B------:R-:W-:Y:S01]  /*9750*/  @!P1 IMAD.MOV.U32 R4, RZ, RZ, R119 ;  /* 0x000000ffff049224 */ /* 0x000fe200078e0077 */
[----:B------:R-:W-:Y:S02]  /*9760*/  PRMT R7, RZ, 0x7610, R7 ;  /* 0x00007610ff077816 */ /* 0x000fe40000000007 */
[----:B0-----:R-:W-:Y:S02]  /*9770*/  LOP3.LUT R5, R69, 0x7f, RZ, 0xc0, !PT ;  /* 0x0000007f45057812 */ /* 0x001fe400078ec0ff */
[----:B------:R-:W-:Y:S02]  /*9780*/  LEA.HI.X.SX32 R69, R153, R3, 0x1, P0 ;  /* 0x0000000399457211 */ /* 0x000fe400000f0eff */
[----:B------:R-:W-:Y:S01]  /*9790*/  ISETP.LT.AND P0, PT, R5, R6, P6 ;  /* 0x000000060500720c */ /* 0x000fe20003701270 */
[----:B------:R-:W-:Y:S01]  /*97a0*/  @!P1 IMAD.MOV.U32 R5, RZ, RZ, R132 ;  /* 0x000000ffff059224 */ /* 0x000fe200078e0084 */
[----:B------:R0:W-:Y:S01]  /*97b0*/  STL [R1+0x3b0], R119 ;  /* 0x0003b07701007387 */ /* 0x0001e20000100800 */
[----:B------:R-:W-:Y:S01]  /*97c0*/  VIADD R6, R0, 0x7c ;  /* 0x0000007c00067836 */ /* 0x000fe20000000000 */
[----:B------:R-:W-:-:S02]  /*97d0*/  PRMT R8, RZ, 0x7610, R8 ;  /* 0x00007610ff087816 */ /* 0x000fc40000000008 */
[----:B------:R-:W-:Y:S04]  /*97e0*/  STL [R1+0x3a8], R68 ;  /* 0x0003a84401007387 */ /* 0x000fe80000100800 */
[----:B------:R2:W-:Y:S01]  /*97f0*/  STL [R1+0x3ac], R132 ;  /* 0x0003ac8401007387 */ /* 0x0005e20000100800 */
[----:B0-----:R-:W-:-:S03]  /*9800*/  VIADD R119, R0, 0x7b ;  /* 0x0000007b00777836 */ /* 0x001fc60000000000 */
[----:B------:R0:W5:Y:S04]  /*9810*/  @!P1 LDG.E.U16 R7, desc[UR20][R4.64] ;  /* 0x0000001404079981 */ /* 0x000168000c1e1500 */
[----:B------:R3:W-:Y:S01]  /*9820*/  STL [R1+0x3a4], R69 ;  /* 0x0003a44501007387 */ /* 0x0007e20000100800 */
[----:B--2---:R-:W-:-:S03]  /*9830*/  IABS R132, R6 ;  /* 0x0000000600847213 */ /* 0x004fc60000000000 */
[----:B------:R-:W-:Y:S01]  /*9840*/  STL [R1+0x85c], R119 ;  /* 0x00085c7701007387 */ /* 0x000fe20000100800 */
[----:B0-----:R-:W-:Y:S02]  /*9850*/  @!P3 IMAD.MOV.U32 R5, RZ, RZ, R69 ;  /* 0x000000ffff05b224 */ /* 0x001fe400078e0045 */
[----:B------:R-:W-:Y:S02]  /*9860*/  @!P3 IMAD.MOV.U32 R4, RZ, RZ, R68 ;  /* 0x000000ffff04b224 */ /* 0x000fe400078e0044 */
[C---:B---3--:R-:W-:Y:S01]  /*9870*/  VIADD R69, R0.reuse, 0x7d ;  /* 0x0000007d00457836 */ /* 0x048fe20000000000 */
[----:B------:R0:W-:Y:S01]  /*9880*/  STL [R1+0x858], R6 ;  /* 0x0008580601007387 */ /* 0x0001e20000100800 */
[----:B------:R-:W-:-:S03]  /*9890*/  VIADD R68, R0, 0x7e ;  /* 0x0000007e00447836 */ /* 0x000fc60000000000 */
[----:B------:R2:W5:Y:S04]  /*98a0*/  @!P3 LDG.E.U16 R8, desc[UR20][R4.64] ;  /* 0x000000140408b981 */ /* 0x000568000c1e1500 */
[----:B------:R-:W-:Y:S01]  /*98b0*/  STL [R1+0x854], R69 ;  /* 0x0008544501007387 */ /* 0x000fe20000100800 */
[----:B0-----:R-:W-:-:S03]  /*98c0*/  IADD3 R6, P1, PT, R153, R2, RZ ;  /* 0x0000000299067210 */ /* 0x001fc60007f3e0ff */
[----:B------:R0:W-:Y:S01]  /*98d0*/  STL [R1+0x850], R68 ;  /* 0x0008504401007387 */ /* 0x0001e20000100800 */
[----:B--2---:R-:W-:Y:S02]  /*98e0*/  IABS R4, R68 ;  /* 0x0000004400047213 */ /* 0x004fe40000000000 */
[----:B------:R-:W-:Y:S01]  /*98f0*/  IABS R119, R119 ;  /* 0x0000007700777213 */ /* 0x000fe20000000000 */
[----:B------:R-:W-:Y:S01]  /*9900*/  STL [R1+0x3a0], R6 ;  /* 0x0003a00601007387 */ /* 0x000fe20000100800 */
[----:B------:R-:W-:Y:S02]  /*9910*/  IABS R153, R69 ;  /* 0x0000004500997213 */ /* 0x000fe40000000000 */
[----:B0-----:R-:W-:-:S05]  /*9920*/  LEA.HI.X.SX32 R68, R70, R3, 0x1, P1 ;  /* 0x0000000346447211 */ /* 0x001fca00008f0eff */
[----:B------:R0:W-:Y:S01]  /*9930*/  STL [R1+0x39c], R68 ;  /* 0x00039c4401007387 */ /* 0x0001e20000100800 */
[----:B------:R-:W-:Y:S01]  /*9940*/  @!P4 IMAD.MOV.U32 R69, RZ, RZ, R68 ;  /* 0x000000ffff45c224 */ /* 0x000fe200078e0044 */
[----:B------:R-:W-:Y:S01]  /*9950*/  PRMT R5, RZ, 0x7610, R5 ;  /* 0x00007610ff057816 */ /* 0x000fe20000000005 */
[----:B0-----:R-:W-:Y:S02]  /*9960*/  @!P4 IMAD.MOV.U32 R68, RZ, RZ, R6 ;  /* 0x000000ffff44c224 */ /* 0x001fe400078e0006 */
[----:B------:R-:W-:-:S03]  /*9970*/  IMAD.HI.U32 R6, R73, R119, RZ ;  /* 0x0000007749067227 */ /* 0x000fc600078e00ff */
[----:B------:R0:W5:Y:S01]  /*9980*/  @!P4 LDG.E.U16 R5, desc[UR20][R68.64] ;  /* 0x000000144405c981 */ /* 0x000162000c1e1500 */
[----:B------:R-:W-:-:S04]  /*9990*/  IMAD.MOV R6, RZ, RZ, -R6 ;  /* 0x000000ffff067224 */ /* 0x000fc800078e0a06 */
[----:B------:R-:W-:Y:S02]  /*99a0*/  IMAD R119, R72, R6, R119 ;  /* 0x0000000648777224 */ /* 0x000fe400078e0277 */
[----:B------:R-:W-:-:S04]  /*99b0*/  IMAD.HI.U32 R6, R73, R4, RZ ;  /* 0x0000000449067227 */ /* 0x000fc800078e00ff */
[----:B0-----:R-:W-:-:S04]  /*99c0*/  IMAD.HI.U32 R69, R73, R132, RZ ;  /* 0x0000008449457227 */ /* 0x001fc800078e00ff */
[----:B------:R-:W-:-:S04]  /*99d0*/  IMAD.HI.U32 R68, R73, R153, RZ ;  /* 0x0000009949447227 */ /* 0x000fc800078e00ff */
[----:B------:R-:W-:Y:S02]  /*99e0*/  IMAD.MOV R6, RZ, RZ, -R6 ;  /* 0x000000ffff067224 */ /* 0x000fe400078e0a06 */
[----:B------:R-:W-:Y:S02]  /*99f0*/  IMAD.MOV R69, RZ, RZ, -R69 ;  /* 0x000000ffff457224 */ /* 0x000fe400078e0a45 */
[----:B------:R-:W-:Y:S02]  /*9a00*/  IMAD.MOV R68, RZ, RZ, -R68 ;  /* 0x000000ffff447224 */ /* 0x000fe400078e0a44 */
[C---:B------:R-:W-:Y:S02]  /*9a10*/  IMAD R4, R72.reuse, R6, R4 ;  /* 0x0000000648047224 */ /* 0x040fe400078e0204 */
[C---:B------:R-:W-:Y:S02]  /*9a20*/  IMAD R132, R72.reuse, R69, R132 ;  /* 0x0000004548847224 */ /* 0x040fe400078e0284 */
[----:B------:R0:W5:Y:S01]  /*9a30*/  LDL.LU R69, [R1+0xa20] ;  /* 0x000a200001457983 */ /* 0x0001620000300800 */
[----:B------:R-:W-:-:S03]  /*9a40*/  IMAD R153, R72, R68, R153 ;  /* 0x0000004448997224 */ /* 0x000fc600078e0299 */
[----:B------:R0:W5:Y:S01]  /*9a50*/  LDL.LU R68, [R1+0xa1c] ;  /* 0x000a1c0001447983 */ /* 0x0001620000300800 */
[----:B------:R-:W-:-:S03]  /*9a60*/  ISETP.GT.U32.AND P1, PT, R72, R78, PT ;  /* 0x0000004e4800720c */ /* 0x000fc60003f24070 */
[----:B------:R0:W-:Y:S01]  /*9a70*/  STL [R1+0x54], R4 ;  /* 0x0000540401007387 */ /* 0x0001e20000100800 */
[----:B------:R-:W-:Y:S01]  /*9a80*/  ISETP.GT.U32.AND P3, PT, R72, R77, PT ;  /* 0x0000004d4800720c */ /* 0x000fe20003f64070 */
[----:B-1----:R-:W-:-:S04]  /*9a90*/  @!UP1 UIADD3 UR4, UPT, UPT, -UR7, 0x100000, URZ ;  /* 0x0010000007049890 */ /* 0x002fc8000fffe1ff */
[----:B------:R-:W-:Y:S02]  /*9aa0*/  @!UP1 USHF.L.U32 UR5, UR4, 0xb, URZ ;  /* 0x0000000b04059899 */ /* 0x000fe400080006ff */
[----:B------:R-:W-:Y:S01]  /*9ab0*/  @!UP1 USHF.L.U32 UR4, UR4, 0x1, URZ ;  /* 0x0000000104049899 */ /* 0x000fe200080006ff */
[----:B------:R-:W-:Y:S01]  /*9ac0*/  VOTEU.ALL UP1, P2 ;  /* 0x0000000000ff7886 */ /* 0x000fe20001020000 */
[----:B------:R-:W-:Y:S01]  /*9ad0*/  ISETP.GT.U32.AND P4, PT, R72, R76, PT ;  /* 0x0000004c4800720c */ /* 0x000fe20003f84070 */
[----:B------:R-:W-:-:S03]  /*9ae0*/  @!P1 IMAD.IADD R78, R78, 0x1, -R72 ;  /* 0x000000014e4e9824 */ /* 0x000fc600078e0a48 */
[----:B------:R-:W-:-:S06]  /*9af0*/  @!P3 IMAD.IADD R77, R77, 0x1, -R72 ;  /* 0x000000014d4db824 */ /* 0x000fcc00078e0a48 */
[----:B------:R0:W1:Y:S01]  /*9b00*/  @!UP1 SYNCS.EXCH.64 URZ, [UR9+0x10008], UR4 ;  /* 0x0100080409ff95b2 */ /* 0x0000620008000100 */
[C---:B------:R-:W-:Y:S02]  /*9b10*/  ISETP.GT.U32.AND P5, PT, R72.reuse, R79, PT ;  /* 0x0000004f4800720c */ /* 0x040fe40003fa4070 */
[C---:B------:R-:W-:Y:S02]  /*9b20*/  ISETP.GT.U32.AND P3, PT, R72.reuse, R78, PT ;  /* 0x0000004e4800720c */ /* 0x040fe40003f64070 */
[----:B------:R-:W-:Y:S01]  /*9b30*/  ISETP.GT.U32.AND P1, PT, R72, R77, PT ;  /* 0x0000004d4800720c */ /* 0x000fe20003f24070 */
[----:B0-----:R-:W-:-:S12]  /*9b40*/  @!P6 BRA `(.L_x_6) ;  /* 0x000000080000e947 */ /* 0x001fd80003800000 */
[----:B------:R-:W2:Y:S04]  /*9b50*/  LDL.LU R6, [R1+0xb8] ;  /* 0x0000b80001067983 */ /* 0x000ea80000300800 */
[----:B-----5:R0:W-:Y:S04]  /*9b60*/  STL [R1+0xa34], R71 ;  /* 0x000a344701007387 */ /* 0x0201e80000100800 */
[----:B------:R3:W-:Y:S04]  /*9b70*/  STL [R1+0xa30], R70 ;  /* 0x000a304601007387 */ /* 0x0007e80000100800 */
[----:B------:R4:W-:Y:S04]  /*9b80*/  STL [R1+0xa2c], R69 ;  /* 0x000a2c4501007387 */ /* 0x0009e80000100800 */
[----:B------:R1:W-:Y:S04]  /*9b90*/  STL [R1+0xa28], R68 ;  /* 0x000a284401007387 */ /* 0x0003e80000100800 */
[----:B------:R0:W-:Y:S04]  /*9ba0*/  STL [R1+0xa24], R3 ;  /* 0x000a240301007387 */ /* 0x0001e80000100800 */
[----:B------:R1:W-:Y:S04]  /*9bb0*/  STL [R1+0xa20], R2 ;  /* 0x000a200201007387 */ /* 0x0003e80000100800 */
[----:B------:R1:W-:Y:S04]  /*9bc0*/  STL [R1+0xa1c], R0 ;  /* 0x000a1c0001007387 */ /* 0x0003e80000100800 */
[----:B0-----:R-:W2:Y:S04]  /*9bd0*/  LDL.LU R71, [R1] ;  /* 0x0000000001477983 */ /* 0x001ea80000300800 */
[----:B---3--:R-:W3:Y:S04]  /*9be0*/  LDL.LU R70, [R1+0x20] ;  /* 0x0000200001467983 */ /* 0x008ee80000300800 */
[----:B----4-:R-:W4:Y:S04]  /*9bf0*/  LDL.LU R69, [R1+0x34] ;  /* 0x0000340001457983 */ /* 0x010f280000300800 */
[----:B-1----:R-:W3:Y:S04]  /*9c00*/  LDL.LU R68, [R1+0x3c] ;  /* 0x00003c0001447983 */ /* 0x002ee80000300800 */
[----:B------:R-:W3:Y:S04]  /*9c10*/  LDL.LU R3, [R1+0x5c] ;  /* 0x00005c0001037983 */ /* 0x000ee80000300800 */
[----:B------:R-:W3:Y:S04]  /*9c20*/  LDL.LU R2, [R1+0x64] ;  /* 0x0000640001027983 */ /* 0x000ee80000300800 */
[----:B------:R-:W3:Y:S01]  /*9c30*/  LDL.LU R0, [R1+0x6c] ;  /* 0x00006c0001007983 */ /* 0x000ee20000300800 */
[----:B--2---:R-:W-:-:S02]  /*9c40*/  PRMT R4, R6, 0x5410, R5 ;  /* 0x0000541006047816 */ /* 0x004fc40000000005 */
[----:B------:R-:W-:Y:S02]  /*9c50*/  PRMT R5, R8, 0x5410, R7 ;  /* 0x0000541008057816 */ /* 0x000fe40000000007 */
[----:B------:R-:W-:Y:S02]  /*9c60*/  PRMT R8, R14, 0x5410, R13 ;  /* 0x000054100e087816 */ /* 0x000fe4000000000d */
[----:B------:R-:W-:Y:S02]  /*9c70*/  PRMT R13, R24, 0x5410, R23 ;  /* 0x00005410180d7816 */ /* 0x000fe40000000017 */
[----:B------:R-:W-:Y:S02]  /*9c80*/  PRMT R23, R44, 0x5410, R43 ;  /* 0x000054102c177816 */ /* 0x000fe4000000002b */
[----:B------:R-:W2:Y:S01]  /*9c90*/  LDL.LU R44, [R1+0x1c] ;  /* 0x00001c00012c7983 */ /* 0x000ea20000300800 */
[----:B------:R-:W-:Y:S02]  /*9ca0*/  PRMT R24, R46, 0x5410, R45 ;  /* 0x000054102e187816 */ /* 0x000fe4000000002d */
[----:B------:R-:W-:Y:S01]  /*9cb0*/  PRMT R14, R26, 0x5410, R25 ;  /* 0x000054101a0e7816 */ /* 0x000fe20000000019 */
[----:B------:R-:W3:Y:S01]  /*9cc0*/  LDL.LU R45, [R1+0x24] ;  /* 0x00002400012d7983 */ /* 0x000ee20000300800 */
[----:B------:R-:W-:-:S03]  /*9cd0*/  PRMT R25, R48, 0x5410, R47 ;  /* 0x0000541030197816 */ /* 0x000fc6000000002f */
[----:B------:R-:W4:Y:S01]  /*9ce0*/  LDL.LU R46, [R1+0x38] ;  /* 0x00003800012e7983 */ /* 0x000f220000300800 */
[----:B------:R-:W-:-:S03]  /*9cf0*/  PRMT R26, R50, 0x5410, R49 ;  /* 0x00005410321a7816 */ /* 0x000fc60000000031 */
[----:B------:R-:W4:Y:S04]  /*9d00*/  LDL.LU R47, [R1+0x40] ;  /* 0x00004000012f7983 */ /* 0x000f280000300800 */
[----:B------:R-:W4:Y:S04]  /*9d10*/  LDL.LU R48, [R1+0x60] ;  /* 0x0000600001307983 */ /* 0x000f280000300800 */
[----:B------:R-:W4:Y:S04]  /*9d20*/  LDL.LU R49, [R1+0x68] ;  /* 0x0000680001317983 */ /* 0x000f280000300800 */
[----:B------:R-:W4:Y:S01]  /*9d30*/  LDL.LU R50, [R1+0x70] ;  /* 0x0000700001327983 */ /* 0x000f220000300800 */
[----:B------:R-:W-:-:S02]  /*9d40*/  PRMT R6, R10, 0x5410, R9 ;  /* 0x000054100a067816 */ /* 0x000fc40000000009 */
[----:B------:R-:W-:Y:S02]  /*9d50*/  PRMT R9, R16, 0x5410, R15 ;  /* 0x0000541010097816 */ /* 0x000fe4000000000f */
[----:B------:R-:W-:Y:S02]  /*9d60*/  PRMT R15, R28, 0x5410, R27 ;  /* 0x000054101c0f7816 */ /* 0x000fe4000000001b */
[----:B------:R-:W-:Y:S02]  /*9d70*/  PRMT R27, R52, 0x5410, R51 ;  /* 0x00005410341b7816 */ /* 0x000fe40000000033 */
[----:B------:R-:W4:Y:S01]  /*9d80*/  LDL.LU R51, [R1+0x78] ;  /* 0x0000780001337983 */ /* 0x000f220000300800 */
[----:B------:R-:W-:Y:S02]  /*9d90*/  PRMT R28, R54, 0x5410, R53 ;  /* 0x00005410361c7816 */ /* 0x000fe40000000035 */
[----:B------:R-:W-:Y:S01]  /*9da0*/  PRMT R16, R30, 0x5410, R29 ;  /* 0x000054101e107816 */ /* 0x000fe2000000001d */
[----:B------:R-:W4:Y:S01]  /*9db0*/  LDL.LU R52, [R1+0x80] ;  /* 0x0000800001347983 */ /* 0x000f220000300800 */
[----:B------:R-:W-:-:S03]  /*9dc0*/  PRMT R29, R56, 0x5410, R55 ;  /* 0x00005410381d7816 */ /* 0x000fc60000000037 */
        /* <DEDUP_REMOVED lines=44> */
[----:B------:R-:W4:Y:S04]  /*a090*/  LDL.LU R157, [R1+0xdc] ;  /* 0x0000dc00019d7983 */ /* 0x000f280000300800 */
[----:B------:R-:W4:Y:S01]  /*a0a0*/  LDL.LU R148, [R1+0xe4] ;  /* 0x0000e40001947983 */ /* 0x000f220000300800 */
[----:B------:R-:W-:-:S03]  /*a0b0*/  PRMT R42, R163, 0x5410, R162 ;  /* 0x00005410a32a7816 */ /* 0x000fc600000000a2 */
[----:B------:R-:W4:Y:S04]  /*a0c0*/  LDL.LU R159, [R1+0xbc] ;  /* 0x0000bc00019f7983 */ /* 0x000f280000300800 */
[----:B------:R-:W4:Y:S01]  /*a0d0*/  LDL.LU R158, [R1+0xc4] ;  /* 0x0000c400019e7983 */ /* 0x000f220000300800 */
[----:B------:R-:W-:-:S03]  /*a0e0*/  PRMT R43, R165, 0x5410, R164 ;  /* 0x00005410a52b7816 */ /* 0x000fc600000000a4 */
[----:B------:R-:W4:Y:S04]  /*a0f0*/  LDL.LU R161, [R1+0xa8] ;  /* 0x0000a80001a17983 */ /* 0x000f280000300800 */
[----:B------:R-:W4:Y:S04]  /*a100*/  LDL.LU R160, [R1+0xb0] ;  /* 0x0000b00001a07983 */ /* 0x000f280000300800 */
[----:B------:R-:W4:Y:S04]  /*a110*/  LDL.LU R163, [R1+0x88] ;  /* 0x0000880001a37983 */ /* 0x000f280000300800 */
[----:B------:R-:W4:Y:S04]  /*a120*/  LDL.LU R162, [R1+0xa0] ;  /* 0x0000a00001a27983 */ /* 0x000f280000300800 */
[----:B------:R-:W4:Y:S04]  /*a130*/  LDL.LU R165, [R1+0x74] ;  /* 0x0000740001a57983 */ /* 0x000f280000300800 */
[----:B------:R-:W4:Y:S01]  /*a140*/  LDL.LU R164, [R1+0x7c] ;  /* 0x00007c0001a47983 */ /* 0x000f220000300800 */
[----:B--2---:R-:W-:-:S03]  /*a150*/  PRMT R44, R44, 0x5410, R71 ;  /* 0x000054102c2c7816 */ /* 0x004fc60000000047 */
[----:B------:R0:W5:Y:S01]  /*a160*/  LDL.LU R71, [R1+0xa34] ;  /* 0x000a340001477983 */ /* 0x0001620000300800 */
[----:B---3--:R-:W-:-:S03]  /*a170*/  PRMT R45, R45, 0x5410, R70 ;  /* 0x000054102d2d7816 */ /* 0x008fc60000000046 */
[----:B------:R0:W5:Y:S01]  /*a180*/  LDL.LU R70, [R1+0xa30] ;  /* 0x000a300001467983 */ /* 0x0001620000300800 */
[----:B----4-:R-:W-:-:S03]  /*a190*/  PRMT R46, R46, 0x5410, R69 ;  /* 0x000054102e2e7816 */ /* 0x010fc60000000045 */
[----:B------:R0:W5:Y:S01]  /*a1a0*/  LDL.LU R69, [R1+0xa2c] ;  /* 0x000a2c0001457983 */ /* 0x0001620000300800 */
[----:B------:R-:W-:-:S03]  /*a1b0*/  PRMT R47, R47, 0x5410, R68 ;  /* 0x000054102f2f7816 */ /* 0x000fc60000000044 */
[----:B------:R0:W5:Y:S01]  /*a1c0*/  LDL.LU R68, [R1+0xa28] ;  /* 0x000a280001447983 */ /* 0x0001620000300800 */
[----:B------:R-:W-:-:S03]  /*a1d0*/  PRMT R48, R48, 0x5410, R3 ;  /* 0x0000541030307816 */ /* 0x000fc60000000003 */
[----:B------:R0:W5:Y:S01]  /*a1e0*/  LDL.LU R3, [R1+0xa24] ;  /* 0x000a240001037983 */ /* 0x0001620000300800 */
[----:B------:R-:W-:-:S03]  /*a1f0*/  PRMT R49, R49, 0x5410, R2 ;  /* 0x0000541031317816 */ /* 0x000fc60000000002 */
[----:B------:R0:W5:Y:S01]  /*a200*/  LDL.LU R2, [R1+0xa20] ;  /* 0x000a200001027983 */ /* 0x0001620000300800 */
[----:B------:R-:W-:-:S03]  /*a210*/  PRMT R50, R50, 0x5410, R0 ;  /* 0x0000541032327816 */ /* 0x000fc60000000000 */
[----:B------:R0:W5:Y:S01]  /*a220*/  LDL.LU R0, [R1+0xa1c] ;  /* 0x000a1c0001007983 */ /* 0x0001620000300800 */
[----:B------:R-:W-:Y:S02]  /*a230*/  PRMT R67, R67, 0x5410, R141 ;  /* 0x0000541043437816 */ /* 0x000fe4000000008d */
[----:B------:R-:W-:Y:S02]  /*a240*/  PRMT R65, R65, 0x5410, R143 ;  /* 0x0000541041417816 */ /* 0x000fe4000000008f */
[----:B------:R-:W-:Y:S02]  /*a250*/  PRMT R66, R66, 0x5410, R142 ;  /* 0x0000541042427816 */ /* 0x000fe4000000008e */
[----:B------:R-:W-:Y:S02]  /*a260*/  PRMT R63, R63, 0x5410, R145 ;  /* 0x000054103f3f7816 */ /* 0x000fe40000000091 */
[----:B------:R-:W-:Y:S02]  /*a270*/  PRMT R64, R64, 0x5410, R144 ;  /* 0x0000541040407816 */ /* 0x000fe40000000090 */
[----:B------:R-:W-:-:S02]  /*a280*/  PRMT R61, R61, 0x5410, R147 ;  /* 0x000054103d3d7816 */ /* 0x000fc40000000093 */
        /* <DEDUP_REMOVED lines=10> */
[----:B------:R-:W-:-:S04]  /*a330*/  PRMT R52, R52, 0x5410, R164 ;  /* 0x0000541034347816 */ /* 0x000fc800000000a4 */
[----:B------:R0:W-:Y:S03]  /*a340*/  STTM.x64 tmem[UR10+0x80], R4 ;  /* 0x00008004000079ed */ /* 0x0001e6000834000a */
.L_x_6:
[----:B-----5:R-:W2:Y:S04]  /*a350*/  LDL R141, [R1+0x87c] ;  /* 0x00087c00018d7983 */ /* 0x020ea80000100800 */
[----:B0-----:R-:W3:Y:S04]  /*a360*/  LDL R5, [R1+0x8d0] ;  /* 0x0008d00001057983 */ /* 0x001ee80000100800 */
[----:B------:R-:W4:Y:S01]  /*a370*/  LDL R4, [R1+0x8c8] ;  /* 0x0008c80001047983 */ /* 0x000f220000100800 */
[----:B------:R-:W-:Y:S01]  /*a380*/  ISETP.GE.AND P6, PT, R0, RZ, PT ;  /* 0x000000ff0000720c */ /* 0x000fe20003fc6270 */
[--C-:B------:R-:W-:Y:S01]  /*a390*/  @!P4 IMAD.IADD R76, R76, 0x1, -R72.reuse ;  /* 0x000000014c4cc824 */ /* 0x100fe200078e0a48 */
[----:B------:R-:W0:Y:S01]  /*a3a0*/  LDCU UR4, c[0x0][0x3b0] ;  /* 0x00007600ff0477ac */ /* 0x000e220008000800 */
[--C-:B------:R-:W-:Y:S01]  /*a3b0*/  @!P3 IMAD.IADD R78, R78, 0x1, -R72.reuse ;  /* 0x000000014e4eb824 */ /* 0x100fe200078e0a48 */
[----:B------:R-:W1:Y:S01]  /*a3c0*/  FENCE.VIEW.ASYNC.T ;  /* 0x00000000000073c6 */ /* 0x000e620000000200 */
[--C-:B------:R-:W-:Y:S01]  /*a3d0*/  @!P1 IMAD.IADD R77, R77, 0x1, -R72.reuse ;  /* 0x000000014d4d9824 */ /* 0x100fe200078e0a48 */
[C---:B------:R-:W-:Y:S01]  /*a3e0*/  ISETP.GT.U32.AND P3, PT, R72.reuse, R76, PT ;  /* 0x0000004c4800720c */ /* 0x040fe20003f64070 */
[----:B------:R-:W-:Y:S01]  /*a3f0*/  STL [R1+0xa5c], R13 ;  /* 0x000a5c0d01007387 */ /* 0x000fe20000100800 */
[----:B------:R-:W-:Y:S01]  /*a400*/  ISETP.NE.AND P1, PT, R75, RZ, PT ;  /* 0x000000ff4b00720c */ /* 0x000fe20003f25270 */
[----:B------:R-:W-:Y:S01]  /*a410*/  @!P5 IMAD.IADD R79, R79, 0x1, -R72 ;  /* 0x000000014f4fd824 */ /* 0x000fe200078e0a48 */
[----:B------:R-:W-:Y:S01]  /*a420*/  LOP3.LUT R75, RZ, R75, RZ, 0x33, !PT ;  /* 0x0000004bff4b7212 */ /* 0x000fe200078e33ff */
[----:B------:R-:W-:Y:S01]  /*a430*/  STL [R1+0xa58], R12 ;  /* 0x000a580c01007387 */ /* 0x000fe20000100800 */
[----:B------:R-:W-:Y:S01]  /*a440*/  PRMT R148, RZ, 0x7610, R148 ;  /* 0x00007610ff947816 */ /* 0x000fe20000000094 */
[----:B------:R-:W-:Y:S01]  /*a450*/  @!P6 IMAD.MOV R78, RZ, RZ, -R78 ;  /* 0x000000ffff4ee224 */ /* 0x000fe200078e0a4e */
[----:B------:R-:W-:Y:S01]  /*a460*/  ISETP.GT.U32.AND P5, PT, R72, R79, PT ;  /* 0x0000004f4800720c */ /* 0x000fe20003fa4070 */
[----:B------:R0:W-:Y:S01]  /*a470*/  STL [R1+0xa54], R11 ;  /* 0x000a540b01007387 */ /* 0x0001e20000100800 */
[----:B------:R-:W2:Y:S02]  /*a480*/  LDCU UR5, c[0x0][0x3b0] ;  /* 0x00007600ff0577ac */ /* 0x000ea40008000800 */
[----:B------:R-:W-:Y:S01]  /*a490*/  SEL R78, R75, R78, !P1 ;  /* 0x0000004e4b4e7207 */ /* 0x000fe20004800000 */
[----:B------:R-:W-:Y:S01]  /*a4a0*/  @!P3 IMAD.IADD R76, R76, 0x1, -R72 ;  /* 0x000000014c4cb824 */ /* 0x000fe200078e0a48 */
[----:B------:R-:W2:Y:S01]  /*a4b0*/  LDCU UR7, c[0x0][0x3b0] ;  /* 0x00007600ff0777ac */ /* 0x000ea20008000800 */
[----:B------:R-:W-:Y:S02]  /*a4c0*/  STL [R1+0xa50], R10 ;  /* 0x000a500a01007387 */ /* 0x000fe40000100800 */
[----:B0-----:R-:W-:Y:S01]  /*a4d0*/  IMAD R78, R78, UR4, RZ ;  /* 0x000000044e4e7c24 */ /* 0x001fe2000f8e02ff */
[----:B------:R-:W-:Y:S01]  /*a4e0*/  PRMT R147, RZ, 0x7610, R147 ;  /* 0x00007610ff937816 */ /* 0x000fe20000000093 */
[----:B------:R0:W-:Y:S01]  /*a4f0*/  STL [R1+0xa4c], R9 ;  /* 0x000a4c0901007387 */ /* 0x0001e20000100800 */
[----:B------:R-:W-:Y:S01]  /*a500*/  PRMT R11, RZ, 0x7610, R11 ;  /* 0x00007610ff0b7816 */ /* 0x000fe2000000000b */
[----:B------:R-:W0:Y:S01]  /*a510*/  LDCU UR11, c[0x0][0x3b0] ;  /* 0x00007600ff0b77ac */ /* 0x000e220008000800 */
[----:B------:R-:W0:Y:S01]  /*a520*/  LDCU UR12, c[0x0][0x3b0] ;  /* 0x00007600ff0c77ac */ /* 0x000e220008000800 */
[----:B-1----:R-:W-:Y:S01]  /*a530*/  BAR.SYNC.DEFER_BLOCKING 0x0 ;  /* 0x0000000000007b1d */ /* 0x002fe20000010000 */
[----:B--2---:R-:W-:-:S02]  /*a540*/  ISETP.GE.AND P4, PT, R141, RZ, PT ;  /* 0x000000ff8d00720c */ /* 0x004fc40003f86270 */
[----:B---3--:R-:W-:Y:S01]  /*a550*/  ISETP.GE.AND P6, PT, R5, RZ, PT ;  /* 0x000000ff0500720c */ /* 0x008fe20003fc6270 */
[----:B------:R-:W-:Y:S02]  /*a560*/  @!P5 IMAD.IADD R79, R79, 0x1, -R72 ;  /* 0x000000014f4fd824 */ /* 0x000fe400078e0a48 */
[----:B------:R-:W-:Y:S01]  /*a570*/  STL [R1+0xa28], R71 ;  /* 0x000a284701007387 */ /* 0x000fe20000100800 */
[----:B----4-:R-:W-:-:S03]  /*a580*/  ISETP.GE.AND P3, PT, R4, RZ, PT ;  /* 0x000000ff0400720c */ /* 0x010fc60003f66270 */
[----:B------:R-:W-:Y:S04]  /*a590*/  STL [R1+0xa24], R70 ;  /* 0x000a244601007387 */ /* 0x000fe80000100800 */
[----:B------:R-:W-:Y:S01]  /*a5a0*/  @!P4 IMAD.MOV R77, RZ, RZ, -R77 ;  /* 0x000000ffff4dc224 */ /* 0x000fe200078e0a4d */
[----:B------:R-:W-:Y:S01]  /*a5b0*/  ISETP.GT.U32.AND P4, PT, R72, R81, PT ;  /* 0x000000514800720c */ /* 0x000fe20003f84070 */
[----:B------:R-:W-:Y:S03]  /*a5c0*/  STL [R1+0xa20], R3 ;  /* 0x000a200301007387 */ /* 0x000fe60000100800 */
[----:B------:R-:W-:Y:S01]  /*a5d0*/  SEL R77, R75, R77, !P1 ;  /* 0x0000004d4b4d7207 */ /* 0x000fe20004800000 */
[----:B------:R-:W-:Y:S01]  /*a5e0*/  @!P6 IMAD.MOV R76, RZ, RZ, -R76 ;  /* 0x000000ffff4ce224 */ /* 0x000fe200078e0a4c */
[C---:B------:R-:W-:Y:S01]  /*a5f0*/  LEA R142, P6, R78.reuse, R69, 0x1 ;  /* 0x000000454e8e7211 */ /* 0x040fe200078c08ff */
[----:B------:R-:W-:Y:S01]  /*a600*/  @!P3 IMAD.MOV R79, RZ, RZ, -R79 ;  /* 0x000000ffff4fb224 */ /* 0x000fe200078e0a4f */
[----:B------:R-:W-:Y:S01]  /*a610*/  STL [R1+0xa1c], R2 ;  /* 0x000a1c0201007387 */ /* 0x000fe20000100800 */
[----:B------:R-:W-:Y:S01]  /*a620*/  IMAD R77, R77, UR4, RZ ;  /* 0x000000044d4d7c24 */ /* 0x000fe2000f8e02ff */
[----:B------:R-:W-:-:S03]  /*a630*/  LEA.HI.X.SX32 R141, R78, R68, 0x1, P6 ;  /* 0x000000444e8d7211 */ /* 0x000fc600030f0eff */
[----:B------:R-:W-:Y:S01]  /*a640*/  @!P4 IMAD.IADD R81, R81, 0x1, -R72 ;  /* 0x000000015151c824 */ /* 0x000fe200078e0a48 */
[----:B------:R-:W-:Y:S01]  /*a650*/  LEA R158, P4, R77, R69, 0x1 ;  /* 0x000000454d9e7211 */ /* 0x000fe200078808ff */
[----:B------:R-:W-:Y:S01]  /*a660*/  @P0 IMAD.MOV.U32 R4, RZ, RZ, R142 ;  /* 0x000000ffff040224 */ /* 0x000fe200078e008e */
[----:B------:R-:W-:Y:S01]  /*a670*/  SEL R76, R75, R76, !P1 ;  /* 0x0000004c4b4c7207 */ /* 0x000fe20004800000 */
[----:B------:R-:W-:Y:S01]  /*a680*/  @P0 IMAD.MOV.U32 R5, RZ, RZ, R141 ;  /* 0x000000ffff050224 */ /* 0x000fe200078e008d */
[----:B------:R-:W-:Y:S01]  /*a690*/  LEA.HI.X.SX32 R157, R77, R68, 0x1, P4 ;  /* 0x000000444d9d7211 */ /* 0x000fe200020f0eff */
[----:B------:R-:W2:Y:S01]  /*a6a0*/  LDL R12, [R1+0x918] ;  /* 0x00091800010c7983 */ /* 0x000ea20000100800 */
[C---:B------:R-:W-:Y:S02]  /*a6b0*/  ISETP.GT.U32.AND P6, PT, R72.reuse, R82, PT ;  /* 0x000000524800720c */ /* 0x040fe40003fc4070 */
[----:B------:R-:W-:Y:S01]  /*a6c0*/  ISETP.GT.U32.AND P3, PT, R72, R81, PT ;  /* 0x000000514800720c */ /* 0x000fe20003f64070 */
[----:B------:R1:W3:Y:S01]  /*a6d0*/  @P0 LDG.E.U16 R148, desc[UR20][R4.64] ;  /* 0x0000001404940981 */ /* 0x0002e2000c1e1500 */
[----:B------:R-:W-:Y:S01]  /*a6e0*/  SEL R79, R75, R79, !P1 ;  /* 0x0000004f4b4f7207 */ /* 0x000fe20004800000 */
[----:B------:R-:W-:Y:S01]  /*a6f0*/  IMAD R76, R76, UR5, RZ ;  /* 0x000000054c4c7c24 */ /* 0x000fe2000f8e02ff */
[----:B------:R-:W-:Y:S01]  /*a700*/  PRMT R13, RZ, 0x7610, R13 ;  /* 0x00007610ff0d7816 */ /* 0x000fe2000000000d */
[----:B------:R-:W-:Y:S01]  /*a710*/  STL [R1+0xa30], R142 ;  /* 0x000a308e01007387 */ /* 0x000fe20000100800 */
[----:B------:R-:W-:Y:S01]  /*a720*/  ISETP.GT.U32.AND P5, PT, R72, R80, PT ;  /* 0x000000504800720c */ /* 0x000fe20003fa4070 */
[----:B-1----:R-:W-:-:S02]  /*a730*/  @P0 IMAD.MOV.U32 R4, RZ, RZ, R158 ;  /* 0x000000ffff040224 */ /* 0x002fc400078e009e */
[----:B------:R-:W-:Y:S01]  /*a740*/  STL [R1+0xa2c], R141 ;  /* 0x000a2c8d01007387 */ /* 0x000fe20000100800 */
[----:B------:R-:W-:Y:S01]  /*a750*/  @P0 IMAD.MOV.U32 R5, RZ, RZ, R157 ;  /* 0x000000ffff050224 */ /* 0x000fe200078e009d */
[----:B------:R-:W-:Y:S01]  /*a760*/  ISETP.GT.U32.AND P4, PT, R72, R84, PT ;  /* 0x000000544800720c */ /* 0x000fe20003f84070 */
[--C-:B------:R-:W-:Y:S01]  /*a770*/  @!P6 IMAD.IADD R82, R82, 0x1, -R72.reuse ;  /* 0x000000015252e824 */ /* 0x100fe200078e0a48 */
[----:B------:R-:W1:Y:S02]  /*a780*/  LDCU UR5, c[0x0][0x3b0] ;  /* 0x00007600ff0577ac */ /* 0x000e640008000800 */
[----:B------:R4:W2:Y:S01]  /*a790*/  @P0 LDG.E.U16 R11, desc[UR20][R4.64] ;  /* 0x00000014040b0981 */ /* 0x0008a2000c1e1500 */
[----:B------:R-:W-:Y:S01]  /*a7a0*/  IMAD R79, R79, UR7, RZ ;  /* 0x000000074f4f7c24 */ /* 0x000fe2000f8e02ff */
[----:B------:R-:W-:Y:S01]  /*a7b0*/  PRMT R165, RZ, 0x7610, R165 ;  /* 0x00007610ffa57816 */ /* 0x000fe200000000a5 */
[--C-:B------:R-:W-:Y:S01]  /*a7c0*/  @!P3 IMAD.IADD R81, R81, 0x1, -R72.reuse ;  /* 0x000000015151b824 */ /* 0x100fe200078e0a48 */
[----:B------:R-:W-:Y:S01]  /*a7d0*/  STL [R1+0xa38], R158 ;  /* 0x000a389e01007387 */ /* 0x000fe20000100800 */
[----:B------:R-:W-:Y:S01]  /*a7e0*/  @!P5 IMAD.IADD R80, R80, 0x1, -R72 ;  /* 0x000000015050d824 */ /* 0x000fe200078e0a48 */
[----:B0-----:R-:W-:Y:S01]  /*a7f0*/  PRMT R9, RZ, 0x7610, R9 ;  /* 0x00007610ff097816 */ /* 0x001fe20000000009 */
[----:B------:R-:W0:Y:S01]  /*a800*/  LDCU UR7, c[0x0][0x3b0] ;  /* 0x00007600ff0777ac */ /* 0x000e220008000800 */
[----:B------:R-:W-:Y:S01]  /*a810*/  STL [R1+0xa34], R157 ;  /* 0x000a349d01007387 */ /* 0x000fe20000100800 */
[----:B----4-:R-:W-:-:S03]  /*a820*/  LEA R5, P6, R76, R69, 0x1 ;  /* 0x000000454c057211 */ /* 0x010fc600078c08ff */
[----:B------:R-:W4:Y:S01]  /*a830*/  LDL R162, [R1+0x978] ;  /* 0x0009780001a27983 */ /* 0x000f220000100800 */
[----:B------:R-:W-:-:S03]  /*a840*/  LEA.HI.X.SX32 R4, R76, R68, 0x1, P6 ;  /* 0x000000444c047211 */ /* 0x000fc600030f0eff */
[----:B---3--:R3:W-:Y:S04]  /*a850*/  STL [R1+0x848], R148 ;  /* 0x0008489401007387 */ /* 0x0087e80000100800 */
[----:B---3--:R-:W3:Y:S04]  /*a860*/  LDL R148, [R1+0x9a8] ;  /* 0x0009a80001947983 */ /* 0x008ee80000100800 */
[----:B--2---:R2:W-:Y:S04]  /*a870*/  STL [R1+0x844], R11 ;  /* 0x0008440b01007387 */ /* 0x0045e80000100800 */
[----:B------:R0:W-:Y:S01]  /*a880*/  STL [R1+0x20], R5 ;  /* 0x0000200501007387 */ /* 0x0001e20000100800 */
[----:B--2---:R-:W-:-:S02]  /*a890*/  LEA R11, P3, R79, R69, 0x1 ;  /* 0x000000454f0b7211 */ /* 0x004fc400078608ff */
[----:B0-----:R-:W-:-:S03]  /*a8a0*/  @P0 LOP3.LUT R5, R5, R4, RZ, 0x3c, !PT ;  /* 0x0000000405050212 */ /* 0x001fc600078e3cff */
[----:B------:R-:W-:Y:S04]  /*a8b0*/  STL [R1+0x60], R11 ;  /* 0x0000600b01007387 */ /* 0x000fe80000100800 */
[----:B------:R0:W-:Y:S02]  /*a8c0*/  STL [R1+0x1c], R4 ;  /* 0x00001c0401007387 */ /* 0x0001e40000100800 */
[----:B0-----:R-:W-:-:S04]  /*a8d0*/  @P0 LOP3.LUT R4, R5, R4, RZ, 0x3c, !PT ;  /* 0x0000000405040212 */ /* 0x001fc800078e3cff */
[----:B------:R-:W-:-:S05]  /*a8e0*/  @P0 LOP3.LUT R5, R5, R4, RZ, 0x3c, !PT ;  /* 0x0000000405050212 */ /* 0x000fca00078e3cff */
[----:B------:R-:W2:Y:S01]  /*a8f0*/  @P0 LDG.E.U16 R13, desc[UR20][R4.64] ;  /* 0x00000014040d0981 */ /* 0x000ea2000c1e1500 */
[----:B------:R-:W-:-:S03]  /*a900*/  ISETP.GE.AND P6, PT, R12, RZ, PT ;  /* 0x000000ff0c00720c */ /* 0x000fc60003fc6270 */
[----:B--2---:R0:W-:Y:S04]  /*a910*/  STL [R1+0x840], R13 ;  /* 0x0008400d01007387 */ /* 0x0041e80000100800 */
[----:B0-----:R-:W2:Y:S04]  /*a920*/  LDL.LU R13, [R1+0xa5c] ;  /* 0x000a5c00010d7983 */ /* 0x001ea80000300800 */
[----:B------:R-:W2:Y:S01]  /*a930*/  LDL R5, [R1+0x948] ;  /* 0x0009480001057983 */ /* 0x000ea20000100800 */
[----:B------:R-:W-:Y:S01]  /*a940*/  LEA.HI.X.SX32 R12, R79, R68, 0x1, P3 ;  /* 0x000000444f0c7211 */ /* 0x000fe200018f0eff */
[----:B------:R-:W-:Y:S01]  /*a950*/  @P0 IMAD.MOV.U32 R4, RZ, RZ, R11 ;  /* 0x000000ffff040224 */ /* 0x000fe200078e000b */
[----:B------:R-:W-:Y:S01]  /*a960*/  ISETP.GT.U32.AND P5, PT, R72, R80, PT ;  /* 0x000000504800720c */ /* 0x000fe20003fa4070 */
[----:B------:R-:W-:Y:S01]  /*a970*/  @!P4 IMAD.IADD R84, R84, 0x1, -R72 ;  /* 0x000000015454c824 */ /* 0x000fe200078e0a48 */
[----:B--2---:R-:W-:Y:S01]  /*a980*/  ISETP.GE.AND P3, PT, R5, RZ, PT ;  /* 0x000000ff0500720c */ /* 0x004fe20003f66270 */
[----:B------:R-:W-:-:S05]  /*a990*/  @P0 IMAD.MOV.U32 R5, RZ, RZ, R12 ;  /* 0x000000ffff050224 */ /* 0x000fca00078e000c */
[----:B------:R0:W2:Y:S05]  /*a9a0*/  @P0 LDG.E.U16 R147, desc[UR20][R4.64] ;  /* 0x0000001404930981 */ /* 0x0000aa000c1e1500 */
[----:B------:R-:W-:Y:S01]  /*a9b0*/  @!P5 IMAD.IADD R80, R80, 0x1, -R72 ;  /* 0x000000015050d824 */ /* 0x000fe200078e0a48 */
[C---:B------:R-:W-:Y:S01]  /*a9c0*/  ISETP.GT.U32.AND P5, PT, R72.reuse, R84, PT ;  /* 0x000000544800720c */ /* 0x040fe20003fa4070 */
[----:B------:R-:W-:Y:S01]  /*a9d0*/  @!P6 IMAD.MOV R81, RZ, RZ, -R81 ;  /* 0x000000ffff51e224 */ /* 0x000fe200078e0a51 */
[C---:B------:R-:W-:Y:S02]  /*a9e0*/  ISETP.GT.U32.AND P4, PT, R72.reuse, R82, PT ;  /* 0x000000524800720c */ /* 0x040fe40003f84070 */
[----:B------:R-:W-:Y:S01]  /*a9f0*/  ISETP.GT.U32.AND P6, PT, R72, R83, PT ;  /* 0x000000534800720c */ /* 0x000fe20003fc4070 */
[----:B------:R-:W-:Y:S01]  /*aa00*/  @!P3 IMAD.MOV R80, RZ, RZ, -R80 ;  /* 0x000000ffff50b224 */ /* 0x000fe200078e0a50 */
[C---:B------:R-:W-:Y:S01]  /*aa10*/  SEL R81, R75.reuse, R81, !P1 ;  /* 0x000000514b517207 */ /* 0x040fe20004800000 */
[----:B------:R0:W-:Y:S03]  /*aa20*/  STL [R1+0x5c], R12 ;  /* 0x00005c0c01007387 */ /* 0x0001e60000100800 */
[----:B------:R-:W-:Y:S01]  /*aa30*/  SEL R80, R75, R80, !P1 ;  /* 0x000000504b507207 */ /* 0x000fe20004800000 */
[----:B------:R-:W-:-:S02]  /*aa40*/  IMAD R81, R81, UR11, RZ ;  /* 0x0000000b51517c24 */ /* 0x000fc4000f8e02ff */
[--C-:B------:R-:W-:Y:S02]  /*aa50*/  @!P5 IMAD.IADD R84, R84, 0x1, -R72.reuse ;  /* 0x000000015454d824 */ /* 0x100fe400078e0a48 */
[--C-:B------:R-:W-:Y:S01]  /*aa60*/  @!P4 IMAD.IADD R82, R82, 0x1, -R72.reuse ;  /* 0x000000015252c824 */ /* 0x100fe200078e0a48 */
[----:B0-----:R-:W2:Y:S01]  /*aa70*/  LDL.LU R12, [R1+0xa58] ;  /* 0x000a5800010c7983 */ /* 0x001ea20000300800 */
[----:B-1----:R-:W-:Y:S01]  /*aa80*/  IMAD R80, R80, UR5, RZ ;  /* 0x0000000550507c24 */ /* 0x002fe2000f8e02ff */
[-C--:B------:R-:W-:Y:S01]  /*aa90*/  LEA R4, P5, R81, R69.reuse, 0x1 ;  /* 0x0000004551047211 */ /* 0x080fe200078a08ff */
[----:B------:R-:W-:Y:S01]  /*aaa0*/  @!P6 IMAD.IADD R83, R83, 0x1, -R72 ;  /* 0x000000015353e824 */ /* 0x000fe200078e0a48 */
[----:B------:R-:W2:Y:S01]  /*aab0*/  LDL.LU R11, [R1+0xa54] ;  /* 0x000a5400010b7983 */ /* 0x000ea20000300800 */
[----:B---3--:R-:W-:Y:S01]  /*aac0*/  ISETP.GE.AND P4, PT, R148, RZ, PT ;  /* 0x000000ff9400720c */ /* 0x008fe20003f86270 */
[----:B------:R-:W0:Y:S01]  /*aad0*/  LDCU UR5, c[0x0][0x3b0] ;  /* 0x00007600ff0577ac */ /* 0x000e220008000800 */
[----:B------:R-:W-:-:S02]  /*aae0*/  LEA R148, P6, R80, R69, 0x1 ;  /* 0x0000004550947211 */ /* 0x000fc400078c08ff */
[-C--:B------:R-:W-:Y:S01]  /*aaf0*/  LEA.HI.X.SX32 R5, R81, R68.reuse, 0x1, P5 ;  /* 0x0000004451057211 */ /* 0x080fe200028f0eff */
[----:B------:R-:W1:Y:S01]  /*ab00*/  LDCU UR11, c[0x0][0x3b0] ;  /* 0x00007600ff0b77ac */ /* 0x000e620008000800 */
[----:B----4-:R-:W-:Y:S02]  /*ab10*/  ISETP.GE.AND P3, PT, R162, RZ, PT ;  /* 0x000000ffa200720c */ /* 0x010fe40003f66270 */
[----:B------:R-:W-:Y:S01]  /*ab20*/  LEA.HI.X.SX32 R162, R80, R68, 0x1, P6 ;  /* 0x0000004450a27211 */ /* 0x000fe200030f0eff */
[----:B------:R3:W4:Y:S04]  /*ab30*/  @P0 LDG.E.U16 R165, desc[UR20][R4.64] ;  /* 0x0000001404a50981 */ /* 0x000728000c1e1500 */
[----:B--2---:R2:W-:Y:S04]  /*ab40*/  STL [R1+0x83c], R147 ;  /* 0x00083c9301007387 */ /* 0x0045e80000100800 */
[----:B--2---:R-:W2:Y:S04]  /*ab50*/  LDL R147, [R1+0x9d8] ;  /* 0x0009d80001937983 */ /* 0x004ea80000100800 */
[----:B------:R3:W-:Y:S04]  /*ab60*/  STL [R1+0xa0], R4 ;  /* 0x0000a00401007387 */ /* 0x0007e80000100800 */
[----:B------:R-:W-:Y:S04]  /*ab70*/  STL [R1+0xe0], R148 ;  /* 0x0000e09401007387 */ /* 0x000fe80000100800 */
[----:B------:R0:W-:Y:S01]  /*ab80*/  STL [R1+0x9c], R5 ;  /* 0x00009c0501007387 */ /* 0x0001e20000100800 */
[----:B---3--:R-:W-:-:S02]  /*ab90*/  @P0 IMAD.MOV.U32 R4, RZ, RZ, R148 ;  /* 0x000000ffff040224 */ /* 0x008fc400078e0094 */
[----:B0-----:R-:W-:-:S05]  /*aba0*/  @P0 IMAD.MOV.U32 R5, RZ, RZ, R162 ;  /* 0x000000ffff050224 */ /* 0x001fca00078e00a2 */
[----:B------:R0:W3:Y:S01]  /*abb0*/  @P0 LDG.E.U16 R9, desc[UR20][R4.64] ;  /* 0x0000001404090981 */ /* 0x0000e2000c1e1500 */
[----:B------:R-:W-:Y:S01]  /*abc0*/  @!P3 IMAD.MOV R82, RZ, RZ, -R82 ;  /* 0x000000ffff52b224 */ /* 0x000fe200078e0a52 */
[C---:B------:R-:W-:Y:S01]  /*abd0*/  ISETP.GT.U32.AND P3, PT, R72.reuse, R83, PT ;  /* 0x000000534800720c */ /* 0x040fe20003f64070 */
[----:B------:R-:W-:Y:S01]  /*abe0*/  @!P4 IMAD.MOV R84, RZ, RZ, -R84 ;  /* 0x000000ffff54c224 */ /* 0x000fe200078e0a54 */
[C---:B------:R-:W-:Y:S02]  /*abf0*/  ISETP.GT.U32.AND P6, PT, R72.reuse, R86, PT ;  /* 0x000000564800720c */ /* 0x040fe40003fc4070 */
[C---:B------:R-:W-:Y:S02]  /*ac00*/  SEL R82, R75.reuse, R82, !P1 ;  /* 0x000000524b527207 */ /* 0x040fe40004800000 */
[----:B------:R-:W-:Y:S02]  /*ac10*/  ISETP.GT.U32.AND P5, PT, R72, R87, PT ;  /* 0x000000574800720c */ /* 0x000fe40003fa4070 */
[----:B------:R-:W-:Y:S01]  /*ac20*/  SEL R84, R75, R84, !P1 ;  /* 0x000000544b547207 */ /* 0x000fe20004800000 */
[----:B------:R0:W-:Y:S01]  /*ac30*/  STL [R1+0xdc], R162 ;  /* 0x0000dca201007387 */ /* 0x0001e20000100800 */
[----:B------:R-:W-:Y:S01]  /*ac40*/  IMAD R82, R82, UR7, RZ ;  /* 0x0000000752527c24 */ /* 0x000fe2000f8e02ff */
[----:B------:R-:W-:Y:S01]  /*ac50*/  PRMT R10, RZ, 0x7610, R10 ;  /* 0x00007610ff0a7816 */ /* 0x000fe2000000000a */
[----:B------:R-:W1:Y:S01]  /*ac60*/  LDCU UR7, c[0x0][0x3b0] ;  /* 0x00007600ff0777ac */ /* 0x000e620008000800 */
[----:B------:R-:W-:Y:S01]  /*ac70*/  @!P3 IMAD.IADD R83, R83, 0x1, -R72 ;  /* 0x000000015353b824 */ /* 0x000fe200078e0a48 */
[----:B------:R-:W3:Y:S01]  /*ac80*/  LDL R148, [R1+0x9f4] ;  /* 0x0009f40001947983 */ /* 0x000ee20000100800 */
[----:B------:R-:W-:Y:S01]  /*ac90*/  IMAD R84, R84, UR12, RZ ;  /* 0x0000000c54547c24 */ /* 0x000fe2000f8e02ff */
[----:B------:R-:W-:Y:S01]  /*aca0*/  PRMT R164, RZ, 0x7610, R164 ;  /* 0x00007610ffa47816 */ /* 0x000fe200000000a4 */
[--C-:B------:R-:W-:Y:S01]  /*acb0*/  @!P6 IMAD.IADD R86, R86, 0x1, -R72.reuse ;  /* 0x000000015656e824 */ /* 0x100fe200078e0a48 */
[----:B0-----:R-:W3:Y:S01]  /*acc0*/  LDL R162, [R1+0xa08] ;  /* 0x000a080001a27983 */ /* 0x001ee20000100800 */
[----:B------:R-:W-:Y:S01]  /*acd0*/  LEA R4, P6, R82, R69, 0x1 ;  /* 0x0000004552047211 */ /* 0x000fe200078c08ff */
[----:B------:R-:W-:-:S02]  /*ace0*/  @!P5 IMAD.IADD R87, R87, 0x1, -R72 ;  /* 0x000000015757d824 */ /* 0x000fc400078e0a48 */
[----:B------:R-:W-:Y:S01]  /*acf0*/  ISETP.GT.U32.AND P5, PT, R72, R86, PT ;  /* 0x000000564800720c */ /* 0x000fe20003fa4070 */
[----:B------:R-:W0:Y:S01]  /*ad00*/  LDCU UR12, c[0x0][0x3b0] ;  /* 0x00007600ff0c77ac */ /* 0x000e220008000800 */
[----:B------:R-:W-:-:S05]  /*ad10*/  LEA.HI.X.SX32 R5, R82, R68, 0x1, P6 ;  /* 0x0000004452057211 */ /* 0x000fca00030f0eff */
[----:B------:R0:W3:Y:S01]  /*ad20*/  @P0 LDG.E.U16 R10, desc[UR20][R4.64] ;  /* 0x00000014040a0981 */ /* 0x0000e2000c1e1500 */
[----:B------:R-:W-:-:S05]  /*ad30*/  PRMT R160, RZ, 0x7610, R160 ;  /* 0x00007610ffa07816 */ /* 0x000fca00000000a0 */
[----:B------:R-:W-:Y:S01]  /*ad40*/  @!P5 IMAD.IADD R86, R86, 0x1, -R72 ;  /* 0x000000015656d824 */ /* 0x000fe200078e0a48 */
[----:B--2---:R-:W-:Y:S02]  /*ad50*/  ISETP.GE.AND P4, PT, R147, RZ, PT ;  /* 0x000000ff9300720c */ /* 0x004fe40003f86270 */
[----:B------:R-:W2:Y:S04]  /*ad60*/  LDL R147, [R1+0x9ac] ;  /* 0x0009ac0001937983 */ /* 0x000ea80000100800 */
[----:B----4-:R4:W-:Y:S07]  /*ad70*/  STL [R1+0x838], R165 ;  /* 0x000838a501007387 */ /* 0x0109ee0000100800 */
[----:B------:R-:W-:Y:S01]  /*ad80*/  @!P4 IMAD.MOV R83, RZ, RZ, -R83 ;  /* 0x000000ffff53c224 */ /* 0x000fe200078e0a53 */
[----:B----4-:R-:W-:Y:S01]  /*ad90*/  LEA R165, P4, R84, R69, 0x1 ;  /* 0x0000004554a57211 */ /* 0x010fe200078808ff */
[----:B------:R0:W-:Y:S03]  /*ada0*/  STL [R1+0x140], R4 ;  /* 0x0001400401007387 */ /* 0x0001e60000100800 */
[----:B------:R-:W-:Y:S01]  /*adb0*/  SEL R83, R75, R83, !P1 ;  /* 0x000000534b537207 */ /* 0x000fe20004800000 */
[----:B------:R-:W-:Y:S04]  /*adc0*/  STL [R1+0x180], R165 ;  /* 0x000180a501007387 */ /* 0x000fe80000100800 */
[----:B---3--:R3:W-:Y:S01]  /*add0*/  STL [R1+0x834], R9 ;  /* 0x0008340901007387 */ /* 0x0087e20000100800 */
[----:B0-----:R-:W-:-:S03]  /*ade0*/  @P0 IMAD.MOV.U32 R4, RZ, RZ, R165 ;  /* 0x000000ffff040224 */ /* 0x001fc600078e00a5 */
[----:B------:R0:W-:Y:S01]  /*adf0*/  STL [R1+0x13c], R5 ;  /* 0x00013c0501007387 */ /* 0x0001e20000100800 */
[----:B---3--:R-:W-:Y:S01]  /*ae00*/  LEA.HI.X.SX32 R9, R84, R68, 0x1, P4 ;  /* 0x0000004454097211 */ /* 0x008fe200020f0eff */
[----:B------:R-:W-:Y:S01]  /*ae10*/  IMAD R83, R83, UR5, RZ ;  /* 0x0000000553537c24 */ /* 0x000fe2000f8e02ff */
[----:B------:R-:W-:Y:S01]  /*ae20*/  ISETP.GT.U32.AND P3, PT, R72, R87, PT ;  /* 0x000000574800720c */ /* 0x000fe20003f64070 */
[----:B------:R-:W3:Y:S02]  /*ae30*/  LDCU UR5, c[0x0][0x3b0] ;  /* 0x00007600ff0577ac */ /* 0x000ee40008000800 */
[----:B0-----:R-:W-:-:S05]  /*ae40*/  @P0 IMAD.MOV.U32 R5, RZ, RZ, R9 ;  /* 0x000000ffff050224 */ /* 0x001fca00078e0009 */
[----:B------:R0:W4:Y:S02]  /*ae50*/  @P0 LDG.E.U16 R164, desc[UR20][R4.64] ;  /* 0x0000001404a40981 */ /* 0x000124000c1e1500 */
[----:B0-----:R-:W-:-:S04]  /*ae60*/  LEA R4, P5, R83, R69, 0x1 ;  /* 0x0000004553047211 */ /* 0x001fc800078a08ff */
[----:B------:R-:W-:-:S05]  /*ae70*/  LEA.HI.X.SX32 R5, R83, R68, 0x1, P5 ;  /* 0x0000004453057211 */ /* 0x000fca00028f0eff */
[----:B------:R0:W4:Y:S01]  /*ae80*/  @P0 LDG.E.U16 R160, desc[UR20][R4.64] ;  /* 0x0000001404a00981 */ /* 0x000122000c1e1500 */
[----:B------:R-:W-:Y:S01]  /*ae90*/  ISETP.GT.U32.AND P4, PT, R72, R85, PT ;  /* 0x000000554800720c */ /* 0x000fe20003f84070 */
[----:B------:R-:W-:Y:S01]  /*aea0*/  @!P3 IMAD.IADD R87, R87, 0x1, -R72 ;  /* 0x000000015757b824 */ /* 0x000fe200078e0a48 */
[----:B------:R-:W-:Y:S02]  /*aeb0*/  ISETP.GE.AND P6, PT, R162, RZ, PT ;  /* 0x000000ffa200720c */ /* 0x000fe40003fc6270 */
[----:B------:R-:W-:-:S09]  /*aec0*/  ISETP.GT.U32.AND P3, PT, R72, R88, PT ;  /* 0x000000584800720c */ /* 0x000fd20003f64070 */
[----:B------:R-:W-:Y:S01]  /*aed0*/  @!P4 IMAD.IADD R85, R85, 0x1, -R72 ;  /* 0x000000015555c824 */ /* 0x000fe200078e0a48 */
[----:B------:R-:W-:Y:S01]  /*aee0*/  ISETP.GE.AND P4, PT, R148, RZ, PT ;  /* 0x000000ff9400720c */ /* 0x000fe20003f86270 */
[----:B------:R-:W-:-:S03]  /*aef0*/  @!P6 IMAD.MOV R87, RZ, RZ, -R87 ;  /* 0x000000ffff57e224 */ /* 0x000fc600078e0a57 */
[----:B------:R-:W-:Y:S01]  /*af00*/  ISETP.GT.U32.AND P5, PT, R72, R85, PT ;  /* 0x000000554800720c */ /* 0x000fe20003fa4070 */
[----:B------:R-:W-:Y:S01]  /*af10*/  @!P3 IMAD.IADD R88, R88, 0x1, -R72 ;  /* 0x000000015858b824 */ /* 0x000fe200078e0a48 */
[----:B------:R-:W-:-:S07]  /*af20*/  SEL R87, R75, R87, !P1 ;  /* 0x000000574b577207 */ /* 0x000fce0004800000 */
[----:B------:R-:W-:Y:S01]  /*af30*/  @!P4 IMAD.MOV R86, RZ, RZ, -R86 ;  /* 0x000000ffff56c224 */ /* 0x000fe200078e0a56 */
[----:B------:R-:W-:Y:S04]  /*af40*/  STL [R1+0x17c], R9 ;  /* 0x00017c0901007387 */ /* 0x000fe80000100800 */
[----:B------:R-:W-:Y:S01]  /*af50*/  SEL R86, R75, R86, !P1 ;  /* 0x000000564b567207 */ /* 0x000fe20004800000 */
[----:B---3--:R-:W-:Y:S01]  /*af60*/  IMAD R87, R87, UR5, RZ ;  /* 0x0000000557577c24 */ /* 0x008fe2000f8e02ff */
[----:B------:R3:W-:Y:S01]  /*af70*/  STL [R1+0x830], R10 ;  /* 0x0008300a01007387 */ /* 0x0007e20000100800 */
[----:B------:R-:W-:Y:S01]  /*af80*/  @!P5 IMAD.IADD R85, R85, 0x1, -R72 ;  /* 0x000000015555d824 */ /* 0x000fe200078e0a48 */
[----:B------:R-:W-:Y:S01]  /*af90*/  PRMT R163, RZ, 0x7610, R163 ;  /* 0x00007610ffa37816 */ /* 0x000fe200000000a3 */
[----:B-1----:R-:W-:Y:S01]  /*afa0*/  IMAD R86, R86, UR7, RZ ;  /* 0x0000000756567c24 */ /* 0x002fe2000f8e02ff */
[----:B------:R-:W-:Y:S01]  /*afb0*/  PRMT R143, RZ, 0x7610, R143 ;  /* 0x00007610ff8f7816 */ /* 0x000fe2000000008f */
[----:B------:R-:W1:Y:S01]  /*afc0*/  LDCU UR5, c[0x0][0x3b0] ;  /* 0x00007600ff0577ac */ /* 0x000e620008000800 */
[----:B--2---:R-:W-:Y:S01]  /*afd0*/  ISETP.GE.AND P3, PT, R147, RZ, PT ;  /* 0x000000ff9300720c */ /* 0x004fe20003f66270 */
[----:B---3--:R-:W2:Y:S01]  /*afe0*/  LDL.LU R10, [R1+0xa50] ;  /* 0x000a5000010a7983 */ /* 0x008ea20000300800 */
[----:B------:R-:W-:Y:S01]  /*aff0*/  ISETP.GT.U32.AND P6, PT, R72, R88, PT ;  /* 0x000000584800720c */ /* 0x000fe20003fc4070 */
[----:B------:R-:W3:Y:S02]  /*b000*/  LDCU UR7, c[0x0][0x3b0] ;  /* 0x00007600ff0777ac */ /* 0x000ee40008000800 */
[----:B------:R-:W2:Y:S04]  /*b010*/  LDL.LU R9, [R1+0xa4c] ;  /* 0x000a4c0001097983 */ /* 0x000ea80000300800 */
[----:B------:R0:W-:Y:S04]  /*b020*/  STL [R1+0x1c0], R4 ;  /* 0x0001c00401007387 */ /* 0x0001e80000100800 */
[----:B------:R-:W-:Y:S01]  /*b030*/  @!P3 IMAD.MOV R85, RZ, RZ, -R85 ;  /* 0x000000ffff55b224 */ /* 0x000fe200078e0a55 */
[-C--:B------:R-:W-:Y:S01]  /*b040*/  LEA R147, P3, R86, R69.reuse, 0x1 ;  /* 0x0000004556937211 */ /* 0x080fe200078608ff */
[----:B------:R-:W2:Y:S01]  /*b050*/  LDL R148, [R1+0x970] ;  /* 0x0009700001947983 */ /* 0x000ea20000100800 */
[----:B0-----:R-:W-:-:S03]  /*b060*/  LEA R4, P5, R87, R69, 0x1 ;  /* 0x0000004557047211 */ /* 0x001fc600078a08ff */
[----:B------:R0:W-:Y:S01]  /*b070*/  STL [R1+0x1bc], R5 ;  /* 0x0001bc0501007387 */ /* 0x0001e20000100800 */
[-C--:B------:R-:W-:Y:S02]  /*b080*/  LEA.HI.X.SX32 R162, R86, R68.reuse, 0x1, P3 ;  /* 0x0000004456a27211 */ /* 0x080fe400018f0eff */
[----:B0-----:R-:W-:-:S05]  /*b090*/  LEA.HI.X.SX32 R5, R87, R68, 0x1, P5 ;  /* 0x0000004457057211 */ /* 0x001fca00028f0eff */
[----:B------:R0:W3:Y:S04]  /*b0a0*/  @P0 LDG.E.U16 R163, desc[UR20][R4.64] ;  /* 0x0000001404a30981 */ /* 0x0000e8000c1e1500 */
[----:B----4-:R4:W-:Y:S04]  /*b0b0*/  STL [R1+0x828], R160 ;  /* 0x000828a001007387 */ /* 0x0109e80000100800 */
[----:B----4-:R-:W4:Y:S04]  /*b0c0*/  LDL R160, [R1+0x92c] ;  /* 0x00092c0001a07983 */ /* 0x010f280000100800 */
[----:B------:R-:W-:Y:S04]  /*b0d0*/  STL [R1+0x82c], R164 ;  /* 0x00082ca401007387 */ /* 0x000fe80000100800 */
[----:B------:R0:W-:Y:S04]  /*b0e0*/  STL [R1+0x200], R4 ;  /* 0x0002000401007387 */ /* 0x0001e80000100800 */
[----:B------:R-:W-:Y:S04]  /*b0f0*/  STL [R1+0x240], R147 ;  /* 0x0002409301007387 */ /* 0x000fe80000100800 */
[----:B------:R1:W-:Y:S01]  /*b100*/  STL [R1+0x1fc], R5 ;  /* 0x0001fc0501007387 */ /* 0x0003e20000100800 */
[----:B0-----:R-:W-:-:S02]  /*b110*/  @P0 IMAD.MOV.U32 R4, RZ, RZ, R147 ;  /* 0x000000ffff040224 */ /* 0x001fc400078e0093 */
[----:B-1----:R-:W-:-:S05]  /*b120*/  @P0 IMAD.MOV.U32 R5, RZ, RZ, R162 ;  /* 0x000000ffff050224 */ /* 0x002fca00078e00a2 */
[----:B------:R-:W3:Y:S01]  /*b130*/  @P0 LDG.E.U16 R143, desc[UR20][R4.64] ;  /* 0x00000014048f0981 */ /* 0x000ee2000c1e1500 */
[----:B------:R-:W-:Y:S02]  /*b140*/  ISETP.GT.U32.AND P4, PT, R72, R90, PT ;  /* 0x0000005a4800720c */ /* 0x000fe40003f84070 */
[----:B------:R-:W-:Y:S01]  /*b150*/  SEL R85, R75, R85, !P1 ;  /* 0x000000554b557207 */ /* 0x000fe20004800000 */
[----:B------:R-:W-:-:S04]  /*b160*/  @!P6 IMAD.IADD R88, R88, 0x1, -R72 ;  /* 0x000000015858e824 */ /* 0x000fc800078e0a48 */
[----:B------:R-:W-:-:S06]  /*b170*/  IMAD R85, R85, UR11, RZ ;  /* 0x0000000b55557c24 */ /* 0x000fcc000f8e02ff */
[----:B------:R-:W-:Y:S01]  /*b180*/  @!P4 IMAD.IADD R90, R90, 0x1, -R72 ;  /* 0x000000015a5ac824 */ /* 0x000fe200078e0a48 */
[----:B------:R-:W-:Y:S01]  /*b190*/  PRMT R161, RZ, 0x7610, R161 ;  /* 0x00007610ffa17816 */ /* 0x000fe200000000a1 */
[----:B------:R-:W0:Y:S01]  /*b1a0*/  LDCU UR11, c[0x0][0x3b0] ;  /* 0x00007600ff0b77ac */ /* 0x000e220008000800 */
[----:B------:R-:W-:Y:S02]  /*b1b0*/  PRMT R145, RZ, 0x7610, R145 ;  /* 0x00007610ff917816 */ /* 0x000fe40000000091 */
[----:B--2---:R-:W-:Y:S02]  /*b1c0*/  ISETP.GE.AND P5, PT, R148, RZ, PT ;  /* 0x000000ff9400720c */ /* 0x004fe40003fa6270 */
[----:B------:R-:W2:Y:S04]  /*b1d0*/  LDL R148, [R1+0x8bc] ;  /* 0x0008bc0001947983 */ /* 0x000ea80000100800 */
[----:B------:R-:W-:Y:S04]  /*b1e0*/  STL [R1+0x23c], R162 ;  /* 0x00023ca201007387 */ /* 0x000fe80000100800 */
[----:B------:R-:W2:Y:S03]  /*b1f0*/  LDL R147, [R1+0x898] ;  /* 0x0008980001937983 */ /* 0x000ea60000100800 */
[----:B------:R-:W-:Y:S01]  /*b200*/  @!P5 IMAD.MOV R88, RZ, RZ, -R88 ;  /* 0x000000ffff58d224 */ /* 0x000fe200078e0a58 */
[----:B------:R-:W-:-:S04]  /*b210*/  ISETP.GT.U32.AND P5, PT, R72, R90, PT ;  /* 0x0000005a4800720c */ /* 0x000fc80003fa4070 */
[----:B------:R-:W-:-:S05]  /*b220*/  SEL R88, R75, R88, !P1 ;  /* 0x000000584b587207 */ /* 0x000fca0004800000 */
[----:B------:R-:W-:Y:S01]  /*b230*/  IMAD R88, R88, UR5, RZ ;  /* 0x0000000558587c24 */ /* 0x000fe2000f8e02ff */
[----:B------:R-:W-:Y:S01]  /*b240*/  ISETP.GT.U32.AND P6, PT, R72, R89, PT ;  /* 0x000000594800720c */ /* 0x000fe20003fc4070 */
[----:B------:R-:W1:Y:S02]  /*b250*/  LDCU UR5, c[0x0][0x3b0] ;  /* 0x00007600ff0577ac */ /* 0x000e640008000800 */
[----:B------:R-:W-:Y:S01]  /*b260*/  @!P5 IMAD.IADD R90, R90, 0x1, -R72 ;  /* 0x000000015a5ad824 */ /* 0x000fe200078e0a48 */
[----:B---3--:R3:W-:Y:S02]  /*b270*/  STL [R1+0x820], R143 ;  /* 0x0008208f01007387 */ /* 0x0087e40000100800 */
[----:B---3--:R-:W-:-:S04]  /*b280*/  LEA R143, P4, R85, R69, 0x1 ;  /* 0x00000045558f7211 */ /* 0x008fc800078808ff */
[----:B------:R-:W-:Y:S01]  /*b290*/  LEA.HI.X.SX32 R162, R85, R68, 0x1, P4 ;  /* 0x0000004455a27211 */ /* 0x000fe200020f0eff */
[----:B------:R-:W-:-:S04]  /*b2a0*/  @P0 IMAD.MOV.U32 R4, RZ, RZ, R143 ;  /* 0x000000ffff040224 */ /* 0x000fc800078e008f */
[----:B------:R-:W-:-:S05]  /*b2b0*/  @P0 IMAD.MOV.U32 R5, RZ, RZ, R162 ;  /* 0x000000ffff050224 */ /* 0x000fca00078e00a2 */
[----:B------:R3:W2:Y:S04]  /*b2c0*/  @P0 LDG.E.U16 R161, desc[UR20][R4.64] ;  /* 0x0000001404a10981 */ /* 0x0006a8000c1e1500 */
[----:B------:R0:W-:Y:S01]  /*b2d0*/  STL [R1+0x280], R143 ;  /* 0x0002808f01007387 */ /* 0x0001e20000100800 */
[----:B---3--:R-:W-:-:S03]  /*b2e0*/  LEA R4, P5, R88, R69, 0x1 ;  /* 0x0000004558047211 */ /* 0x008fc600078a08ff */
[----:B------:R-:W-:Y:S01]  /*b2f0*/  STL [R1+0x27c], R162 ;  /* 0x00027ca201007387 */ /* 0x000fe20000100800 */
[----:B------:R-:W-:-:S03]  /*b300*/  LEA.HI.X.SX32 R5, R88, R68, 0x1, P5 ;  /* 0x0000004458057211 */ /* 0x000fc600028f0eff */
[----:B0-----:R-:W3:Y:S04]  /*b310*/  LDL R143, [R1+0x868] ;  /* 0x00086800018f7983 */ /* 0x001ee80000100800 */
[----:B------:R0:W3:Y:S01]  /*b320*/  @P0 LDG.E.U16 R145, desc[UR20][R4.64] ;  /* 0x0000001404910981 */ /* 0x0000e2000c1e1500 */
[C---:B------:R-:W-:Y:S01]  /*b330*/  ISETP.GT.U32.AND P3, PT, R72.reuse, R91, PT ;  /* 0x0000005b4800720c */ /* 0x040fe20003f64070 */
[----:B------:R-:W-:Y:S01]  /*b340*/  @!P6 IMAD.IADD R89, R89, 0x1, -R72 ;  /* 0x000000015959e824 */ /* 0x000fe200078e0a48 */
[----:B------:R-:W-:-:S04]  /*b350*/  ISETP.GT.U32.AND P6, PT, R72, R74, PT ;  /* 0x0000004a4800720c */ /* 0x000fc80003fc4070 */
[----:B------:R-:W-:-:S07]  /*b360*/  ISETP.GT.U32.AND P4, PT, R72, R89, PT ;  /* 0x000000594800720c */ /* 0x000fce0003f84070 */
[--C-:B------:R-:W-:Y:S01]  /*b370*/  @!P3 IMAD.IADD R91, R91, 0x1, -R72.reuse ;  /* 0x000000015b5bb824 */ /* 0x100fe200078e0a48 */
[----:B----4-:R-:W-:Y:S01]  /*b380*/  ISETP.GE.AND P3, PT, R160, RZ, PT ;  /* 0x000000ffa000720c */ /* 0x010fe20003f66270 */
[----:B------:R-:W-:-:S04]  /*b390*/  @!P6 IMAD.IADD R74, R74, 0x1, -R72 ;  /* 0x000000014a4ae824 */ /* 0x000fc800078e0a48 */
[----:B------:R-:W-:Y:S01]  /*b3a0*/  @!P4 IMAD.IADD R89, R89, 0x1, -R72 ;  /* 0x000000015959c824 */ /* 0x000fe200078e0a48 */
[C---:B------:R-:W-:Y:S02]  /*b3b0*/  ISETP.GT.U32.AND P4, PT, R72.reuse, R74, PT ;  /* 0x0000004a4800720c */ /* 0x040fe40003f84070 */
[----:B------:R-:W-:-:S05]  /*b3c0*/  ISETP.GT.U32.AND P5, PT, R72, R92, PT ;  /* 0x0000005c4800720c */ /* 0x000fca0003fa4070 */
[----:B------:R-:W-:Y:S01]  /*b3d0*/  @!P3 IMAD.MOV R90, RZ, RZ, -R90 ;  /* 0x000000ffff5ab224 */ /* 0x000fe200078e0a5a */
[----:B------:R-:W-:-:S04]  /*b3e0*/  ISETP.GT.U32.AND P3, PT, R72, R91, PT ;  /* 0x0000005b4800720c */ /* 0x000fc80003f64070 */
[----:B------:R-:W-:Y:S01]  /*b3f0*/  SEL R90, R75, R90, !P1 ;  /* 0x0000005a4b5a7207 */ /* 0x000fe20004800000 */
[--C-:B------:R-:W-:Y:S01]  /*b400*/  @!P4 IMAD.IADD R74, R74, 0x1, -R72.reuse ;  /* 0x000000014a4ac824 */ /* 0x100fe200078e0a48 */
[----:B------:R-:W-:Y:S03]  /*b410*/  STL [R1+0x824], R163 ;  /* 0x000824a301007387 */ /* 0x000fe60000100800 */
[----:B------:R-:W-:Y:S01]  /*b420*/  IMAD R90, R90, UR7, RZ ;  /* 0x000000075a5a7c24 */ /* 0x000fe2000f8e02ff */
[----:B------:R0:W-:Y:S01]  /*b430*/  STL [R1+0x2c0], R4 ;  /* 0x0002c00401007387 */ /* 0x0001e20000100800 */
[--C-:B------:R-:W-:Y:S01]  /*b440*/  @!P5 IMAD.IADD R92, R92, 0x1, -R72.reuse ;  /* 0x000000015c5cd824 */ /* 0x100fe200078e0a48 */
[----:B------:R-:W-:Y:S01]  /*b450*/  PRMT R159, RZ, 0x7610, R159 ;  /* 0x00007610ff9f7816 */ /* 0x000fe2000000009f */
[----:B------:R-:W-:Y:S01]  /*b460*/  @!P3 IMAD.IADD R91, R91, 0x1, -R72 ;  /* 0x000000015b5bb824 */ /* 0x000fe200078e0a48 */
[----:B------:R4:W-:Y:S01]  /*b470*/  STL [R1+0x2bc], R5 ;  /* 0x0002bc0501007387 */ /* 0x0009e20000100800 */
[----:B------:R-:W-:Y:S01]  /*b480*/  PRMT R146, RZ, 0x7610, R146 ;  /* 0x00007610ff927816 */ /* 0x000fe20000000092 */
[----:B------:R-:W1:Y:S01]  /*b490*/  LDCU UR7, c[0x0][0x3b0] ;  /* 0x00007600ff0777ac */ /* 0x000e620008000800 */
[----:B0-----:R-:W-:-:S04]  /*b4a0*/  LEA R4, P3, R90, R69, 0x1 ;  /* 0x000000455a047211 */ /* 0x001fc800078608ff */
[----:B----4-:R-:W-:-:S05]  /*b4b0*/  LEA.HI.X.SX32 R5, R90, R68, 0x1, P3 ;  /* 0x000000445a057211 */ /* 0x010fca00018f0eff */
[----:B------:R0:W4:Y:S01]  /*b4c0*/  @P0 LDG.E.U16 R159, desc[UR20][R4.64] ;  /* 0x00000014049f0981 */ /* 0x000122000c1e1500 */
[----:B------:R-:W-:Y:S02]  /*b4d0*/  PRMT R144, RZ, 0x7610, R144 ;  /* 0x00007610ff907816 */ /* 0x000fe40000000090 */
[----:B--2---:R-:W-:-:S13]  /*b4e0*/  ISETP.GE.AND P6, PT, R148, RZ, PT ;  /* 0x000000ff9400720c */ /* 0x004fda0003fc6270 */
[----:B------:R-:W-:Y:S01]  /*b4f0*/  @!P6 IMAD.MOV R89, RZ, RZ, -R89 ;  /* 0x000000ffff59e224 */ /* 0x000fe200078e0a59 */
[----:B------:R-:W-:-:S04]  /*b500*/  ISETP.GE.AND P6, PT, R147, RZ, PT ;  /* 0x000000ff9300720c */ /* 0x000fc80003fc6270 */
[----:B------:R-:W-:-:S05]  /*b510*/  SEL R89, R75, R89, !P1 ;  /* 0x000000594b597207 */ /* 0x000fca0004800000 */
[----:B-1----:R-:W-:Y:S01]  /*b520*/  IMAD R89, R89, UR5, RZ ;  /* 0x0000000559597c24 */ /* 0x002fe2000f8e02ff */
[----:B---3--:R-:W-:-:S03]  /*b530*/  ISETP.GE.AND P5, PT, R143, RZ, PT ;  /* 0x000000ff8f00720c */ /* 0x008fc60003fa6270 */
[----:B------:R-:W-:Y:S01]  /*b540*/  @!P6 IMAD.MOV R74, RZ, RZ, -R74 ;  /* 0x000000ffff4ae224 */ /* 0x000fe200078e0a4a */
[C---:B------:R-:W-:Y:S01]  /*b550*/  LEA R147, P6, R89.reuse, R69, 0x1 ;  /* 0x0000004559937211 */ /* 0x040fe200078c08ff */
[----:B------:R-:W1:Y:S01]  /*b560*/  LDCU UR5, c[0x0][0x3b0] ;  /* 0x00007600ff0577ac */ /* 0x000e620008000800 */
[----:B------:R2:W-:Y:S02]  /*b570*/  STL [R1+0x818], R145 ;  /* 0x0008189101007387 */ /* 0x0005e40000100800 */
[----:B------:R-:W-:Y:S02]  /*b580*/  LEA.HI.X.SX32 R148, R89, R68, 0x1, P6 ;  /* 0x0000004459947211 */ /* 0x000fe400030f0eff */
[----:B------:R-:W-:Y:S01]  /*b590*/  SEL R74, R75, R74, !P1 ;  /* 0x0000004a4b4a7207 */ /* 0x000fe20004800000 */
[----:B--2---:R-:W2:Y:S04]  /*b5a0*/  LDL R145, [R1+0x880] ;  /* 0x0008800001917983 */ /* 0x004ea80000100800 */
[----:B------:R-:W-:Y:S04]  /*b5b0*/  STL [R1+0x81c], R161 ;  /* 0x00081ca101007387 */ /* 0x000fe80000100800 */
[----:B------:R-:W3:Y:S04]  /*b5c0*/  LDL R143, [R1+0x8e4] ;  /* 0x0008e400018f7983 */ /* 0x000ee80000100800 */
[----:B------:R0:W-:Y:S01]  /*b5d0*/  STL [R1+0x2f8], R4 ;  /* 0x0002f80401007387 */ /* 0x0001e20000100800 */
[----:B------:R-:W-:Y:S01]  /*b5e0*/  IMAD R74, R74, UR11, RZ ;  /* 0x0000000b4a4a7c24 */ /* 0x000fe2000f8e02ff */
[C---:B------:R-:W-:Y:S01]  /*b5f0*/  ISETP.GT.U32.AND P4, PT, R72.reuse, R92, PT ;  /* 0x0000005c4800720c */ /* 0x040fe20003f84070 */
[----:B------:R-:W-:Y:S01]  /*b600*/  @!P5 IMAD.MOV R91, RZ, RZ, -R91 ;  /* 0x000000ffff5bd224 */ /* 0x000fe200078e0a5b */
[----:B------:R-:W-:Y:S01]  /*b610*/  STL [R1+0x330], R147 ;  /* 0x0003309301007387 */ /* 0x000fe20000100800 */
[----:B------:R-:W-:Y:S01]  /*b620*/  ISETP.GT.U32.AND P3, PT, R72, R93, PT ;  /* 0x0000005d4800720c */ /* 0x000fe20003f64070 */
[----:B------:R-:W1:Y:S02]  /*b630*/  LDCU UR11, c[0x0][0x3b0] ;  /* 0x00007600ff0b77ac */ /* 0x000e640008000800 */
[----:B------:R1:W-:Y:S01]  /*b640*/  STL [R1+0x2f4], R5 ;  /* 0x0002f40501007387 */ /* 0x0003e20000100800 */
[----:B0-----:R-:W-:-:S02]  /*b650*/  @P0 IMAD.MOV.U32 R4, RZ, RZ, R147 ;  /* 0x000000ffff040224 */ /* 0x001fc400078e0093 */
[----:B-1----:R-:W-:-:S05]  /*b660*/  @P0 IMAD.MOV.U32 R5, RZ, RZ, R148 ;  /* 0x000000ffff050224 */ /* 0x002fca00078e0094 */
[----:B------:R0:W4:Y:S02]  /*b670*/  @P0 LDG.E.U16 R146, desc[UR20][R4.64] ;  /* 0x0000001404920981 */ /* 0x000124000c1e1500 */
[----:B0-----:R-:W-:-:S04]  /*b680*/  LEA R4, P5, R74, R69, 0x1 ;  /* 0x000000454a047211 */ /* 0x001fc800078a08ff */
[----:B------:R-:W-:-:S05]  /*b690*/  LEA.HI.X.SX32 R5, R74, R68, 0x1, P5 ;  /* 0x000000444a057211 */ /* 0x000fca00028f0eff */
[----:B------:R-:W4:Y:S01]  /*b6a0*/  @P0 LDG.E.U16 R144, desc[UR20][R4.64] ;  /* 0x0000001404900981 */ /* 0x000f22000c1e1500 */
[--C-:B------:R-:W-:Y:S02]  /*b6b0*/  @!P4 IMAD.IADD R92, R92, 0x1, -R72.reuse ;  /* 0x000000015c5cc824 */ /* 0x100fe400078e0a48 */
[----:B------:R-:W-:Y:S01]  /*b6c0*/  @!P3 IMAD.IADD R93, R93, 0x1, -R72 ;  /* 0x000000015d5db824 */ /* 0x000fe200078e0a48 */
[C---:B------:R-:W-:Y:S02]  /*b6d0*/  ISETP.GT.U32.AND P4, PT, R72.reuse, R94, PT ;  /* 0x0000005e4800720c */ /* 0x040fe40003f84070 */
[----:B------:R-:W-:Y:S02]  /*b6e0*/  SEL R91, R75, R91, !P1 ;  /* 0x0000005b4b5b7207 */ /* 0x000fe40004800000 */
[----:B------:R-:W-:Y:S01]  /*b6f0*/  ISETP.GT.U32.AND P3, PT, R72, R93, PT ;  /* 0x0000005d4800720c */ /* 0x000fe20003f64070 */
[----:B------:R-:W-:Y:S02]  /*b700*/  STL [R1+0x32c], R148 ;  /* 0x00032c9401007387 */ /* 0x000fe40000100800 */
[----:B------:R-:W-:-:S06]  /*b710*/  IMAD R91, R91, UR4, RZ ;  /* 0x000000045b5b7c24 */ /* 0x000fcc000f8e02ff */
[----:B------:R-:W-:Y:S01]  /*b720*/  @!P4 IMAD.IADD R94, R94, 0x1, -R72 ;  /* 0x000000015e5ec824 */ /* 0x000fe200078e0a48 */
[----:B------:R-:W-:-:S03]  /*b730*/  PRMT R7, RZ, 0x7610, R7 ;  /* 0x00007610ff077816 */ /* 0x000fc60000000007 */
[----:B------:R-:W-:Y:S01]  /*b740*/  @!P3 IMAD.IADD R93, R93, 0x1, -R72 ;  /* 0x000000015d5db824 */ /* 0x000fe200078e0a48 */
[----:B------:R-:W-:Y:S02]  /*b750*/  PRMT R43, RZ, 0x7610, R43 ;  /* 0x00007610ff2b7816 */ /* 0x000fe4000000002b */
[----:B--2---:R-:W-:Y:S02]  /*b760*/  ISETP.GE.AND P6, PT, R145, RZ, PT ;  /* 0x000000ff9100720c */ /* 0x004fe40003fc6270 */
[----:B------:R-:W2:Y:S04]  /*b770*/  LDL R145, [R1+0x8ec] ;  /* 0x0008ec0001917983 */ /* 0x000ea80000100800 */
[----:B------:R-:W-:Y:S07]  /*b780*/  STL [R1+0x368], R4 ;  /* 0x0003680401007387 */ /* 0x000fee0000100800 */
[----:B------:R-:W-:Y:S01]  /*b790*/  @!P6 IMAD.MOV R92, RZ, RZ, -R92 ;  /* 0x000000ffff5ce224 */ /* 0x000fe200078e0a5c */
[----:B------:R-:W-:Y:S04]  /*b7a0*/  STL [R1+0x364], R5 ;  /* 0x0003640501007387 */ /* 0x000fe80000100800 */
[----:B------:R-:W-:-:S02]  /*b7b0*/  SEL R92, R75, R92, !P1 ;  /* 0x0000005c4b5c7207 */ /* 0x000fc40004800000 */
[----:B---3--:R-:W-:-:S03]  /*b7c0*/  ISETP.GE.AND P4, PT, R143, RZ, PT ;  /* 0x000000ff8f00720c */ /* 0x008fc60003f86270 */
[----:B------:R-:W-:-:S05]  /*b7d0*/  IMAD R92, R92, UR4, RZ ;  /* 0x000000045c5c7c24 */ /* 0x000fca000f8e02ff */
[-C--:B------:R-:W-:Y:S01]  /*b7e0*/  LEA R160, P3, R92, R69.reuse, 0x1 ;  /* 0x000000455ca07211 */ /* 0x080fe200078608ff */
[----:B----4-:R0:W-:Y:S02]  /*b7f0*/  STL [R1+0x7b0], R144 ;  /* 0x0007b09001007387 */ /* 0x0101e40000100800 */
[C---:B0-----:R-:W-:Y:S02]  /*b800*/  LEA R144, P6, R91.reuse, R69, 0x1 ;  /* 0x000000455b907211 */ /* 0x041fe400078c08ff */
[----:B------:R0:W-:Y:S02]  /*b810*/  STL [R1+0x810], R146 ;  /* 0x0008109201007387 */ /* 0x0001e40000100800 */
[----:B------:R-:W-:Y:S01]  /*b820*/  LEA.HI.X.SX32 R143, R91, R68, 0x1, P6 ;  /* 0x000000445b8f7211 */ /* 0x000fe200030f0eff */
[----:B------:R-:W-:-:S04]  /*b830*/  @P0 IMAD.MOV.U32 R4, RZ, RZ, R144 ;  /* 0x000000ffff040224 */ /* 0x000fc800078e0090 */
[----:B------:R-:W-:Y:S01]  /*b840*/  @P0 IMAD.MOV.U32 R5, RZ, RZ, R143 ;  /* 0x000000ffff050224 */ /* 0x000fe200078e008f */
[----:B0-----:R-:W3:Y:S04]  /*b850*/  LDL R146, [R1+0x924] ;  /* 0x0009240001927983 */ /* 0x001ee80000100800 */
[----:B------:R0:W-:Y:S04]  /*b860*/  STL [R1+0x814], R159 ;  /* 0x0008149f01007387 */ /* 0x0001e80000100800 */
[----:B------:R1:W4:Y:S01]  /*b870*/  @P0 LDG.E.U16 R7, desc[UR20][R4.64] ;  /* 0x0000001404070981 */ /* 0x000322000c1e1500 */
[----:B0-----:R-:W-:Y:S01]  /*b880*/  LEA.HI.X.SX32 R159, R92, R68, 0x1, P3 ;  /* 0x000000445c9f7211 */ /* 0x001fe200018f0eff */
[----:B-1----:R-:W-:-:S04]  /*b890*/  @P0 IMAD.MOV.U32 R4, RZ, RZ, R160 ;  /* 0x000000ffff040224 */ /* 0x002fc800078e00a0 */
[----:B------:R-:W-:-:S05]  /*b8a0*/  @P0 IMAD.MOV.U32 R5, RZ, RZ, R159 ;  /* 0x000000ffff050224 */ /* 0x000fca00078e009f */
[----:B------:R0:W3:Y:S01]  /*b8b0*/  @P0 LDG.E.U16 R43, desc[UR20][R4.64] ;  /* 0x00000014042b0981 */ /* 0x0000e2000c1e1500 */
[----:B------:R-:W-:Y:S01]  /*b8c0*/  ISETP.GT.U32.AND P5, PT, R72, R95, PT ;  /* 0x0000005f4800720c */ /* 0x000fe20003fa4070 */
[----:B------:R-:W-:-:S12]  /*b8d0*/  @!P4 IMAD.MOV R93, RZ, RZ, -R93 ;  /* 0x000000ffff5dc224 */ /* 0x000fd800078e0a5d */
[----:B------:R-:W-:Y:S01]  /*b8e0*/  @!P5 IMAD.IADD R95, R95, 0x1, -R72 ;  /* 0x000000015f5fd824 */ /* 0x000fe200078e0a48 */
[----:B------:R-:W-:-:S04]  /*b8f0*/  ISETP.GT.U32.AND P5, PT, R72, R94, PT ;  /* 0x0000005e4800720c */ /* 0x000fc80003fa4070 */
[----:B------:R-:W-:Y:S02]  /*b900*/  ISETP.GT.U32.AND P6, PT, R72, R95, PT ;  /* 0x0000005f4800720c */ /* 0x000fe40003fc4070 */
[----:B------:R-:W-:-:S05]  /*b910*/  SEL R93, R75, R93, !P1 ;  /* 0x0000005d4b5d7207 */ /* 0x000fca0004800000 */
[----:B------:R-:W-:Y:S01]  /*b920*/  IMAD R93, R93, UR5, RZ ;  /* 0x000000055d5d7c24 */ /* 0x000fe2000f8e02ff */
[----:B------:R-:W-:Y:S01]  /*b930*/  STL [R1+0xa40], R144 ;  /* 0x000a409001007387 */ /* 0x000fe20000100800 */
[--C-:B------:R-:W-:Y:S01]  /*b940*/  @!P5 IMAD.IADD R94, R94, 0x1, -R72.reuse ;  /* 0x000000015e5ed824 */ /* 0x100fe200078e0a48 */
[----:B------:R-:W-:Y:S01]  /*b950*/  PRMT R45, RZ, 0x7610, R45 ;  /* 0x00007610ff2d7816 */ /* 0x000fe2000000002d */
[----:B------:R-:W1:Y:S02]  /*b960*/  LDCU UR5, c[0x0][0x3b0] ;  /* 0x00007600ff0577ac */ /* 0x000e640008000800 */
[----:B------:R-:W-:Y:S01]  /*b970*/  @!P6 IMAD.IADD R95, R95, 0x1, -R72 ;  /* 0x000000015f5fe824 */ /* 0x000fe200078e0a48 */
[----:B------:R-:W-:Y:S01]  /*b980*/  STL [R1+0xa3c], R143 ;  /* 0x000a3c8f01007387 */ /* 0x000fe20000100800 */
[----:B------:R-:W-:Y:S02]  /*b990*/  PRMT R8, RZ, 0x7610, R8 ;  /* 0x00007610ff087816 */ /* 0x000fe40000000008 */
[----:B--2---:R-:W-:-:S02]  /*b9a0*/  ISETP.GE.AND P3, PT, R145, RZ, PT ;  /* 0x000000ff9100720c */ /* 0x004fc40003f66270 */
[----:B------:R-:W-:-:S04]  /*b9b0*/  LEA R145, P6, R93, R69, 0x1 ;  /* 0x000000455d917211 */ /* 0x000fc800078c08ff */
[----:B0-----:R-:W-:Y:S02]  /*b9c0*/  LEA.HI.X.SX32 R4, R93, R68, 0x1, P6 ;  /* 0x000000445d047211 */ /* 0x001fe400030f0eff */
[----:B------:R-:W-:-:S05]  /*b9d0*/  ISETP.GT.U32.AND P6, PT, R72, R97, PT ;  /* 0x000000614800720c */ /* 0x000fca0003fc4070 */
[----:B------:R-:W-:Y:S02]  /*b9e0*/  @!P3 IMAD.MOV R94, RZ, RZ, -R94 ;  /* 0x000000ffff5eb224 */ /* 0x000fe400078e0a5e */
[----:B------:R-:W-:-:S03]  /*b9f0*/  @P0 IMAD.MOV.U32 R5, RZ, RZ, R4 ;  /* 0x000000ffff050224 */ /* 0x000fc600078e0004 */
[----:B------:R-:W-:-:S05]  /*ba00*/  SEL R94, R75, R94, !P1 ;  /* 0x0000005e4b5e7207 */ /* 0x000fca0004800000 */
[----:B------:R-:W-:Y:S01]  /*ba10*/  IMAD R94, R94, UR7, RZ ;  /* 0x000000075e5e7c24 */ /* 0x000fe2000f8e02ff */
[----:B------:R-:W-:Y:S01]  /*ba20*/  ISETP.GT.U32.AND P4, PT, R72, R96, PT ;  /* 0x000000604800720c */ /* 0x000fe20003f84070 */
[----:B------:R-:W-:Y:S01]  /*ba30*/  @!P6 IMAD.IADD R97, R97, 0x1, -R72 ;  /* 0x000000016161e824 */ /* 0x000fe200078e0a48 */
[----:B------:R-:W-:Y:S01]  /*ba40*/  PRMT R6, RZ, 0x7610, R6 ;  /* 0x00007610ff067816 */ /* 0x000fe20000000006 */
[----:B------:R-:W0:Y:S01]  /*ba50*/  LDCU UR7, c[0x0][0x3b0] ;  /* 0x00007600ff0777ac */ /* 0x000e220008000800 */
[----:B----4-:R2:W-:Y:S04]  /*ba60*/  STL [R1+0x80c], R7 ;  /* 0x00080c0701007387 */ /* 0x0105e80000100800 */
[----:B--2---:R-:W2:Y:S04]  /*ba70*/  LDL R7, [R1+0x954] ;  /* 0x0009540001077983 */ /* 0x004ea80000100800 */
[----:B------:R-:W-:Y:S04]  /*ba80*/  STL [R1+0xa48], R160 ;  /* 0x000a48a001007387 */ /* 0x000fe80000100800 */
[----:B------:R-:W-:Y:S04]  /*ba90*/  STL [R1+0xa44], R159 ;  /* 0x000a449f01007387 */ /* 0x000fe80000100800 */
[----:B---3--:R3:W-:Y:S04]  /*baa0*/  STL [R1+0x808], R43 ;  /* 0x0008082b01007387 */ /* 0x0087e80000100800 */
[----:B---3--:R-:W3:Y:S04]  /*bab0*/  LDL R43, [R1+0x97c] ;  /* 0x00097c00012b7983 */ /* 0x008ee80000100800 */
[----:B------:R-:W-:Y:S04]  /*bac0*/  STL [R1+0x28], R145 ;  /* 0x0000289101007387 */ /* 0x000fe80000100800 */
[----:B------:R4:W-:Y:S02]  /*bad0*/  STL [R1+0x24], R4 ;  /* 0x0000240401007387 */ /* 0x0009e40000100800 */
[----:B----4-:R-:W-:-:S05]  /*bae0*/  @P0 IMAD.MOV.U32 R4, RZ, RZ, R145 ;  /* 0x000000ffff040224 */ /* 0x010fca00078e0091 */
[----:B------:R4:W3:Y:S02]  /*baf0*/  @P0 LDG.E.U16 R45, desc[UR20][R4.64] ;  /* 0x00000014042d0981 */ /* 0x0008e4000c1e1500 */
[----:B----4-:R-:W-:-:S04]  /*bb00*/  LEA R4, P6, R94, R69, 0x1 ;  /* 0x000000455e047211 */ /* 0x010fc800078c08ff */
[----:B------:R-:W-:-:S05]  /*bb10*/  LEA.HI.X.SX32 R5, R94, R68, 0x1, P6 ;  /* 0x000000445e057211 */ /* 0x000fca00030f0eff */
[----:B------:R4:W3:Y:S01]  /*bb20*/  @P0 LDG.E.U16 R8, desc[UR20][R4.64] ;  /* 0x0000001404080981 */ /* 0x0008e2000c1e1500 */
[----:B------:R-:W-:Y:S01]  /*bb30*/  @!P4 IMAD.IADD R96, R96, 0x1, -R72 ;  /* 0x000000016060c824 */ /* 0x000fe200078e0a48 */
[----:B------:R-:W-:-:S04]  /*bb40*/  ISETP.GE.AND P4, PT, R146, RZ, PT ;  /* 0x000000ff9200720c */ /* 0x000fc80003f86270 */
[----:B------:R-:W-:-:S09]  /*bb50*/  ISETP.GT.U32.AND P3, PT, R72, R96, PT ;  /* 0x000000604800720c */ /* 0x000fd20003f64070 */
[----:B------:R-:W-:-:S05]  /*bb60*/  @!P4 IMAD.MOV R95, RZ, RZ, -R95 ;  /* 0x000000ffff5fc224 */ /* 0x000fca00078e0a5f */
[----:B------:R-:W-:Y:S01]  /*bb70*/  SEL R95, R75, R95, !P1 ;  /* 0x0000005f4b5f7207 */ /* 0x000fe20004800000 */
[----:B------:R-:W-:-:S04]  /*bb80*/  @!P3 IMAD.IADD R96, R96, 0x1, -R72 ;  /* 0x000000016060b824 */ /* 0x000fc800078e0a48 */
[----:B-1----:R-:W-:Y:S01]  /*bb90*/  IMAD R95, R95, UR5, RZ ;  /* 0x000000055f5f7c24 */ /* 0x002fe2000f8e02ff */
[----:B------:R-:W-:Y:S01]  /*bba0*/  PRMT R44, RZ, 0x7610, R44 ;  /* 0x00007610ff2c7816 */ /* 0x000fe2000000002c */
[----:B------:R-:W1:Y:S01]  /*bbb0*/  LDCU UR5, c[0x0][0x3b0] ;  /* 0x00007600ff0577ac */ /* 0x000e620008000800 */
[----:B--2---:R-:W-:Y:S02]  /*bbc0*/  ISETP.GE.AND P4, PT, R7, RZ, PT ;  /* 0x000000ff0700720c */ /* 0x004fe40003f86270 */
[----:B------:R-:W2:Y:S04]  /*bbd0*/  LDL R7, [R1+0x9b4] ;  /* 0x0009b40001077983 */ /* 0x000ea80000100800 */
[----:B------:R4:W-:Y:S04]  /*bbe0*/  STL [R1+0x68], R4 ;  /* 0x0000680401007387 */ /* 0x0009e80000100800 */
[----:B------:R-:W-:Y:S01]  /*bbf0*/  STL [R1+0x64], R5 ;  /* 0x0000640501007387 */ /* 0x000fe20000100800 */
[----:B---3--:R-:W-:-:S02]  /*bc00*/  ISETP.GE.AND P3, PT, R43, RZ, PT ;  /* 0x000000ff2b00720c */ /* 0x008fc40003f66270 */
[----:B------:R-:W-:-:S05]  /*bc10*/  LEA R43, P6, R95, R69, 0x1 ;  /* 0x000000455f2b7211 */ /* 0x000fca00078c08ff */
[----:B----4-:R-:W-:Y:S01]  /*bc20*/  @P0 IMAD.MOV.U32 R4, RZ, RZ, R43 ;  /* 0x000000ffff040224 */ /* 0x010fe200078e002b */
[----:B------:R3:W-:Y:S04]  /*bc30*/  STL [R1+0x800], R8 ;  /* 0x0008000801007387 */ /* 0x0007e80000100800 */
[----:B---3--:R-:W3:Y:S04]  /*bc40*/  LDL R8, [R1+0x9e4] ;  /* 0x0009e40001087983 */ /* 0x008ee80000100800 */
[----:B------:R-:W-:Y:S04]  /*bc50*/  STL [R1+0xa8], R43 ;  /* 0x0000a82b01007387 */ /* 0x000fe80000100800 */
[----:B------:R4:W-:Y:S02]  /*bc60*/  STL [R1+0x804], R45 ;  /* 0x0008042d01007387 */ /* 0x0009e40000100800 */
[----:B----4-:R-:W-:-:S05]  /*bc70*/  LEA.HI.X.SX32 R45, R95, R68, 0x1, P6 ;  /* 0x000000445f2d7211 */ /* 0x010fca00030f0eff */
[----:B------:R-:W-:-:S05]  /*bc80*/  @P0 IMAD.MOV.U32 R5, RZ, RZ, R45 ;  /* 0x000000ffff050224 */ /* 0x000fca00078e002d */
[----:B------:R4:W2:Y:S01]  /*bc90*/  @P0 LDG.E.U16 R6, desc[UR20][R4.64] ;  /* 0x0000001404060981 */ /* 0x0008a2000c1e1500 */
[----:B------:R-:W-:Y:S01]  /*bca0*/  @!P4 IMAD.MOV R96, RZ, RZ, -R96 ;  /* 0x000000ffff60c224 */ /* 0x000fe200078e0a60 */
[----:B------:R-:W-:-:S04]  /*bcb0*/  ISETP.GT.U32.AND P6, PT, R72, R100, PT ;  /* 0x000000644800720c */ /* 0x000fc80003fc4070 */
[----:B------:R-:W-:-:S05]  /*bcc0*/  SEL R96, R75, R96, !P1 ;  /* 0x000000604b607207 */ /* 0x000fca0004800000 */
[----:B------:R-:W-:Y:S01]  /*bcd0*/  IMAD R96, R96, UR11, RZ ;  /* 0x0000000b60607c24 */ /* 0x000fe2000f8e02ff */
[----:B------:R-:W-:Y:S01]  /*bce0*/  STL [R1+0xa4], R45 ;  /* 0x0000a42d01007387 */ /* 0x000fe20000100800 */
[----:B------:R-:W-:Y:S01]  /*bcf0*/  ISETP.GT.U32.AND P5, PT, R72, R98, PT ;  /* 0x000000624800720c */ /* 0x000fe20003fa4070 */
[----:B------:R-:W0:Y:S01]  /*bd00*/  LDCU UR11, c[0x0][0x3b0] ;  /* 0x00007600ff0b77ac */ /* 0x000e220008000800 */
[----:B------:R-:W-:Y:S01]  /*bd10*/  @!P6 IMAD.IADD R100, R100, 0x1, -R72 ;  /* 0x000000016464e824 */ /* 0x000fe200078e0a48 */
[----:B----4-:R-:W-:-:S04]  /*bd20*/  LEA R4, P6, R96, R69, 0x1 ;  /* 0x0000004560047211 */ /* 0x010fc800078c08ff */
[----:B------:R-:W-:-:S05]  /*bd30*/  LEA.HI.X.SX32 R5, R96, R68, 0x1, P6 ;  /* 0x0000004460057211 */ /* 0x000fca00030f0eff */
[----:B------:R4:W3:Y:S01]  /*bd40*/  @P0 LDG.E.U16 R44, desc[UR20][R4.64] ;  /* 0x00000014042c0981 */ /* 0x0008e2000c1e1500 */
[----:B------:R-:W-:-:S05]  /*bd50*/  @!P5 IMAD.IADD R98, R98, 0x1, -R72 ;  /* 0x000000016262d824 */ /* 0x000fca00078e0a48 */
[C---:B------:R-:W-:Y:S02]  /*bd60*/  ISETP.GT.U32.AND P5, PT, R72.reuse, R98, PT ;  /* 0x000000624800720c */ /* 0x040fe40003fa4070 */
[----:B------:R-:W-:-:S11]  /*bd70*/  ISETP.GT.U32.AND P4, PT, R72, R97, PT ;  /* 0x000000614800720c */ /* 0x000fd60003f84070 */
[----:B------:R-:W-:Y:S01]  /*bd80*/  @!P5 IMAD.IADD R98, R98, 0x1, -R72 ;  /* 0x000000016262d824 */ /* 0x000fe200078e0a48 */
[----:B------:R-:W-:Y:S01]  /*bd90*/  ISETP.GT.U32.AND P5, PT, R72, R99, PT ;  /* 0x000000634800720c */ /* 0x000fe20003fa4070 */
[----:B--2---:R2:W-:Y:S04]  /*bda0*/  STL [R1+0x7fc], R6 ;  /* 0x0007fc0601007387 */ /* 0x0045e80000100800 */
[----:B--2---:R-:W2:Y:S01]  /*bdb0*/  LDL R6, [R1+0xa0c] ;  /* 0x000a0c0001067983 */ /* 0x004ea20000100800 */
[----:B------:R-:W-:Y:S01]  /*bdc0*/  @!P3 IMAD.MOV R98, RZ, RZ, -R98 ;  /* 0x000000ffff62b224 */ /* 0x000fe200078e0a62 */
[----:B------:R-:W-:-:S06]  /*bdd0*/  ISETP.GE.AND P3, PT, R7, RZ, PT ;  /* 0x000000ff0700720c */ /* 0x000fcc0003f66270 */
[----:B------:R-:W-:Y:S01]  /*bde0*/  @!P5 IMAD.IADD R99, R99, 0x1, -R72 ;  /* 0x000000016363d824 */ /* 0x000fe200078e0a48 */
[----:B------:R-:W-:-:S04]  /*bdf0*/  SEL R98, R75, R98, !P1 ;  /* 0x000000624b627207 */ /* 0x000fc80004800000 */
[----:B------:R-:W-:Y:S01]  /*be00*/  ISETP.GT.U32.AND P5, PT, R72, R99, PT ;  /* 0x000000634800720c */ /* 0x000fe20003fa4070 */
[----:B------:R-:W-:Y:S02]  /*be10*/  @!P4 IMAD.IADD R97, R97, 0x1, -R72 ;  /* 0x000000016161c824 */ /* 0x000fe400078e0a48 */
[----:B-1----:R-:W-:Y:S01]  /*be20*/  IMAD R98, R98, UR5, RZ ;  /* 0x0000000562627c24 */ /* 0x002fe2000f8e02ff */
[----:B------:R4:W-:Y:S01]  /*be30*/  STL [R1+0xe8], R4 ;  /* 0x0000e80401007387 */ /* 0x0009e20000100800 */
[----:B------:R-:W-:Y:S01]  /*be40*/  ISETP.GT.U32.AND P4, PT, R72, R100, PT ;  /* 0x000000644800720c */ /* 0x000fe20003f84070 */
[----:B------:R-:W1:Y:S01]  /*be50*/  LDCU UR5, c[0x0][0x3b0] ;  /* 0x00007600ff0577ac */ /* 0x000e620008000800 */
[----:B------:R-:W-:Y:S01]  /*be60*/  @!P3 IMAD.MOV R97, RZ, RZ, -R97 ;  /* 0x000000ffff61b224 */ /* 0x000fe200078e0a61 */
[----:B------:R-:W-:-:S05]  /*be70*/  LEA R7, P3, R98, R69, 0x1 ;  /* 0x0000004562077211 */ /* 0x000fca00078608ff */
[----:B------:R-:W-:Y:S01]  /*be80*/  @!P5 IMAD.IADD R99, R99, 0x1, -R72 ;  /* 0x000000016363d824 */ /* 0x000fe200078e0a48 */
[----:B---3--:R-:W-:Y:S01]  /*be90*/  ISETP.GE.AND P5, PT, R8, RZ, PT ;  /* 0x000000ff0800720c */ /* 0x008fe20003fa6270 */
[----:B------:R-:W-:Y:S04]  /*bea0*/  STL [R1+0x148], R7 ;  /* 0x0001480701007387 */ /* 0x000fe80000100800 */
[----:B------:R-:W3:Y:S01]  /*beb0*/  LDL R8, [R1+0x9ec] ;  /* 0x0009ec0001087983 */ /* 0x000ee20000100800 */
[----:B------:R-:W-:Y:S02]  /*bec0*/  LEA.HI.X.SX32 R43, R98, R68, 0x1, P3 ;  /* 0x00000044622b7211 */ /* 0x000fe400018f0eff */
[----:B------:R-:W-:Y:S01]  /*bed0*/  SEL R97, R75, R97, !P1 ;  /* 0x000000614b617207 */ /* 0x000fe20004800000 */
[----:B------:R1:W-:Y:S01]  /*bee0*/  STL [R1+0xe4], R5 ;  /* 0x0000e40501007387 */ /* 0x0003e20000100800 */
[----:B------:R-:W-:Y:S01]  /*bef0*/  PRMT R160, RZ, 0x7610, R160 ;  /* 0x00007610ffa07816 */ /* 0x000fe200000000a0 */
[----:B----4-:R-:W-:-:S02]  /*bf00*/  @P0 IMAD.MOV.U32 R4, RZ, RZ, R7 ;  /* 0x000000ffff040224 */ /* 0x010fc400078e0007 */
[----:B0-----:R-:W-:Y:S02]  /*bf10*/  IMAD R97, R97, UR7, RZ ;  /* 0x0000000761617c24 */ /* 0x001fe4000f8e02ff */
[----:B-1----:R-:W-:Y:S02]  /*bf20*/  @P0 IMAD.MOV.U32 R5, RZ, RZ, R43 ;  /* 0x000000ffff050224 */ /* 0x002fe400078e002b */
[----:B------:R-:W-:Y:S01]  /*bf30*/  @!P4 IMAD.IADD R100, R100, 0x1, -R72 ;  /* 0x000000016464c824 */ /* 0x000fe200078e0a48 */
[----:B------:R-:W-:Y:S01]  /*bf40*/  STL [R1+0x144], R43 ;  /* 0x0001442b01007387 */ /* 0x000fe20000100800 */
[----:B------:R-:W-:Y:S01]  /*bf50*/  @!P5 IMAD.MOV R99, RZ, RZ, -R99 ;  /* 0x000000ffff63d224 */ /* 0x000fe200078e0a63 */
[----:B------:R-:W-:Y:S01]  /*bf60*/  PRMT R159, RZ, 0x7610, R159 ;  /* 0x00007610ff9f7816 */ /* 0x000fe2000000009f */
[----:B------:R-:W0:Y:S01]  /*bf70*/  LDCU UR7, c[0x0][0x3b0] ;  /* 0x00007600ff0777ac */ /* 0x000e220008000800 */
[----:B------:R1:W4:Y:S04]  /*bf80*/  @P0 LDG.E.U16 R160, desc[UR20][R4.64] ;  /* 0x0000001404a00981 */ /* 0x000328000c1e1500 */
[----:B------:R0:W-:Y:S01]  /*bf90*/  STL [R1+0x7f8], R44 ;  /* 0x0007f82c01007387 */ /* 0x0001e20000100800 */
[----:B-1----:R-:W-:-:S04]  /*bfa0*/  LEA R4, P4, R97, R69, 0x1 ;  /* 0x0000004561047211 */ /* 0x002fc800078808ff */
[----:B------:R-:W-:Y:S01]  /*bfb0*/  LEA.HI.X.SX32 R5, R97, R68, 0x1, P4 ;  /* 0x0000004461057211 */ /* 0x000fe200020f0eff */
[----:B0-----:R-:W4:Y:S04]  /*bfc0*/  LDL R44, [R1+0x9a4] ;  /* 0x0009a400012c7983 */ /* 0x001f280000100800 */
[----:B------:R0:W-:Y:S04]  /*bfd0*/  STL [R1+0x188], R4 ;  /* 0x0001880401007387 */ /* 0x0001e80000100800 */
[----:B------:R1:W-:Y:S01]  /*bfe0*/  STL [R1+0x184], R5 ;  /* 0x0001840501007387 */ /* 0x0003e20000100800 */
[----:B------:R-:W-:-:S03]  /*bff0*/  SEL R99, R75, R99, !P1 ;  /* 0x000000634b637207 */ /* 0x000fc60004800000 */
[----:B------:R0:W4:Y:S02]  /*c000*/  @P0 LDG.E.U16 R159, desc[UR20][R4.64] ;  /* 0x00000014049f0981 */ /* 0x000124000c1e1500 */
[----:B------:R-:W-:Y:S01]  /*c010*/  IMAD R99, R99, UR12, RZ ;  /* 0x0000000c63637c24 */ /* 0x000fe2000f8e02ff */
[----:B--2---:R-:W-:Y:S01]  /*c020*/  ISETP.GE.AND P6, PT, R6, RZ, PT ;  /* 0x000000ff0600720c */ /* 0x004fe20003fc6270 */
[----:B------:R-:W2:Y:S01]  /*c030*/  LDCU UR12, c[0x0][0x3b0] ;  /* 0x00007600ff0c77ac */ /* 0x000ea20008000800 */
[----:B------:R-:W2:Y:S11]  /*c040*/  LDL R6, [R1+0x964] ;  /* 0x0009640001067983 */ /* 0x000eb60000100800 */
[----:B------:R-:W-:Y:S01]  /*c050*/  @!P6 IMAD.MOV R100, RZ, RZ, -R100 ;  /* 0x000000ffff64e224 */ /* 0x000fe200078e0a64 */
[----:B------:R-:W-:-:S04]  /*c060*/  LEA R7, P6, R99, R69, 0x1 ;  /* 0x0000004563077211 */ /* 0x000fc800078c08ff */
[----:B0-----:R-:W-:Y:S01]  /*c070*/  LEA.HI.X.SX32 R4, R99, R68, 0x1, P6 ;  /* 0x0000004463047211 */ /* 0x001fe200030f0eff */
[----:B------:R-:W-:Y:S04]  /*c080*/  STL [R1+0x1c8], R7 ;  /* 0x0001c80701007387 */ /* 0x000fe80000100800 */
[----:B------:R0:W-:Y:S01]  /*c090*/  STL [R1+0x1c4], R4 ;  /* 0x0001c40401007387 */ /* 0x0001e20000100800 */
[----:B-1----:R-:W-:Y:S02]  /*c0a0*/  @P0 IMAD.MOV.U32 R5, RZ, RZ, R4 ;  /* 0x000000ffff050224 */ /* 0x002fe400078e0004 */
[----:B0-----:R-:W-:Y:S02]  /*c0b0*/  @P0 IMAD.MOV.U32 R4, RZ, RZ, R7 ;  /* 0x000000ffff040224 */ /* 0x001fe400078e0007 */
[----:B------:R-:W2:Y:S01]  /*c0c0*/  LDL R7, [R1+0x91c] ;  /* 0x00091c0001077983 */ /* 0x000ea20000100800 */
[----:B------:R-:W-:-:S02]  /*c0d0*/  ISETP.GT.U32.AND P3, PT, R72, R101, PT ;  /* 0x000000654800720c */ /* 0x000fc40003f64070 */
[C---:B------:R-:W-:Y:S02]  /*c0e0*/  ISETP.GT.U32.AND P5, PT, R72.reuse, R102, PT ;  /* 0x000000664800720c */ /* 0x040fe40003fa4070 */
[----:B------:R-:W-:-:S09]  /*c0f0*/  ISETP.GT.U32.AND P4, PT, R72, R103, PT ;  /* 0x000000674800720c */ /* 0x000fd20003f84070 */
[--C-:B------:R-:W-:Y:S02]  /*c100*/  @!P3 IMAD.IADD R101, R101, 0x1, -R72.reuse ;  /* 0x000000016565b824 */ /* 0x100fe400078e0a48 */
[----:B------:R-:W-:-:S03]  /*c110*/  @!P5 IMAD.IADD R102, R102, 0x1, -R72 ;  /* 0x000000016666d824 */ /* 0x000fc600078e0a48 */
[----:B------:R-:W-:Y:S02]  /*c120*/  ISETP.GT.U32.AND P3, PT, R72, R101, PT ;  /* 0x000000654800720c */ /* 0x000fe40003f64070 */
[----:B---3--:R-:W-:Y:S02]  /*c130*/  ISETP.GE.AND P5, PT, R8, RZ, PT ;  /* 0x000000ff0800720c */ /* 0x008fe40003fa6270 */
[----:B------:R-:W-:Y:S01]  /*c140*/  SEL R100, R75, R100, !P1 ;  /* 0x000000644b647207 */ /* 0x000fe20004800000 */
[----:B------:R-:W-:-:S04]  /*c150*/  @!P4 IMAD.IADD R103, R103, 0x1, -R72 ;  /* 0x000000016767c824 */ /* 0x000fc800078e0a48 */
[----:B------:R-:W-:-:S04]  /*c160*/  IMAD R100, R100, UR5, RZ ;  /* 0x0000000564647c24 */ /* 0x000fc8000f8e02ff */
[----:B------:R-:W-:Y:S01]  /*c170*/  @!P3 IMAD.IADD R101, R101, 0x1, -R72 ;  /* 0x000000016565b824 */ /* 0x000fe200078e0a48 */
[----:B------:R-:W-:Y:S01]  /*c180*/  ISETP.GT.U32.AND P3, PT, R72, R102, PT ;  /* 0x000000664800720c */ /* 0x000fe20003f64070 */
[----:B------:R-:W0:Y:S01]  /*c190*/  LDCU UR5, c[0x0][0x3b0] ;  /* 0x00007600ff0577ac */ /* 0x000e220008000800 */
[----:B------:R-:W-:Y:S01]  /*c1a0*/  LEA R8, P6, R100, R69, 0x1 ;  /* 0x0000004564087211 */ /* 0x000fe200078c08ff */
[----:B------:R-:W-:Y:S01]  /*c1b0*/  @!P5 IMAD.MOV R101, RZ, RZ, -R101 ;  /* 0x000000ffff65d224 */ /* 0x000fe200078e0a65 */
[----:B------:R-:W-:Y:S02]  /*c1c0*/  ISETP.GT.U32.AND P4, PT, R72, R103, PT ;  /* 0x000000674800720c */ /* 0x000fe40003f84070 */
[----:B------:R-:W-:Y:S02]  /*c1d0*/  PRMT R144, RZ, 0x7610, R144 ;  /* 0x00007610ff907816 */ /* 0x000fe40000000090 */
[----:B------:R-:W-:Y:S02]  /*c1e0*/  LEA.HI.X.SX32 R43, R100, R68, 0x1, P6 ;  /* 0x00000044642b7211 */ /* 0x000fe400030f0eff */
[----:B------:R-:W-:-:S02]  /*c1f0*/  ISETP.GT.U32.AND P5, PT, R72, R104, PT ;  /* 0x000000684800720c */ /* 0x000fc40003fa4070 */
[----:B------:R-:W-:Y:S01]  /*c200*/  SEL R101, R75, R101, !P1 ;  /* 0x000000654b657207 */ /* 0x000fe20004800000 */
[----:B------:R1:W3:Y:S01]  /*c210*/  @P0 LDG.E.U16 R144, desc[UR20][R4.64] ;  /* 0x0000001404900981 */ /* 0x0002e2000c1e1500 */
[----:B------:R-:W-:Y:S02]  /*c220*/  PRMT R143, RZ, 0x7610, R143 ;  /* 0x00007610ff8f7816 */ /* 0x000fe4000000008f */
[----:B----4-:R-:W-:Y:S01]  /*c230*/  ISETP.GE.AND P6, PT, R44, RZ, PT ;  /* 0x000000ff2c00720c */ /* 0x010fe20003fc6270 */
[----:B------:R-:W-:Y:S02]  /*c240*/  IMAD R101, R101, UR7, RZ ;  /* 0x0000000765657c24 */ /* 0x000fe4000f8e02ff */
[--C-:B------:R-:W-:Y:S01]  /*c250*/  @!P3 IMAD.IADD R102, R102, 0x1, -R72.reuse ;  /* 0x000000016666b824 */ /* 0x100fe200078e0a48 */
[----:B------:R-:W-:Y:S01]  /*c260*/  STL [R1+0x208], R8 ;  /* 0x0002080801007387 */ /* 0x000fe20000100800 */
[----:B------:R-:W-:Y:S01]  /*c270*/  @!P4 IMAD.IADD R103, R103, 0x1, -R72 ;  /* 0x000000016767c824 */ /* 0x000fe200078e0a48 */
[----:B------:R-:W4:Y:S01]  /*c280*/  LDCU UR7, c[0x0][0x3b0] ;  /* 0x00007600ff0777ac */ /* 0x000f220008000800 */
[----:B-1----:R-:W-:-:S02]  /*c290*/  @P0 IMAD.MOV.U32 R4, RZ, RZ, R8 ;  /* 0x000000ffff040224 */ /* 0x002fc400078e0008 */
[----:B------:R-:W-:Y:S01]  /*c2a0*/  @P0 IMAD.MOV.U32 R5, RZ, RZ, R43 ;  /* 0x000000ffff050224 */ /* 0x000fe200078e002b */
[----:B------:R1:W-:Y:S04]  /*c2b0*/  STL [R1+0x204], R43 ;  /* 0x0002042b01007387 */ /* 0x0003e80000100800 */
[----:B------:R0:W3:Y:S01]  /*c2c0*/  @P0 LDG.E.U16 R143, desc[UR20][R4.64] ;  /* 0x00000014048f0981 */ /* 0x0000e2000c1e1500 */
[----:B------:R-:W-:Y:S02]  /*c2d0*/  @!P5 IMAD.IADD R104, R104, 0x1, -R72 ;  /* 0x000000016868d824 */ /* 0x000fe400078e0a48 */
[----:B------:R-:W-:Y:S01]  /*c2e0*/  @!P6 IMAD.MOV R102, RZ, RZ, -R102 ;  /* 0x000000ffff66e224 */ /* 0x000fe200078e0a66 */
[----:B-1----:R-:W3:Y:S01]  /*c2f0*/  LDL R43, [R1+0x8b8] ;  /* 0x0008b800012b7983 */ /* 0x002ee20000100800 */
[----:B0-----:R-:W-:-:S04]  /*c300*/  LEA R4, P4, R101, R69, 0x1 ;  /* 0x0000004565047211 */ /* 0x001fc800078808ff */
[----:B------:R-:W-:Y:S01]  /*c310*/  LEA.HI.X.SX32 R5, R101, R68, 0x1, P4 ;  /* 0x0000004465057211 */ /* 0x000fe200020f0eff */
[----:B------:R0:W-:Y:S01]  /*c320*/  STL [R1+0x248], R4 ;  /* 0x0002480401007387 */ /* 0x0001e20000100800 */
[----:B------:R-:W-:-:S03]  /*c330*/  ISETP.GT.U32.AND P6, PT, R72, R104, PT ;  /* 0x000000684800720c */ /* 0x000fc60003fc4070 */
[----:B------:R1:W-:Y:S01]  /*c340*/  STL [R1+0x244], R5 ;  /* 0x0002440501007387 */ /* 0x0003e20000100800 */
[----:B------:R-:W-:Y:S02]  /*c350*/  SEL R102, R75, R102, !P1 ;  /* 0x000000664b667207 */ /* 0x000fe40004800000 */
[----:B------:R-:W-:-:S03]  /*c360*/  PRMT R158, RZ, 0x7610, R158 ;  /* 0x00007610ff9e7816 */ /* 0x000fc6000000009e */
[----:B------:R-:W-:Y:S01]  /*c370*/  IMAD R102, R102, UR5, RZ ;  /* 0x0000000566667c24 */ /* 0x000fe2000f8e02ff */
[----:B------:R-:W-:Y:S01]  /*c380*/  PRMT R157, RZ, 0x7610, R157 ;  /* 0x00007610ff9d7816 */ /* 0x000fe2000000009d */
[----:B------:R-:W2:Y:S01]  /*c390*/  LDCU UR5, c[0x0][0x3b0] ;  /* 0x00007600ff0577ac */ /* 0x000ea20008000800 */
[----:B------:R0:W3:Y:S01]  /*c3a0*/  @P0 LDG.E.U16 R158, desc[UR20][R4.64] ;  /* 0x00000014049e0981 */ /* 0x0000e2000c1e1500 */
[----:B------:R-:W-:Y:S01]  /*c3b0*/  @!P6 IMAD.IADD R104, R104, 0x1, -R72 ;  /* 0x000000016868e824 */ /* 0x000fe200078e0a48 */
[----:B0-----:R-:W-:-:S04]  /*c3c0*/  LEA R4, P6, R102, R69, 0x1 ;  /* 0x0000004566047211 */ /* 0x001fc800078c08ff */
[----:B-1----:R-:W-:-:S05]  /*c3d0*/  LEA.HI.X.SX32 R5, R102, R68, 0x1, P6 ;  /* 0x0000004466057211 */ /* 0x002fca00030f0eff */
[----:B------:R0:W3:Y:S01]  /*c3e0*/  @P0 LDG.E.U16 R157, desc[UR20][R4.64] ;  /* 0x00000014049d0981 */ /* 0x0000e2000c1e1500 */
[----:B--2---:R-:W-:-:S03]  /*c3f0*/  ISETP.GE.AND P3, PT, R6, RZ, PT ;  /* 0x000000ff0600720c */ /* 0x004fc60003f66270 */
[----:B------:R-:W2:Y:S10]  /*c400*/  LDL R6, [R1+0x894] ;  /* 0x0008940001067983 */ /* 0x000eb40000100800 */
[----:B------:R-:W-:-:S05]  /*c410*/  @!P3 IMAD.MOV R103, RZ, RZ, -R103 ;  /* 0x000000ffff67b224 */ /* 0x000fca00078e0a67 */
[----:B------:R-:W-:-:S05]  /*c420*/  SEL R103, R75, R103, !P1 ;  /* 0x000000674b677207 */ /* 0x000fca0004800000 */
[----:B----4-:R-:W-:Y:S01]  /*c430*/  IMAD R103, R103, UR7, RZ ;  /* 0x0000000767677c24 */ /* 0x010fe2000f8e02ff */
[----:B------:R-:W-:Y:S01]  /*c440*/  STL [R1+0x288], R4 ;  /* 0x0002880401007387 */ /* 0x000fe20000100800 */
[C---:B------:R-:W-:Y:S01]  /*c450*/  ISETP.GT.U32.AND P5, PT, R72.reuse, R105, PT ;  /* 0x000000694800720c */ /* 0x040fe20003fa4070 */
[----:B------:R-:W1:Y:S01]  /*c460*/  LDCU UR7, c[0x0][0x3b0] ;  /* 0x00007600ff0777ac */ /* 0x000e620008000800 */
[----:B------:R-:W-:Y:S02]  /*c470*/  ISETP.GE.AND P3, PT, R7, RZ, PT ;  /* 0x000000ff0700720c */ /* 0x000fe40003f66270 */
[C---:B------:R-:W-:Y:S01]  /*c480*/  LEA R7, P6, R103.reuse, R69, 0x1 ;  /* 0x0000004567077211 */ /* 0x040fe200078c08ff */
[----:B------:R0:W-:Y:S03]  /*c490*/  STL [R1+0x284], R5 ;  /* 0x0002840501007387 */ /* 0x0001e60000100800 */
[----:B------:R-:W-:Y:S01]  /*c4a0*/  LEA.HI.X.SX32 R8, R103, R68, 0x1, P6 ;  /* 0x0000004467087211 */ /* 0x000fe200030f0eff */
[----:B------:R-:W-:Y:S04]  /*c4b0*/  STL [R1+0x2c8], R7 ;  /* 0x0002c80701007387 */ /* 0x000fe80000100800 */
[----:B------:R4:W-:Y:S01]  /*c4c0*/  STL [R1+0x2c4], R8 ;  /* 0x0002c40801007387 */ /* 0x0009e20000100800 */
[----:B0-----:R-:W-:Y:S01]  /*c4d0*/  @P0 IMAD.MOV.U32 R5, RZ, RZ, R8 ;  /* 0x000000ffff050224 */ /* 0x001fe200078e0008 */
[C---:B------:R-:W-:Y:S01]  /*c4e0*/  ISETP.GT.U32.AND P4, PT, R72.reuse, R106, PT ;  /* 0x0000006a4800720c */ /* 0x040fe20003f84070 */
[----:B------:R-:W-:Y:S01]  /*c4f0*/  @!P5 IMAD.IADD R105, R105, 0x1, -R72 ;  /* 0x000000016969d824 */ /* 0x000fe200078e0a48 */
[----:B------:R-:W2:Y:S04]  /*c500*/  LDL R44, [R1+0x884] ;  /* 0x00088400012c7983 */ /* 0x000ea80000100800 */
[----:B----4-:R-:W4:Y:S01]  /*c510*/  LDL R8, [R1+0x864] ;  /* 0x0008640001087983 */ /* 0x010f220000100800 */
[----:B------:R-:W-:Y:S01]  /*c520*/  @!P3 IMAD.MOV R104, RZ, RZ, -R104 ;  /* 0x000000ffff68b224 */ /* 0x000fe200078e0a68 */
[----:B------:R-:W-:-:S05]  /*c530*/  ISETP.GT.U32.AND P6, PT, R72, R105, PT ;  /* 0x000000694800720c */ /* 0x000fca0003fc4070 */
[----:B------:R-:W-:Y:S01]  /*c540*/  @!P4 IMAD.IADD R106, R106, 0x1, -R72 ;  /* 0x000000016a6ac824 */ /* 0x000fe200078e0a48 */
[C---:B------:R-:W-:Y:S02]  /*c550*/  ISETP.GT.U32.AND P4, PT, R72.reuse, R109, PT ;  /* 0x0000006d4800720c */ /* 0x040fe40003f84070 */
[----:B------:R-:W-:Y:S02]  /*c560*/  SEL R104, R75, R104, !P1 ;  /* 0x000000684b687207 */ /* 0x000fe40004800000 */
[----:B------:R-:W-:Y:S01]  /*c570*/  ISETP.GT.U32.AND P5, PT, R72, R106, PT ;  /* 0x0000006a4800720c */ /* 0x000fe20003fa4070 */
[----:B------:R-:W-:Y:S01]  /*c580*/  @P0 IMAD.MOV.U32 R4, RZ, RZ, R7 ;  /* 0x000000ffff040224 */ /* 0x000fe200078e0007 */
[----:B------:R-:W-:Y:S01]  /*c590*/  PRMT R142, RZ, 0x7610, R142 ;  /* 0x00007610ff8e7816 */ /* 0x000fe2000000008e */
[----:B------:R-:W-:Y:S01]  /*c5a0*/  IMAD R104, R104, UR11, RZ ;  /* 0x0000000b68687c24 */ /* 0x000fe2000f8e02ff */
[----:B------:R-:W4:Y:S01]  /*c5b0*/  LDL R7, [R1+0x8e0] ;  /* 0x0008e00001077983 */ /* 0x000f220000100800 */
[--C-:B------:R-:W-:Y:S01]  /*c5c0*/  @!P6 IMAD.IADD R105, R105, 0x1, -R72.reuse ;  /* 0x000000016969e824 */ /* 0x100fe200078e0a48 */
[----:B------:R-:W-:Y:S01]  /*c5d0*/  PRMT R141, RZ, 0x7610, R141 ;  /* 0x00007610ff8d7816 */ /* 0x000fe2000000008d */
[----:B------:R-:W0:Y:S01]  /*c5e0*/  LDCU UR11, c[0x0][0x3b0] ;  /* 0x00007600ff0b77ac */ /* 0x000e220008000800 */
[----:B------:R1:W4:Y:S01]  /*c5f0*/  @P0 LDG.E.U16 R142, desc[UR20][R4.64] ;  /* 0x00000014048e0981 */ /* 0x000322000c1e1500 */
[----:B------:R-:W-:-:S04]  /*c600*/  @!P4 IMAD.IADD R109, R109, 0x1, -R72 ;  /* 0x000000016d6dc824 */ /* 0x000fc800078e0a48 */
[----:B------:R-:W-:Y:S01]  /*c610*/  @!P5 IMAD.IADD R106, R106, 0x1, -R72 ;  /* 0x000000016a6ad824 */ /* 0x000fe200078e0a48 */
[----:B------:R-:W-:Y:S02]  /*c620*/  ISETP.GT.U32.AND P5, PT, R72, R108, PT ;  /* 0x0000006c4800720c */ /* 0x000fe40003fa4070 */
[----:B-1----:R-:W-:-:S04]  /*c630*/  LEA R4, P6, R104, R69, 0x1 ;  /* 0x0000004568047211 */ /* 0x002fc800078c08ff */
[----:B------:R-:W-:Y:S01]  /*c640*/  LEA.HI.X.SX32 R5, R104, R68, 0x1, P6 ;  /* 0x0000004468057211 */ /* 0x000fe200030f0eff */
[----:B------:R1:W-:Y:S01]  /*c650*/  STL [R1+0x300], R4 ;  /* 0x0003000401007387 */ /* 0x0003e20000100800 */
[----:B---3--:R-:W-:-:S03]  /*c660*/  ISETP.GE.AND P3, PT, R43, RZ, PT ;  /* 0x000000ff2b00720c */ /* 0x008fc60003f66270 */
[----:B------:R3:W-:Y:S02]  /*c670*/  STL [R1+0x2fc], R5 ;  /* 0x0002fc0501007387 */ /* 0x0007e40000100800 */
[----:B------:R-:W-:Y:S01]  /*c680*/  @!P5 IMAD.IADD R108, R108, 0x1, -R72 ;  /* 0x000000016c6cd824 */ /* 0x000fe200078e0a48 */
[----:B------:R-:W-:Y:S01]  /*c690*/  ISETP.GT.U32.AND P5, PT, R72, R109, PT ;  /* 0x0000006d4800720c */ /* 0x000fe20003fa4070 */
[----:B------:R1:W4:Y:S06]  /*c6a0*/  @P0 LDG.E.U16 R141, desc[UR20][R4.64] ;  /* 0x00000014048d0981 */ /* 0x00032c000c1e1500 */
[----:B------:R-:W-:-:S05]  /*c6b0*/  @!P3 IMAD.MOV R106, RZ, RZ, -R106 ;  /* 0x000000ffff6ab224 */ /* 0x000fca00078e0a6a */
[----:B------:R-:W-:-:S05]  /*c6c0*/  SEL R106, R75, R106, !P1 ;  /* 0x0000006a4b6a7207 */ /* 0x000fca0004800000 */
[----:B------:R-:W-:Y:S02]  /*c6d0*/  IMAD R106, R106, UR5, RZ ;  /* 0x000000056a6a7c24 */ /* 0x000fe4000f8e02ff */
[----:B------:R-:W-:Y:S01]  /*c6e0*/  @!P5 IMAD.IADD R109, R109, 0x1, -R72 ;  /* 0x000000016d6dd824 */ /* 0x000fe200078e0a48 */
[----:B------:R-:W-:Y:S01]  /*c6f0*/  PRMT R71, RZ, 0x7610, R71 ;  /* 0x00007610ff477816 */ /* 0x000fe20000000047 */
[----:B------:R-:W0:Y:S01]  /*c700*/  LDCU UR5, c[0x0][0x3b0] ;  /* 0x00007600ff0577ac */ /* 0x000e220008000800 */
[----:B------:R-:W-:-:S04]  /*c710*/  LEA R43, P6, R106, R69, 0x1 ;  /* 0x000000456a2b7211 */ /* 0x000fc800078c08ff */
[----:B------:R-:W-:Y:S01]  /*c720*/  LEA.HI.X.SX32 R45, R106, R68, 0x1, P6 ;  /* 0x000000446a2d7211 */ /* 0x000fe200030f0eff */
[----:B-1----:R-:W-:-:S04]  /*c730*/  @P0 IMAD.MOV.U32 R4, RZ, RZ, R43 ;  /* 0x000000ffff040224 */ /* 0x002fc800078e002b */
[----:B---3--:R-:W-:-:S05]  /*c740*/  @P0 IMAD.MOV.U32 R5, RZ, RZ, R45 ;  /* 0x000000ffff050224 */ /* 0x008fca00078e002d */
[----:B------:R1:W3:Y:S01]  /*c750*/  @P0 LDG.E.U16 R71, desc[UR20][R4.64] ;  /* 0x0000001404470981 */ /* 0x0002e2000c1e1500 */
[----:B--2---:R-:W-:-:S03]  /*c760*/  ISETP.GE.AND P4, PT, R6, RZ, PT ;  /* 0x000000ff0600720c */ /* 0x004fc60003f86270 */
[----:B------:R-:W2:Y:S10]  /*c770*/  LDL R6, [R1+0x8f4] ;  /* 0x0008f40001067983 */ /* 0x000eb40000100800 */
[----:B------:R-:W-:-:S05]  /*c780*/  @!P4 IMAD.MOV R105, RZ, RZ, -R105 ;  /* 0x000000ffff69c224 */ /* 0x000fca00078e0a69 */
[----:B------:R-:W-:-:S05]  /*c790*/  SEL R105, R75, R105, !P1 ;  /* 0x000000694b697207 */ /* 0x000fca0004800000 */
[----:B------:R-:W-:Y:S01]  /*c7a0*/  IMAD R105, R105, UR7, RZ ;  /* 0x0000000769697c24 */ /* 0x000fe2000f8e02ff */
[----:B------:R0:W-:Y:S01]  /*c7b0*/  STL [R1+0x338], R43 ;  /* 0x0003382b01007387 */ /* 0x0001e20000100800 */
[----:B----4-:R-:W-:Y:S01]  /*c7c0*/  ISETP.GE.AND P6, PT, R8, RZ, PT ;  /* 0x000000ff0800720c */ /* 0x010fe20003fc6270 */
[----:B------:R-:W4:Y:S02]  /*c7d0*/  LDCU UR7, c[0x0][0x3b0] ;  /* 0x00007600ff0777ac */ /* 0x000f240008000800 */
[C---:B------:R-:W-:Y:S01]  /*c7e0*/  LEA R8, P5, R105.reuse, R69, 0x1 ;  /* 0x0000004569087211 */ /* 0x040fe200078a08ff */
[----:B------:R-:W-:Y:S03]  /*c7f0*/  STL [R1+0x334], R45 ;  /* 0x0003342d01007387 */ /* 0x000fe60000100800 */
[----:B0-----:R-:W-:Y:S01]  /*c800*/  LEA.HI.X.SX32 R43, R105, R68, 0x1, P5 ;  /* 0x00000044692b7211 */ /* 0x001fe200028f0eff */
[----:B------:R-:W-:Y:S04]  /*c810*/  STL [R1+0x370], R8 ;  /* 0x0003700801007387 */ /* 0x000fe80000100800 */
[----:B------:R0:W-:Y:S01]  /*c820*/  STL [R1+0x36c], R43 ;  /* 0x00036c2b01007387 */ /* 0x0001e20000100800 */
[----:B-1----:R-:W-:-:S03]  /*c830*/  @P0 IMAD.MOV.U32 R5, RZ, RZ, R43 ;  /* 0x000000ffff050224 */ /* 0x002fc600078e002b */
[----:B0-----:R-:W3:Y:S01]  /*c840*/  LDL R43, [R1+0x920] ;  /* 0x00092000012b7983 */ /* 0x001ee20000100800 */
[C---:B------:R-:W-:Y:S02]  /*c850*/  ISETP.GT.U32.AND P3, PT, R72.reuse, R107, PT ;  /* 0x0000006b4800720c */ /* 0x040fe40003f64070 */
[----:B------:R-:W-:Y:S02]  /*c860*/  ISETP.GT.U32.AND P4, PT, R72, R108, PT ;  /* 0x0000006c4800720c */ /* 0x000fe40003f84070 */
[----:B------:R-:W-:Y:S01]  /*c870*/  ISETP.GE.AND P5, PT, R44, RZ, PT ;  /* 0x000000ff2c00720c */ /* 0x000fe20003fa6270 */
[----:B------:R-:W-:Y:S01]  /*c880*/  @!P6 IMAD.MOV R109, RZ, RZ, -R109 ;  /* 0x000000ffff6de224 */ /* 0x000fe200078e0a6d */
[----:B------:R-:W3:Y:S07]  /*c890*/  LDL R44, [R1+0x950] ;  /* 0x00095000012c7983 */ /* 0x000eee0000100800 */
[--C-:B------:R-:W-:Y:S01]  /*c8a0*/  @!P3 IMAD.IADD R107, R107, 0x1, -R72.reuse ;  /* 0x000000016b6bb824 */ /* 0x100fe200078e0a48 */
[----:B------:R-:W-:Y:S01]  /*c8b0*/  ISETP.GT.U32.AND P3, PT, R72, R110, PT ;  /* 0x0000006e4800720c */ /* 0x000fe20003f64070 */
[----:B------:R-:W-:-:S03]  /*c8c0*/  @!P4 IMAD.IADD R108, R108, 0x1, -R72 ;  /* 0x000000016c6cc824 */ /* 0x000fc600078e0a48 */
[C---:B------:R-:W-:Y:S01]  /*c8d0*/  ISETP.GT.U32.AND P4, PT, R72.reuse, R107, PT ;  /* 0x0000006b4800720c */ /* 0x040fe20003f84070 */
[----:B------:R-:W-:Y:S01]  /*c8e0*/  @!P5 IMAD.MOV R108, RZ, RZ, -R108 ;  /* 0x000000ffff6cd224 */ /* 0x000fe200078e0a6c */
[----:B------:R-:W-:-:S07]  /*c8f0*/  ISETP.GT.U32.AND P5, PT, R72, R112, PT ;  /* 0x000000704800720c */ /* 0x000fce0003fa4070 */
[--C-:B------:R-:W-:Y:S01]  /*c900*/  @!P3 IMAD.IADD R110, R110, 0x1, -R72.reuse ;  /* 0x000000016e6eb824 */ /* 0x100fe200078e0a48 */
[----:B------:R-:W-:Y:S02]  /*c910*/  ISETP.GE.AND P3, PT, R7, RZ, PT ;  /* 0x000000ff0700720c */ /* 0x000fe40003f66270 */
[----:B------:R-:W-:Y:S01]  /*c920*/  SEL R109, R75, R109, !P1 ;  /* 0x0000006d4b6d7207 */ /* 0x000fe20004800000 */
[----:B------:R-:W-:Y:S01]  /*c930*/  @!P4 IMAD.IADD R107, R107, 0x1, -R72 ;  /* 0x000000016b6bc824 */ /* 0x000fe200078e0a48 */
[----:B------:R-:W-:Y:S02]  /*c940*/  ISETP.GT.U32.AND P6, PT, R72, R110, PT ;  /* 0x0000006e4800720c */ /* 0x000fe40003fc4070 */
[----:B------:R-:W-:Y:S01]  /*c950*/  SEL R108, R75, R108, !P1 ;  /* 0x0000006c4b6c7207 */ /* 0x000fe20004800000 */
[----:B------:R-:W-:Y:S01]  /*c960*/  IMAD R109, R109, UR4, RZ ;  /* 0x000000046d6d7c24 */ /* 0x000fe2000f8e02ff */
[----:B------:R-:W-:Y:S01]  /*c970*/  PRMT R70, RZ, 0x7610, R70 ;  /* 0x00007610ff467816 */ /* 0x000fe20000000046 */
[----:B------:R-:W-:Y:S01]  /*c980*/  @!P5 IMAD.IADD R112, R112, 0x1, -R72 ;  /* 0x000000017070d824 */ /* 0x000fe200078e0a48 */
[----:B------:R-:W-:Y:S01]  /*c990*/  PRMT R3, RZ, 0x7610, R3 ;  /* 0x00007610ff037816 */ /* 0x000fe20000000003 */
[----:B------:R-:W-:Y:S01]  /*c9a0*/  @P0 IMAD.MOV.U32 R4, RZ, RZ, R8 ;  /* 0x000000ffff040224 */ /* 0x000fe200078e0008 */
[----:B------:R-:W3:Y:S01]  /*c9b0*/  LDL R7, [R1+0x9b0] ;  /* 0x0009b00001077983 */ /* 0x000ee20000100800 */
[----:B------:R-:W-:Y:S01]  /*c9c0*/  @!P3 IMAD.MOV R107, RZ, RZ, -R107 ;  /* 0x000000ffff6bb224 */ /* 0x000fe200078e0a6b */
[----:B------:R-:W-:-:S03]  /*c9d0*/  ISETP.GT.U32.AND P3, PT, R72, R111, PT ;  /* 0x0000006f4800720c */ /* 0x000fc60003f64070 */
[--C-:B------:R-:W-:Y:S01]  /*c9e0*/  @!P6 IMAD.IADD R110, R110, 0x1, -R72.reuse ;  /* 0x000000016e6ee824 */ /* 0x100fe200078e0a48 */
[----:B------:R-:W-:Y:S01]  /*c9f0*/  LEA R146, P6, R109, R69, 0x1 ;  /* 0x000000456d927211 */ /* 0x000fe200078c08ff */
[----:B------:R-:W-:Y:S01]  /*ca00*/  IMAD R108, R108, UR4, RZ ;  /* 0x000000046c6c7c24 */ /* 0x000fe2000f8e02ff */
[----:B------:R-:W-:Y:S01]  /*ca10*/  SEL R107, R75, R107, !P1 ;  /* 0x0000006b4b6b7207 */ /* 0x000fe20004800000 */
[----:B------:R0:W3:Y:S01]  /*ca20*/  @P0 LDG.E.U16 R70, desc[UR20][R4.64] ;  /* 0x0000001404460981 */ /* 0x0000e2000c1e1500 */
[----:B------:R-:W-:Y:S02]  /*ca30*/  LEA.HI.X.SX32 R145, R109, R68, 0x1, P6 ;  /* 0x000000446d917211 */ /* 0x000fe400030f0eff */
[----:B------:R-:W-:Y:S01]  /*ca40*/  ISETP.GT.U32.AND P6, PT, R72, R112, PT ;  /* 0x000000704800720c */ /* 0x000fe20003fc4070 */
[----:B------:R-:W-:Y:S01]  /*ca50*/  IMAD R107, R107, UR5, RZ ;  /* 0x000000056b6b7c24 */ /* 0x000fe2000f8e02ff */
[C---:B------:R-:W-:Y:S01]  /*ca60*/  LEA R162, P5, R108.reuse, R69, 0x1 ;  /* 0x000000456ca27211 */ /* 0x040fe200078a08ff */
[----:B------:R-:W-:Y:S01]  /*ca70*/  @!P3 IMAD.IADD R111, R111, 0x1, -R72 ;  /* 0x000000016f6fb824 */ /* 0x000fe200078e0a48 */
[----:B------:R-:W-:Y:S01]  /*ca80*/  PRMT R2, RZ, 0x7610, R2 ;  /* 0x00007610ff027816 */ /* 0x000fe20000000002 */
[----:B------:R-:W3:Y:S01]  /*ca90*/  LDL R8, [R1+0x984] ;  /* 0x0009840001087983 */ /* 0x000ee20000100800 */
[----:B------:R-:W-:Y:S01]  /*caa0*/  LEA.HI.X.SX32 R161, R108, R68, 0x1, P5 ;  /* 0x000000446ca17211 */ /* 0x000fe200028f0eff */
[----:B0-----:R-:W-:-:S02]  /*cab0*/  @P0 IMAD.MOV.U32 R4, RZ, RZ, R146 ;  /* 0x000000ffff040224 */ /* 0x001fc400078e0092 */
[----:B------:R-:W-:Y:S01]  /*cac0*/  @P0 IMAD.MOV.U32 R5, RZ, RZ, R145 ;  /* 0x000000ffff050224 */ /* 0x000fe200078e0091 */
[C---:B------:R-:W-:Y:S01]  /*cad0*/  LEA R45, P3, R107.reuse, R69, 0x1 ;  /* 0x000000456b2d7211 */ /* 0x040fe200078608ff */
[----:B------:R-:W0:Y:S03]  /*cae0*/  LDCU UR5, c[0x0][0x3b0] ;  /* 0x00007600ff0577ac */ /* 0x000e260008000800 */
[----:B------:R1:W3:Y:S01]  /*caf0*/  @P0 LDG.E.U16 R3, desc[UR20][R4.64] ;  /* 0x0000001404030981 */ /* 0x0002e2000c1e1500 */
[----:B------:R-:W-:Y:S01]  /*cb00*/  LEA.HI.X.SX32 R147, R107, R68, 0x1, P3 ;  /* 0x000000446b937211 */ /* 0x000fe200018f0eff */
[----:B------:R-:W-:Y:S01]  /*cb10*/  @!P6 IMAD.IADD R112, R112, 0x1, -R72 ;  /* 0x000000017070e824 */ /* 0x000fe200078e0a48 */
[----:B------:R-:W-:Y:S01]  /*cb20*/  PRMT R108, RZ, 0x7610, R108 ;  /* 0x00007610ff6c7816 */ /* 0x000fe2000000006c */
[----:B-1----:R-:W-:Y:S02]  /*cb30*/  @P0 IMAD.MOV.U32 R4, RZ, RZ, R162 ;  /* 0x000000ffff040224 */ /* 0x002fe400078e00a2 */
[----:B------:R-:W-:Y:S01]  /*cb40*/  @P0 IMAD.MOV.U32 R5, RZ, RZ, R161 ;  /* 0x000000ffff050224 */ /* 0x000fe200078e00a1 */
[----:B------:R-:W-:Y:S04]  /*cb50*/  STL [R1+0x30], R45 ;  /* 0x0000302d01007387 */ /* 0x000fe80000100800 */
[----:B------:R1:W3:Y:S02]  /*cb60*/  @P0 LDG.E.U16 R2, desc[UR20][R4.64] ;  /* 0x0000001404020981 */ /* 0x0002e4000c1e1500 */
[----:B-1----:R-:W-:-:S02]  /*cb70*/  @P0 IMAD.MOV.U32 R4, RZ, RZ, R45 ;  /* 0x000000ffff040224 */ /* 0x002fc400078e002d */
[----:B------:R-:W-:-:S05]  /*cb80*/  @P0 IMAD.MOV.U32 R5, RZ, RZ, R147 ;  /* 0x000000ffff050224 */ /* 0x000fca00078e0093 */
[----:B------:R1:W3:Y:S01]  /*cb90*/  @P0 LDG.E.U16 R108, desc[UR20][R4.64] ;  /* 0x00000014046c0981 */ /* 0x0002e2000c1e1500 */
[----:B--2---:R-:W-:-:S13]  /*cba0*/  ISETP.GE.AND P4, PT, R6, RZ, PT ;  /* 0x000000ff0600720c */ /* 0x004fda0003f86270 */
[----:B------:R-:W-:-:S05]  /*cbb0*/  @!P4 IMAD.MOV R110, RZ, RZ, -R110 ;  /* 0x000000ffff6ec224 */ /* 0x000fca00078e0a6e */
[----:B------:R-:W-:-:S05]  /*cbc0*/  SEL R110, R75, R110, !P1 ;  /* 0x0000006e4b6e7207 */ /* 0x000fca0004800000 */
[----:B----4-:R-:W-:Y:S01]  /*cbd0*/  IMAD R110, R110, UR7, RZ ;  /* 0x000000076e6e7c24 */ /* 0x010fe2000f8e02ff */
[----:B---3--:R-:W-:Y:S01]  /*cbe0*/  ISETP.GE.AND P3, PT, R43, RZ, PT ;  /* 0x000000ff2b00720c */ /* 0x008fe20003f66270 */
[----:B------:R-:W2:Y:S03]  /*cbf0*/  LDCU UR7, c[0x0][0x3b0] ;  /* 0x00007600ff0777ac */ /* 0x000ea60008000800 */
[----:B------:R-:W-:-:S04]  /*cc00*/  LEA R6, P6, R110, R69, 0x1 ;  /* 0x000000456e067211 */ /* 0x000fc800078c08ff */
[----:B------:R-:W-:Y:S01]  /*cc10*/  LEA.HI.X.SX32 R43, R110, R68, 0x1, P6 ;  /* 0x000000446e2b7211 */ /* 0x000fe200030f0eff */
[----:B------:R3:W-:Y:S01]  /*cc20*/  STL [R1+0x70], R6 ;  /* 0x0000700601007387 */ /* 0x0007e20000100800 */
[----:B-1----:R-:W-:-:S03]  /*cc30*/  @P0 IMAD.MOV.U32 R4, RZ, RZ, R6 ;  /* 0x000000ffff040224 */ /* 0x002fc600078e0006 */
[----:B------:R-:W-:Y:S04]  /*cc40*/  STL [R1+0x2c], R147 ;  /* 0x00002c9301007387 */ /* 0x000fe80000100800 */
[----:B------:R-:W-:Y:S04]  /*cc50*/  STL [R1+0x6c], R43 ;  /* 0x00006c2b01007387 */ /* 0x000fe80000100800 */
[----:B---3--:R-:W3:Y:S01]  /*cc60*/  LDL R6, [R1+0x9e0] ;  /* 0x0009e00001067983 */ /* 0x008ee20000100800 */
[C---:B------:R-:W-:Y:S02]  /*cc70*/  ISETP.GT.U32.AND P4, PT, R72.reuse, R113, PT ;  /* 0x000000714800720c */ /* 0x040fe40003f84070 */
[----:B------:R-:W-:-:S02]  /*cc80*/  ISETP.GT.U32.AND P5, PT, R72, R115, PT ;  /* 0x000000734800720c */ /* 0x000fc40003fa4070 */
[----:B------:R-:W-:-:S09]  /*cc90*/  ISETP.GE.AND P6, PT, R44, RZ, PT ;  /* 0x000000ff2c00720c */ /* 0x000fd20003fc6270 */
[--C-:B------:R-:W-:Y:S01]  /*cca0*/  @!P4 IMAD.IADD R113, R113, 0x1, -R72.reuse ;  /* 0x000000017171c824 */ /* 0x100fe200078e0a48 */
[----:B------:R-:W-:Y:S01]  /*ccb0*/  ISETP.GT.U32.AND P4, PT, R72, R111, PT ;  /* 0x0000006f4800720c */ /* 0x000fe20003f84070 */
[----:B------:R-:W-:-:S03]  /*ccc0*/  @!P5 IMAD.IADD R115, R115, 0x1, -R72 ;  /* 0x000000017373d824 */ /* 0x000fc600078e0a48 */
[C---:B------:R-:W-:Y:S01]  /*ccd0*/  ISETP.GT.U32.AND P5, PT, R72.reuse, R113, PT ;  /* 0x000000714800720c */ /* 0x040fe20003fa4070 */
[----:B------:R-:W-:Y:S01]  /*cce0*/  @!P3 IMAD.MOV R112, RZ, RZ, -R112 ;  /* 0x000000ffff70b224 */ /* 0x000fe200078e0a70 */
[----:B------:R-:W-:-:S07]  /*ccf0*/  ISETP.GT.U32.AND P3, PT, R72, R114, PT ;  /* 0x000000724800720c */ /* 0x000fce0003f64070 */
[----:B------:R-:W-:Y:S01]  /*cd00*/  @!P4 IMAD.IADD R111, R111, 0x1, -R72 ;  /* 0x000000016f6fc824 */ /* 0x000fe200078e0a48 */
[----:B------:R-:W-:-:S03]  /*cd10*/  ISETP.GT.U32.AND P4, PT, R72, R115, PT ;  /* 0x000000734800720c */ /* 0x000fc60003f84070 */
[----:B------:R-:W-:Y:S01]  /*cd20*/  @!P6 IMAD.MOV R111, RZ, RZ, -R111 ;  /* 0x000000ffff6fe224 */ /* 0x000fe200078e0a6f */
[C---:B------:R-:W-:Y:S01]  /*cd30*/  SEL R112, R75.reuse, R112, !P1 ;  /* 0x000000704b707207 */ /* 0x040fe20004800000 */
[----:B------:R-:W-:Y:S01]  /*cd40*/  @P0 IMAD.MOV.U32 R5, RZ, RZ, R43 ;  /* 0x000000ffff050224 */ /* 0x000fe200078e002b */
[----:B------:R-:W-:Y:S02]  /*cd50*/  PRMT R107, RZ, 0x7610, R107 ;  /* 0x00007610ff6b7816 */ /* 0x000fe4000000006b */
[----:B------:R-:W-:Y:S01]  /*cd60*/  SEL R111, R75, R111, !P1 ;  /* 0x0000006f4b6f7207 */ /* 0x000fe20004800000 */
[----:B------:R-:W-:Y:S02]  /*cd70*/  IMAD R112, R112, UR11, RZ ;  /* 0x0000000b70707c24 */ /* 0x000fe4000f8e02ff */
[--C-:B------:R-:W-:Y:S01]  /*cd80*/  @!P5 IMAD.IADD R113, R113, 0x1, -R72.reuse ;  /* 0x000000017171d824 */ /* 0x100fe200078e0a48 */
[----:B------:R-:W-:Y:S01]  /*cd90*/  ISETP.GE.AND P5, PT, R7, RZ, PT ;  /* 0x000000ff0700720c */ /* 0x000fe20003fa6270 */
[----:B0-----:R-:W-:Y:S01]  /*cda0*/  IMAD R111, R111, UR5, RZ ;  /* 0x000000056f6f7c24 */ /* 0x001fe2000f8e02ff */
[----:B------:R0:W4:Y:S01]  /*cdb0*/  @P0 LDG.E.U16 R107, desc[UR20][R4.64] ;  /* 0x00000014046b0981 */ /* 0x000122000c1e1500 */
[----:B------:R-:W-:-:S02]  /*cdc0*/  @!P4 IMAD.IADD R115, R115, 0x1, -R72 ;  /* 0x000000017373c824 */ /* 0x000fc400078e0a48 */
[----:B------:R-:W-:Y:S01]  /*cdd0*/  @!P3 IMAD.IADD R114, R114, 0x1, -R72 ;  /* 0x000000017272b824 */ /* 0x000fe200078e0a48 */
[CC--:B------:R-:W-:Y:S01]  /*cde0*/  LEA R7, P3, R111.reuse, R69.reuse, 0x1 ;  /* 0x000000456f077211 */ /* 0x0c0fe200078608ff */
[----:B------:R-:W1:Y:S01]  /*cdf0*/  LDCU UR5, c[0x0][0x3b0] ;  /* 0x00007600ff0577ac */ /* 0x000e620008000800 */
[----:B------:R-:W-:Y:S02]  /*ce00*/  ISETP.GE.AND P6, PT, R8, RZ, PT ;  /* 0x000000ff0800720c */ /* 0x000fe40003fc6270 */
[----:B------:R-:W-:Y:S01]  /*ce10*/  PRMT R106, RZ, 0x7610, R106 ;  /* 0x00007610ff6a7816 */ /* 0x000fe2000000006a */
[----:B------:R-:W1:Y:S01]  /*ce20*/  LDCU UR11, c[0x0][0x3b0] ;  /* 0x00007600ff0b77ac */ /* 0x000e620008000800 */
[C---:B0-----:R-:W-:Y:S02]  /*ce30*/  LEA R4, P4, R112.reuse, R69, 0x1 ;  /* 0x0000004570047211 */ /* 0x041fe400078808ff */
[-C--:B------:R-:W-:Y:S02]  /*ce40*/  LEA.HI.X.SX32 R8, R111, R68.reuse, 0x1, P3 ;  /* 0x000000446f087211 */ /* 0x080fe400018f0eff */
[----:B------:R-:W-:Y:S01]  /*ce50*/  LEA.HI.X.SX32 R5, R112, R68, 0x1, P4 ;  /* 0x0000004470057211 */ /* 0x000fe200020f0eff */
[----:B------:R-:W-:Y:S01]  /*ce60*/  STL [R1+0xb0], R4 ;  /* 0x0000b00401007387 */ /* 0x000fe20000100800 */
[----:B------:R-:W-:-:S03]  /*ce70*/  @!P5 IMAD.MOV R115, RZ, RZ, -R115 ;  /* 0x000000ffff73d224 */ /* 0x000fc600078e0a73 */
[----:B------:R-:W-:Y:S04]  /*ce80*/  STL [R1+0xf0], R7 ;  /* 0x0000f00701007387 */ /* 0x000fe80000100800 */
[----:B------:R0:W-:Y:S04]  /*ce90*/  STL [R1+0xac], R5 ;  /* 0x0000ac0501007387 */ /* 0x0001e80000100800 */
[----:B------:R0:W-:Y:S01]  /*cea0*/  STL [R1+0xec], R8 ;  /* 0x0000ec0801007387 */ /* 0x0001e20000100800 */
[C---:B------:R-:W-:Y:S01]  /*ceb0*/  ISETP.GT.U32.AND P4, PT, R72.reuse, R114, PT ;  /* 0x000000724800720c */ /* 0x040fe20003f84070 */
[----:B------:R-:W-:Y:S01]  /*cec0*/  @!P6 IMAD.MOV R113, RZ, RZ, -R113 ;  /* 0x000000ffff71e224 */ /* 0x000fe200078e0a71 */
[----:B------:R-:W-:Y:S01]  /*ced0*/  ISETP.GT.U32.AND P3, PT, R72, R117, PT ;  /* 0x000000754800720c */ /* 0x000fe20003f64070 */
[----:B------:R0:W4:Y:S01]  /*cee0*/  @P0 LDG.E.U16 R106, desc[UR20][R4.64] ;  /* 0x00000014046a0981 */ /* 0x000122000c1e1500 */
[----:B---3--:R-:W-:-:S03]  /*cef0*/  ISETP.GE.AND P5, PT, R6, RZ, PT ;  /* 0x000000ff0600720c */ /* 0x008fc60003fa6270 */
[----:B------:R-:W3:Y:S01]  /*cf00*/  LDL R6, [R1+0x9dc] ;  /* 0x0009dc0001067983 */ /* 0x000ee20000100800 */
[----:B0-----:R-:W-:-:S03]  /*cf10*/  @P0 IMAD.MOV.U32 R5, RZ, RZ, R8 ;  /* 0x000000ffff050224 */ /* 0x001fc600078e0008 */
[----:B------:R-:W4:Y:S01]  /*cf20*/  LDL R8, [R1+0xa14] ;  /* 0x000a140001087983 */ /* 0x000f220000100800 */
[----:B------:R-:W-:Y:S02]  /*cf30*/  ISETP.GT.U32.AND P6, PT, R72, R118, PT ;  /* 0x000000764800720c */ /* 0x000fe40003fc4070 */
[C---:B------:R-:W-:Y:S02]  /*cf40*/  SEL R113, R75.reuse, R113, !P1 ;  /* 0x000000714b717207 */ /* 0x040fe40004800000 */
[----:B------:R-:W-:Y:S01]  /*cf50*/  SEL R115, R75, R115, !P1 ;  /* 0x000000734b737207 */ /* 0x000fe20004800000 */
[----:B------:R-:W-:Y:S01]  /*cf60*/  @P0 IMAD.MOV.U32 R4, RZ, RZ, R7 ;  /* 0x000000ffff040224 */ /* 0x000fe200078e0007 */
[----:B------:R-:W-:Y:S01]  /*cf70*/  PRMT R105, RZ, 0x7610, R105 ;  /* 0x00007610ff697816 */ /* 0x000fe20000000069 */
[----:B--2---:R-:W-:Y:S01]  /*cf80*/  IMAD R113, R113, UR7, RZ ;  /* 0x0000000771717c24 */ /* 0x004fe2000f8e02ff */
[----:B------:R-:W-:Y:S01]  /*cf90*/  PRMT R104, RZ, 0x7610, R104 ;  /* 0x00007610ff687816 */ /* 0x000fe20000000068 */
[--C-:B------:R-:W-:Y:S01]  /*cfa0*/  @!P4 IMAD.IADD R114, R114, 0x1, -R72.reuse ;  /* 0x000000017272c824 */ /* 0x100fe200078e0a48 */
[----:B------:R-:W2:Y:S01]  /*cfb0*/  LDL R7, [R1+0x9a0] ;  /* 0x0009a00001077983 */ /* 0x000ea20000100800 */
[----:B------:R-:W-:Y:S01]  /*cfc0*/  IMAD R115, R115, UR12, RZ ;  /* 0x0000000c73737c24 */ /* 0x000fe2000f8e02ff */
[----:B------:R-:W-:Y:S01]  /*cfd0*/  PRMT R103, RZ, 0x7610, R103 ;  /* 0x00007610ff677816 */ /* 0x000fe20000000067 */
[----:B------:R-:W-:Y:S01]  /*cfe0*/  @!P3 IMAD.IADD R117, R117, 0x1, -R72 ;  /* 0x000000017575b824 */ /* 0x000fe200078e0a48 */
[----:B------:R0:W2:Y:S01]  /*cff0*/  @P0 LDG.E.U16 R105, desc[UR20][R4.64] ;  /* 0x0000001404690981 */ /* 0x0000a2000c1e1500 */
[----:B------:R-:W-:Y:S01]  /*d000*/  @!P5 IMAD.MOV R114, RZ, RZ, -R114 ;  /* 0x000000ffff72d224 */ /* 0x000fe200078e0a72 */
[----:B------:R-:W-:Y:S01]  /*d010*/  LEA R43, P5, R115, R69, 0x1 ;  /* 0x00000045732b7211 */ /* 0x000fe200078a08ff */
[----:B------:R-:W-:Y:S01]  /*d020*/  @!P6 IMAD.IADD R118, R118, 0x1, -R72 ;  /* 0x000000017676e824 */ /* 0x000fe200078e0a48 */
[----:B------:R-:W-:Y:S01]  /*d030*/  ISETP.GT.U32.AND P6, PT, R72, R117, PT ;  /* 0x000000754800720c */ /* 0x000fe20003fc4070 */
[----:B------:R-:W2:Y:S01]  /*d040*/  LDCU UR7, c[0x0][0x3b0] ;  /* 0x00007600ff0777ac */ /* 0x000ea20008000800 */
[----:B------:R-:W-:-:S02]  /*d050*/  PRMT R102, RZ, 0x7610, R102 ;  /* 0x00007610ff667816 */ /* 0x000fc40000000066 */
[----:B------:R-:W-:Y:S01]  /*d060*/  PRMT R101, RZ, 0x7610, R101 ;  /* 0x00007610ff657816 */ /* 0x000fe20000000065 */
[----:B------:R-:W2:Y:S01]  /*d070*/  LDCU UR12, c[0x0][0x3b0] ;  /* 0x00007600ff0c77ac */ /* 0x000ea20008000800 */
[----:B0-----:R-:W-:Y:S02]  /*d080*/  LEA R4, P4, R113, R69, 0x1 ;  /* 0x0000004571047211 */ /* 0x001fe400078808ff */
[-C--:B------:R-:W-:Y:S02]  /*d090*/  LEA.HI.X.SX32 R44, R115, R68.reuse, 0x1, P5 ;  /* 0x00000044732c7211 */ /* 0x080fe400028f0eff */
[----:B------:R-:W-:Y:S01]  /*d0a0*/  LEA.HI.X.SX32 R5, R113, R68, 0x1, P4 ;  /* 0x0000004471057211 */ /* 0x000fe200020f0eff */
[----:B------:R0:W-:Y:S01]  /*d0b0*/  STL [R1+0x150], R4 ;  /* 0x0001500401007387 */ /* 0x0001e20000100800 */
[----:B------:R-:W-:Y:S02]  /*d0c0*/  SEL R114, R75, R114, !P1 ;  /* 0x000000724b727207 */ /* 0x000fe40004800000 */
[----:B------:R-:W-:Y:S01]  /*d0d0*/  ISETP.GT.U32.AND P4, PT, R72, R116, PT ;  /* 0x000000744800720c */ /* 0x000fe20003f84070 */
[----:B------:R-:W-:Y:S02]  /*d0e0*/  STL [R1+0x190], R43 ;  /* 0x0001902b01007387 */ /* 0x000fe40000100800 */
[----:B-1----:R-:W-:Y:S01]  /*d0f0*/  IMAD R114, R114, UR5, RZ ;  /* 0x0000000572727c24 */ /* 0x002fe2000f8e02ff */
[----:B------:R-:W-:Y:S01]  /*d100*/  ISETP.GT.U32.AND P3, PT, R72, R118, PT ;  /* 0x000000764800720c */ /* 0x000fe20003f64070 */
[----:B------:R1:W-:Y:S01]  /*d110*/  STL [R1+0x14c], R5 ;  /* 0x00014c0501007387 */ /* 0x0003e20000100800 */
[----:B------:R-:W-:Y:S01]  /*d120*/  @!P6 IMAD.IADD R117, R117, 0x1, -R72 ;  /* 0x000000017575e824 */ /* 0x000fe200078e0a48 */
[----:B------:R-:W2:Y:S02]  /*d130*/  LDCU UR5, c[0x0][0x3b0] ;  /* 0x00007600ff0577ac */ /* 0x000ea40008000800 */
[----:B------:R0:W2:Y:S02]  /*d140*/  @P0 LDG.E.U16 R104, desc[UR20][R4.64] ;  /* 0x0000001404680981 */ /* 0x0000a4000c1e1500 */
[----:B0-----:R-:W-:-:S02]  /*d150*/  @P0 IMAD.MOV.U32 R4, RZ, RZ, R43 ;  /* 0x000000ffff040224 */ /* 0x001fc400078e002b */
[----:B-1----:R-:W-:-:S05]  /*d160*/  @P0 IMAD.MOV.U32 R5, RZ, RZ, R44 ;  /* 0x000000ffff050224 */ /* 0x002fca00078e002c */
[----:B------:R0:W2:Y:S01]  /*d170*/  @P0 LDG.E.U16 R103, desc[UR20][R4.64] ;  /* 0x0000001404670981 */ /* 0x0000a2000c1e1500 */
[----:B------:R-:W-:-:S03]  /*d180*/  @!P4 IMAD.IADD R116, R116, 0x1, -R72 ;  /* 0x000000017474c824 */ /* 0x000fc600078e0a48 */
[----:B------:R-:W-:Y:S01]  /*d190*/  STL [R1+0x18c], R44 ;  /* 0x00018c2c01007387 */ /* 0x000fe20000100800 */
[----:B0-----:R-:W-:-:S05]  /*d1a0*/  LEA R4, P6, R114, R69, 0x1 ;  /* 0x0000004572047211 */ /* 0x001fca00078c08ff */
[----:B------:R0:W-:Y:S01]  /*d1b0*/  STL [R1+0x1d0], R4 ;  /* 0x0001d00401007387 */ /* 0x0001e20000100800 */
[----:B---3--:R-:W-:-:S03]  /*d1c0*/  ISETP.GE.AND P4, PT, R6, RZ, PT ;  /* 0x000000ff0600720c */ /* 0x008fc60003f86270 */
[----:B------:R-:W3:Y:S01]  /*d1d0*/  LDL R6, [R1+0x95c] ;  /* 0x00095c0001067983 */ /* 0x000ee20000100800 */
[--C-:B------:R-:W-:Y:S01]  /*d1e0*/  @!P3 IMAD.IADD R118, R118, 0x1, -R72.reuse ;  /* 0x000000017676b824 */ /* 0x100fe200078e0a48 */
[----:B------:R-:W-:Y:S02]  /*d1f0*/  ISETP.GT.U32.AND P3, PT, R72, R120, PT ;  /* 0x000000784800720c */ /* 0x000fe40003f64070 */
[----:B----4-:R-:W-:Y:S02]  /*d200*/  ISETP.GE.AND P5, PT, R8, RZ, PT ;  /* 0x000000ff0800720c */ /* 0x010fe40003fa6270 */
[----:B------:R-:W-:Y:S02]  /*d210*/  LEA.HI.X.SX32 R5, R114, R68, 0x1, P6 ;  /* 0x0000004472057211 */ /* 0x000fe400030f0eff */
[----:B------:R-:W-:Y:S02]  /*d220*/  ISETP.GT.U32.AND P6, PT, R72, R116, PT ;  /* 0x000000744800720c */ /* 0x000fe40003fc4070 */
[----:B------:R-:W-:Y:S01]  /*d230*/  @!P4 IMAD.MOV R117, RZ, RZ, -R117 ;  /* 0x000000ffff75c224 */ /* 0x000fe200078e0a75 */
[----:B------:R0:W4:Y:S04]  /*d240*/  @P0 LDG.E.U16 R102, desc[UR20][R4.64] ;  /* 0x0000001404660981 */ /* 0x000128000c1e1500 */
[----:B------:R-:W-:-:S02]  /*d250*/  @!P3 IMAD.IADD R120, R120, 0x1, -R72 ;  /* 0x000000017878b824 */ /* 0x000fc400078e0a48 */
[----:B------:R-:W-:-:S03]  /*d260*/  @!P5 IMAD.MOV R118, RZ, RZ, -R118 ;  /* 0x000000ffff76d224 */ /* 0x000fc600078e0a76 */
[----:B------:R-:W-:Y:S02]  /*d270*/  ISETP.GT.U32.AND P3, PT, R72, R120, PT ;  /* 0x000000784800720c */ /* 0x000fe40003f64070 */
[C---:B------:R-:W-:Y:S02]  /*d280*/  SEL R118, R75.reuse, R118, !P1 ;  /* 0x000000764b767207 */ /* 0x040fe40004800000 */
[----:B------:R-:W-:Y:S02]  /*d290*/  SEL R117, R75, R117, !P1 ;  /* 0x000000754b757207 */ /* 0x000fe40004800000 */
[----:B--2---:R-:W-:Y:S01]  /*d2a0*/  ISETP.GE.AND P5, PT, R7, RZ, PT ;  /* 0x000000ff0700720c */ /* 0x004fe20003fa6270 */
[----:B------:R-:W-:Y:S02]  /*d2b0*/  IMAD R118, R118, UR5, RZ ;  /* 0x0000000576767c24 */ /* 0x000fe4000f8e02ff */
[--C-:B------:R-:W-:Y:S01]  /*d2c0*/  @!P6 IMAD.IADD R116, R116, 0x1, -R72.reuse ;  /* 0x000000017474e824 */ /* 0x100fe200078e0a48 */
[----:B------:R1:W-:Y:S01]  /*d2d0*/  STL [R1+0x1cc], R5 ;  /* 0x0001cc0501007387 */ /* 0x0003e20000100800 */
[----:B------:R-:W-:Y:S01]  /*d2e0*/  IMAD R117, R117, UR7, RZ ;  /* 0x0000000775757c24 */ /* 0x000fe2000f8e02ff */
[----:B0-----:R-:W-:Y:S01]  /*d2f0*/  LEA R4, P6, R118, R69, 0x1 ;  /* 0x0000004576047211 */ /* 0x001fe200078c08ff */
[----:B------:R-:W-:Y:S01]  /*d300*/  @!P3 IMAD.IADD R120, R120, 0x1, -R72 ;  /* 0x000000017878b824 */ /* 0x000fe200078e0a48 */
[----:B------:R-:W2:Y:S01]  /*d310*/  LDL R43, [R1+0x914] ;  /* 0x00091400012b7983 */ /* 0x000ea20000100800 */
[----:B------:R-:W-:Y:S01]  /*d320*/  ISETP.GT.U32.AND P4, PT, R72, R123, PT ;  /* 0x0000007b4800720c */ /* 0x000fe20003f84070 */
[----:B------:R-:W0:Y:S01]  /*d330*/  LDCU UR5, c[0x0][0x3b0] ;  /* 0x00007600ff0577ac */ /* 0x000e220008000800 */
[----:B------:R-:W-:-:S02]  /*d340*/  LEA R7, P3, R117, R69, 0x1 ;  /* 0x0000004575077211 */ /* 0x000fc400078608ff */
[----:B-1----:R-:W-:Y:S01]  /*d350*/  LEA.HI.X.SX32 R5, R118, R68, 0x1, P6 ;  /* 0x0000004476057211 */ /* 0x002fe200030f0eff */
[----:B------:R1:W-:Y:S01]  /*d360*/  STL [R1+0x210], R4 ;  /* 0x0002100401007387 */ /* 0x0003e20000100800 */
[----:B------:R-:W-:Y:S01]  /*d370*/  @!P5 IMAD.MOV R116, RZ, RZ, -R116 ;  /* 0x000000ffff74d224 */ /* 0x000fe200078e0a74 */
[----:B------:R-:W-:Y:S01]  /*d380*/  PRMT R100, RZ, 0x7610, R100 ;  /* 0x00007610ff647816 */ /* 0x000fe20000000064 */
[----:B------:R-:W0:Y:S01]  /*d390*/  LDCU UR7, c[0x0][0x3b0] ;  /* 0x00007600ff0777ac */ /* 0x000e220008000800 */
[----:B------:R-:W-:Y:S04]  /*d3a0*/  STL [R1+0x250], R7 ;  /* 0x0002500701007387 */ /* 0x000fe80000100800 */
[----:B------:R0:W-:Y:S01]  /*d3b0*/  STL [R1+0x20c], R5 ;  /* 0x00020c0501007387 */ /* 0x0001e20000100800 */
[----:B------:R-:W-:Y:S01]  /*d3c0*/  SEL R116, R75, R116, !P1 ;  /* 0x000000744b747207 */ /* 0x000fe20004800000 */
[----:B------:R-:W-:Y:S01]  /*d3d0*/  @!P4 IMAD.IADD R123, R123, 0x1, -R72 ;  /* 0x000000017b7bc824 */ /* 0x000fe200078e0a48 */
[----:B------:R-:W-:Y:S01]  /*d3e0*/  LEA.HI.X.SX32 R8, R117, R68, 0x1, P3 ;  /* 0x0000004475087211 */ /* 0x000fe200018f0eff */
[----:B------:R1:W2:Y:S01]  /*d3f0*/  @P0 LDG.E.U16 R101, desc[UR20][R4.64] ;  /* 0x0000001404650981 */ /* 0x0002a2000c1e1500 */
[----:B---3--:R-:W-:-:S03]  /*d400*/  ISETP.GE.AND P5, PT, R6, RZ, PT ;  /* 0x000000ff0600720c */ /* 0x008fc60003fa6270 */
[----:B------:R-:W3:Y:S01]  /*d410*/  LDL R6, [R1+0x8b4] ;  /* 0x0008b40001067983 */ /* 0x000ee20000100800 */
[----:B------:R-:W-:Y:S01]  /*d420*/  IMAD R116, R116, UR11, RZ ;  /* 0x0000000b74747c24 */ /* 0x000fe2000f8e02ff */
[----:B------:R-:W-:Y:S01]  /*d430*/  ISETP.GT.U32.AND P6, PT, R72, R122, PT ;  /* 0x0000007a4800720c */ /* 0x000fe20003fc4070 */
[----:B-1----:R-:W-:Y:S02]  /*d440*/  @P0 IMAD.MOV.U32 R4, RZ, RZ, R7 ;  /* 0x000000ffff040224 */ /* 0x002fe400078e0007 */
[----:B0-----:R-:W-:Y:S01]  /*d450*/  @P0 IMAD.MOV.U32 R5, RZ, RZ, R8 ;  /* 0x000000ffff050224 */ /* 0x001fe200078e0008 */
[C---:B------:R-:W-:Y:S01]  /*d460*/  LEA R7, P4, R116.reuse, R69, 0x1 ;  /* 0x0000004574077211 */ /* 0x040fe200078808ff */
[----:B------:R0:W-:Y:S01]  /*d470*/  STL [R1+0x24c], R8 ;  /* 0x00024c0801007387 */ /* 0x0001e20000100800 */
[----:B------:R-:W-:Y:S01]  /*d480*/  PRMT R99, RZ, 0x7610, R99 ;  /* 0x00007610ff637816 */ /* 0x000fe20000000063 */
[----:B------:R-:W1:Y:S01]  /*d490*/  LDCU UR11, c[0x0][0x3b0] ;  /* 0x00007600ff0b77ac */ /* 0x000e620008000800 */
[----:B------:R-:W-:Y:S01]  /*d4a0*/  LEA.HI.X.SX32 R44, R116, R68, 0x1, P4 ;  /* 0x00000044742c7211 */ /* 0x000fe200020f0eff */
[----:B------:R4:W2:Y:S04]  /*d4b0*/  @P0 LDG.E.U16 R100, desc[UR20][R4.64] ;  /* 0x0000001404640981 */ /* 0x0008a8000c1e1500 */
[----:B0-----:R-:W2:Y:S04]  /*d4c0*/  LDL R8, [R1+0x88c] ;  /* 0x00088c0001087983 */ /* 0x001ea80000100800 */
[----:B------:R0:W-:Y:S01]  /*d4d0*/  STL [R1+0x290], R7 ;  /* 0x0002900701007387 */ /* 0x0001e20000100800 */
[----:B----4-:R-:W-:-:S03]  /*d4e0*/  @P0 IMAD.MOV.U32 R4, RZ, RZ, R7 ;  /* 0x000000ffff040224 */ /* 0x010fc600078e0007 */
[----:B------:R-:W-:Y:S04]  /*d4f0*/  STL [R1+0x28c], R44 ;  /* 0x00028c2c01007387 */ /* 0x000fe80000100800 */
[----:B0-----:R-:W4:Y:S01]  /*d500*/  LDL R7, [R1+0x860] ;  /* 0x0008600001077983 */ /* 0x001f220000100800 */
[----:B------:R-:W-:Y:S01]  /*d510*/  @!P6 IMAD.IADD R122, R122, 0x1, -R72 ;  /* 0x000000017a7ae824 */ /* 0x000fe200078e0a48 */
[----:B------:R-:W-:Y:S01]  /*d520*/  ISETP.GT.U32.AND P6, PT, R72, R123, PT ;  /* 0x0000007b4800720c */ /* 0x000fe20003fc4070 */
[----:B------:R-:W-:-:S05]  /*d530*/  @!P5 IMAD.MOV R120, RZ, RZ, -R120 ;  /* 0x000000ffff78d224 */ /* 0x000fca00078e0a78 */
[----:B------:R-:W-:Y:S01]  /*d540*/  SEL R120, R75, R120, !P1 ;  /* 0x000000784b787207 */ /* 0x000fe20004800000 */
[----:B------:R-:W-:Y:S01]  /*d550*/  @P0 IMAD.MOV.U32 R5, RZ, RZ, R44 ;  /* 0x000000ffff050224 */ /* 0x000fe200078e002c */
[----:B------:R-:W-:-:S03]  /*d560*/  ISETP.GT.U32.AND P5, PT, R72, R121, PT ;  /* 0x000000794800720c */ /* 0x000fc60003fa4070 */
[----:B------:R-:W-:Y:S01]  /*d570*/  IMAD R120, R120, UR5, RZ ;  /* 0x0000000578787c24 */ /* 0x000fe2000f8e02ff */
[----:B------:R0:W4:Y:S01]  /*d580*/  @P0 LDG.E.U16 R99, desc[UR20][R4.64] ;  /* 0x0000001404630981 */ /* 0x000122000c1e1500 */
[----:B------:R-:W-:Y:S01]  /*d590*/  @!P6 IMAD.IADD R123, R123, 0x1, -R72 ;  /* 0x000000017b7be824 */ /* 0x000fe200078e0a48 */
[----:B------:R-:W-:Y:S01]  /*d5a0*/  ISETP.GT.U32.AND P4, PT, R72, R122, PT ;  /* 0x0000007a4800720c */ /* 0x000fe20003f84070 */
[----:B------:R-:W1:Y:S01]  /*d5b0*/  LDCU UR5, c[0x0][0x3b0] ;  /* 0x00007600ff0577ac */ /* 0x000e620008000800 */
[----:B0-----:R-:W-:-:S04]  /*d5c0*/  LEA R4, P6, R120, R69, 0x1 ;  /* 0x0000004578047211 */ /* 0x001fc800078c08ff */
[----:B------:R-:W-:Y:S01]  /*d5d0*/  LEA.HI.X.SX32 R5, R120, R68, 0x1, P6 ;  /* 0x0000004478057211 */ /* 0x000fe200030f0eff */
[----:B------:R-:W-:Y:S01]  /*d5e0*/  @!P5 IMAD.IADD R121, R121, 0x1, -R72 ;  /* 0x000000017979d824 */ /* 0x000fe200078e0a48 */
[----:B------:R0:W-:Y:S04]  /*d5f0*/  STL [R1+0x2d0], R4 ;  /* 0x0002d00401007387 */ /* 0x0001e80000100800 */
[----:B------:R0:W-:Y:S01]  /*d600*/  STL [R1+0x2cc], R5 ;  /* 0x0002cc0501007387 */ /* 0x0001e20000100800 */
[----:B---3--:R-:W-:-:S03]  /*d610*/  ISETP.GE.AND P5, PT, R6, RZ, PT ;  /* 0x000000ff0600720c */ /* 0x008fc60003fa6270 */
[----:B------:R-:W3:Y:S01]  /*d620*/  LDL R6, [R1+0x888] ;  /* 0x0008880001067983 */ /* 0x000ee20000100800 */
[----:B------:R-:W-:Y:S01]  /*d630*/  ISETP.GT.U32.AND P3, PT, R72, R124, PT ;  /* 0x0000007c4800720c */ /* 0x000fe20003f64070 */
[----:B------:R-:W-:Y:S01]  /*d640*/  @!P4 IMAD.IADD R122, R122, 0x1, -R72 ;  /* 0x000000017a7ac824 */ /* 0x000fe200078e0a48 */
[----:B------:R-:W-:-:S11]  /*d650*/  ISETP.GT.U32.AND P4, PT, R72, R121, PT ;  /* 0x000000794800720c */ /* 0x000fd60003f84070 */
[--C-:B------:R-:W-:Y:S01]  /*d660*/  @!P3 IMAD.IADD R124, R124, 0x1, -R72.reuse ;  /* 0x000000017c7cb824 */ /* 0x100fe200078e0a48 */
[----:B--2---:R-:W-:Y:S01]  /*d670*/  ISETP.GE.AND P3, PT, R43, RZ, PT ;  /* 0x000000ff2b00720c */ /* 0x004fe20003f66270 */
[----:B------:R-:W-:Y:S01]  /*d680*/  @!P4 IMAD.IADD R121, R121, 0x1, -R72 ;  /* 0x000000017979c824 */ /* 0x000fe200078e0a48 */
[----:B------:R-:W-:Y:S02]  /*d690*/  ISETP.GT.U32.AND P6, PT, R72, R125, PT ;  /* 0x0000007d4800720c */ /* 0x000fe40003fc4070 */
[----:B----4-:R-:W-:Y:S02]  /*d6a0*/  ISETP.GE.AND P4, PT, R7, RZ, PT ;  /* 0x000000ff0700720c */ /* 0x010fe40003f86270 */
[----:B------:R-:W2:Y:S07]  /*d6b0*/  LDL R7, [R1+0x8dc] ;  /* 0x0008dc0001077983 */ /* 0x000eae0000100800 */
[----:B------:R-:W-:-:S02]  /*d6c0*/  @!P3 IMAD.MOV R123, RZ, RZ, -R123 ;  /* 0x000000ffff7bb224 */ /* 0x000fc400078e0a7b */
[----:B------:R-:W-:Y:S01]  /*d6d0*/  @!P5 IMAD.MOV R122, RZ, RZ, -R122 ;  /* 0x000000ffff7ad224 */ /* 0x000fe200078e0a7a */
[----:B------:R-:W-:Y:S02]  /*d6e0*/  ISETP.GE.AND P5, PT, R8, RZ, PT ;  /* 0x000000ff0800720c */ /* 0x000fe40003fa6270 */
[C---:B------:R-:W-:Y:S02]  /*d6f0*/  SEL R123, R75.reuse, R123, !P1 ;  /* 0x0000007b4b7b7207 */ /* 0x040fe40004800000 */
[----:B------:R-:W-:Y:S02]  /*d700*/  SEL R122, R75, R122, !P1 ;  /* 0x0000007a4b7a7207 */ /* 0x000fe40004800000 */
[----:B------:R-:W-:Y:S01]  /*d710*/  PRMT R98, RZ, 0x7610, R98 ;  /* 0x00007610ff627816 */ /* 0x000fe20000000062 */
[----:B------:R-:W-:Y:S02]  /*d720*/  IMAD R123, R123, UR7, RZ ;  /* 0x000000077b7b7c24 */ /* 0x000fe4000f8e02ff */
[----:B------:R-:W-:Y:S01]  /*d730*/  @!P6 IMAD.IADD R125, R125, 0x1, -R72 ;  /* 0x000000017d7de824 */ /* 0x000fe200078e0a48 */
[----:B------:R-:W-:Y:S01]  /*d740*/  ISETP.GT.U32.AND P3, PT, R72, R124, PT ;  /* 0x0000007c4800720c */ /* 0x000fe20003f64070 */
[----:B-1----:R-:W-:Y:S01]  /*d750*/  IMAD R122, R122, UR5, RZ ;  /* 0x000000057a7a7c24 */ /* 0x002fe2000f8e02ff */
[----:B------:R0:W4:Y:S01]  /*d760*/  @P0 LDG.E.U16 R98, desc[UR20][R4.64] ;  /* 0x0000001404620981 */ /* 0x000122000c1e1500 */
[----:B------:R-:W-:Y:S01]  /*d770*/  @!P5 IMAD.MOV R121, RZ, RZ, -R121 ;  /* 0x000000ffff79d224 */ /* 0x000fe200078e0a79 */
[----:B------:R-:W-:Y:S01]  /*d780*/  PRMT R97, RZ, 0x7610, R97 ;  /* 0x00007610ff617816 */ /* 0x000fe20000000061 */
[----:B------:R-:W1:Y:S01]  /*d790*/  LDCU UR5, c[0x0][0x3b0] ;  /* 0x00007600ff0577ac */ /* 0x000e620008000800 */
[----:B------:R-:W-:-:S02]  /*d7a0*/  LEA R8, P5, R122, R69, 0x1 ;  /* 0x000000457a087211 */ /* 0x000fc400078a08ff */
[----:B------:R-:W-:Y:S01]  /*d7b0*/  PRMT R96, RZ, 0x7610, R96 ;  /* 0x00007610ff607816 */ /* 0x000fe20000000060 */
[----:B------:R-:W1:Y:S01]  /*d7c0*/  LDCU UR7, c[0x0][0x3b0] ;  /* 0x00007600ff0777ac */ /* 0x000e620008000800 */
[C---:B0-----:R-:W-:Y:S02]  /*d7d0*/  LEA R4, P6, R123.reuse, R69, 0x1 ;  /* 0x000000457b047211 */ /* 0x041fe400078c08ff */
[-C--:B------:R-:W-:Y:S02]  /*d7e0*/  LEA.HI.X.SX32 R43, R122, R68.reuse, 0x1, P5 ;  /* 0x000000447a2b7211 */ /* 0x080fe400028f0eff */
[----:B------:R-:W-:Y:S01]  /*d7f0*/  LEA.HI.X.SX32 R5, R123, R68, 0x1, P6 ;  /* 0x000000447b057211 */ /* 0x000fe200030f0eff */
[----:B------:R0:W-:Y:S04]  /*d800*/  STL [R1+0x308], R4 ;  /* 0x0003080401007387 */ /* 0x0001e80000100800 */
[----:B------:R-:W-:Y:S04]  /*d810*/  STL [R1+0x340], R8 ;  /* 0x0003400801007387 */ /* 0x000fe80000100800 */
[----:B------:R0:W-:Y:S04]  /*d820*/  STL [R1+0x304], R5 ;  /* 0x0003040501007387 */ /* 0x0001e80000100800 */
[----:B------:R0:W-:Y:S01]  /*d830*/  STL [R1+0x33c], R43 ;  /* 0x00033c2b01007387 */ /* 0x0001e20000100800 */
[----:B------:R-:W-:Y:S01]  /*d840*/  SEL R121, R75, R121, !P1 ;  /* 0x000000794b797207 */ /* 0x000fe20004800000 */
[----:B------:R-:W-:-:S02]  /*d850*/  @!P3 IMAD.IADD R124, R124, 0x1, -R72 ;  /* 0x000000017c7cb824 */ /* 0x000fc400078e0a48 */
[----:B------:R0:W4:Y:S01]  /*d860*/  @P0 LDG.E.U16 R97, desc[UR20][R4.64] ;  /* 0x0000001404610981 */ /* 0x000122000c1e1500 */
[----:B---3--:R-:W-:-:S03]  /*d870*/  ISETP.GE.AND P5, PT, R6, RZ, PT ;  /* 0x000000ff0600720c */ /* 0x008fc60003fa6270 */
[----:B------:R-:W3:Y:S01]  /*d880*/  LDL R6, [R1+0x900] ;  /* 0x0009000001067983 */ /* 0x000ee20000100800 */
[----:B0-----:R-:W-:Y:S01]  /*d890*/  @P0 IMAD.MOV.U32 R4, RZ, RZ, R8 ;  /* 0x000000ffff040224 */ /* 0x001fe200078e0008 */
[C---:B------:R-:W-:Y:S01]  /*d8a0*/  ISETP.GT.U32.AND P3, PT, R72.reuse, R125, PT ;  /* 0x0000007d4800720c */ /* 0x040fe20003f64070 */
[----:B------:R-:W-:Y:S02]  /*d8b0*/  @P0 IMAD.MOV.U32 R5, RZ, RZ, R43 ;  /* 0x000000ffff050224 */ /* 0x000fe400078e002b */
[----:B------:R-:W-:Y:S01]  /*d8c0*/  IMAD R121, R121, UR11, RZ ;  /* 0x0000000b79797c24 */ /* 0x000fe2000f8e02ff */
[----:B------:R-:W-:Y:S01]  /*d8d0*/  ISETP.GT.U32.AND P6, PT, R72, R126, PT ;  /* 0x0000007e4800720c */ /* 0x000fe20003fc4070 */
[----:B------:R-:W-:Y:S01]  /*d8e0*/  @!P4 IMAD.MOV R124, RZ, RZ, -R124 ;  /* 0x000000ffff7cc224 */ /* 0x000fe200078e0a7c */
[----:B------:R0:W4:Y:S01]  /*d8f0*/  @P0 LDG.E.U16 R96, desc[UR20][R4.64] ;  /* 0x0000001404600981 */ /* 0x000122000c1e1500 */
[----:B------:R-:W-:Y:S01]  /*d900*/  PRMT R95, RZ, 0x7610, R95 ;  /* 0x00007610ff5f7816 */ /* 0x000fe2000000005f */
[----:B------:R-:W1:Y:S01]  /*d910*/  LDCU UR11, c[0x0][0x3b0] ;  /* 0x00007600ff0b77ac */ /* 0x000e620008000800 */
[----:B0-----:R-:W-:-:S04]  /*d920*/  LEA R4, P4, R121, R69, 0x1 ;  /* 0x0000004579047211 */ /* 0x001fc800078808ff */
[----:B------:R-:W-:Y:S01]  /*d930*/  LEA.HI.X.SX32 R5, R121, R68, 0x1, P4 ;  /* 0x0000004479057211 */ /* 0x000fe200020f0eff */
[----:B------:R-:W-:Y:S01]  /*d940*/  @!P3 IMAD.IADD R125, R125, 0x1, -R72 ;  /* 0x000000017d7db824 */ /* 0x000fe200078e0a48 */
[----:B------:R0:W-:Y:S01]  /*d950*/  STL [R1+0x378], R4 ;  /* 0x0003780401007387 */ /* 0x0001e20000100800 */
[----:B------:R-:W-:-:S03]  /*d960*/  ISETP.GT.U32.AND P3, PT, R72, R127, PT ;  /* 0x0000007f4800720c */ /* 0x000fc60003f64070 */
[----:B------:R0:W-:Y:S04]  /*d970*/  STL [R1+0x374], R5 ;  /* 0x0003740501007387 */ /* 0x0001e80000100800 */
[----:B------:R-:W4:Y:S01]  /*d980*/  LDL R43, [R1+0x928] ;  /* 0x00092800012b7983 */ /* 0x000f220000100800 */
[--C-:B------:R-:W-:Y:S01]  /*d990*/  @!P6 IMAD.IADD R126, R126, 0x1, -R72.reuse ;  /* 0x000000017e7ee824 */ /* 0x100fe200078e0a48 */
[----:B------:R-:W-:Y:S02]  /*d9a0*/  ISETP.GT.U32.AND P4, PT, R72, R128, PT ;  /* 0x000000804800720c */ /* 0x000fe40003f84070 */
[----:B------:R-:W-:Y:S01]  /*d9b0*/  SEL R124, R75, R124, !P1 ;  /* 0x0000007c4b7c7207 */ /* 0x000fe20004800000 */
[----:B------:R0:W4:Y:S01]  /*d9c0*/  @P0 LDG.E.U16 R95, desc[UR20][R4.64] ;  /* 0x00000014045f0981 */ /* 0x000122000c1e1500 */
[----:B------:R-:W-:Y:S01]  /*d9d0*/  @!P3 IMAD.IADD R127, R127, 0x1, -R72 ;  /* 0x000000017f7fb824 */ /* 0x000fe200078e0a48 */
[----:B--2---:R-:W-:-:S02]  /*d9e0*/  ISETP.GE.AND P3, PT, R7, RZ, PT ;  /* 0x000000ff0700720c */ /* 0x004fc40003f66270 */
[----:B------:R-:W2:Y:S01]  /*d9f0*/  LDL R7, [R1+0x958] ;  /* 0x0009580001077983 */ /* 0x000ea20000100800 */
[----:B------:R-:W-:Y:S01]  /*da00*/  @!P5 IMAD.MOV R125, RZ, RZ, -R125 ;  /* 0x000000ffff7dd224 */ /* 0x000fe200078e0a7d */
[----:B------:R-:W-:-:S04]  /*da10*/  ISETP.GT.U32.AND P6, PT, R72, R126, PT ;  /* 0x0000007e4800720c */ /* 0x000fc80003fc4070 */
[----:B------:R-:W-:-:S05]  /*da20*/  SEL R125, R75, R125, !P1 ;  /* 0x0000007d4b7d7207 */ /* 0x000fca0004800000 */
[----:B------:R-:W-:-:S04]  /*da30*/  IMAD R125, R125, UR4, RZ ;  /* 0x000000047d7d7c24 */ /* 0x000fc8000f8e02ff */
[----:B------:R-:W-:Y:S01]  /*da40*/  @!P6 IMAD.IADD R126, R126, 0x1, -R72 ;  /* 0x000000017e7ee824 */ /* 0x000fe200078e0a48 */
[----:B------:R-:W-:-:S04]  /*da50*/  LEA R164, P6, R125, R69, 0x1 ;  /* 0x000000457da47211 */ /* 0x000fc800078c08ff */
[----:B------:R-:W-:Y:S01]  /*da60*/  LEA.HI.X.SX32 R163, R125, R68, 0x1, P6 ;  /* 0x000000447da37211 */ /* 0x000fe200030f0eff */
[----:B------:R-:W-:Y:S02]  /*da70*/  IMAD R124, R124, UR4, RZ ;  /* 0x000000047c7c7c24 */ /* 0x000fe4000f8e02ff */
[----:B------:R-:W-:Y:S01]  /*da80*/  @!P3 IMAD.MOV R126, RZ, RZ, -R126 ;  /* 0x000000ffff7eb224 */ /* 0x000fe200078e0a7e */
[----:B---3--:R-:W-:Y:S02]  /*da90*/  ISETP.GE.AND P6, PT, R6, RZ, PT ;  /* 0x000000ff0600720c */ /* 0x008fe40003fc6270 */
[----:B------:R-:W3:Y:S01]  /*daa0*/  LDL R6, [R1+0x990] ;  /* 0x0009900001067983 */ /* 0x000ee20000100800 */
[----:B------:R-:W-:Y:S01]  /*dab0*/  @!P4 IMAD.IADD R128, R128, 0x1, -R72 ;  /* 0x000000018080c824 */ /* 0x000fe200078e0a48 */
[----:B------:R-:W-:Y:S02]  /*dac0*/  ISETP.GT.U32.AND P3, PT, R72, R129, PT ;  /* 0x000000814800720c */ /* 0x000fe40003f64070 */
[----:B------:R-:W-:-:S02]  /*dad0*/  LEA R148, P5, R124, R69, 0x1 ;  /* 0x000000457c947211 */ /* 0x000fc400078a08ff */
[----:B------:R-:W-:Y:S02]  /*dae0*/  ISETP.GT.U32.AND P4, PT, R72, R128, PT ;  /* 0x000000804800720c */ /* 0x000fe40003f84070 */
[----:B------:R-:W-:Y:S02]  /*daf0*/  LEA.HI.X.SX32 R147, R124, R68, 0x1, P5 ;  /* 0x000000447c937211 */ /* 0x000fe400028f0eff */
[----:B------:R-:W-:Y:S02]  /*db00*/  ISETP.GT.U32.AND P5, PT, R72, R127, PT ;  /* 0x0000007f4800720c */ /* 0x000fe40003fa4070 */
[----:B------:R-:W-:Y:S01]  /*db10*/  SEL R126, R75, R126, !P1 ;  /* 0x0000007e4b7e7207 */ /* 0x000fe20004800000 */
[----:B0-----:R-:W-:Y:S01]  /*db20*/  @P0 IMAD.MOV.U32 R4, RZ, RZ, R148 ;  /* 0x000000ffff040224 */ /* 0x001fe200078e0094 */
[----:B------:R-:W-:Y:S01]  /*db30*/  PRMT R94, RZ, 0x7610, R94 ;  /* 0x00007610ff5e7816 */ /* 0x000fe2000000005e */
[----:B------:R-:W-:Y:S02]  /*db40*/  @P0 IMAD.MOV.U32 R5, RZ, RZ, R147 ;  /* 0x000000ffff050224 */ /* 0x000fe400078e0093 */
[----:B------:R-:W-:-:S02]  /*db50*/  @!P3 IMAD.IADD R129, R129, 0x1, -R72 ;  /* 0x000000018181b824 */ /* 0x000fc400078e0a48 */
[----:B-1----:R-:W-:Y:S01]  /*db60*/  IMAD R126, R126, UR5, RZ ;  /* 0x000000057e7e7c24 */ /* 0x002fe2000f8e02ff */
[----:B------:R0:W3:Y:S01]  /*db70*/  @P0 LDG.E.U16 R94, desc[UR20][R4.64] ;  /* 0x00000014045e0981 */ /* 0x0000e2000c1e1500 */
[----:B------:R-:W-:Y:S01]  /*db80*/  PRMT R93, RZ, 0x7610, R93 ;  /* 0x00007610ff5d7816 */ /* 0x000fe2000000005d */
[----:B------:R-:W-:Y:S01]  /*db90*/  @!P4 IMAD.IADD R128, R128, 0x1, -R72 ;  /* 0x000000018080c824 */ /* 0x000fe200078e0a48 */
[----:B------:R-:W-:Y:S01]  /*dba0*/  PRMT R92, RZ, 0x7610, R92 ;  /* 0x00007610ff5c7816 */ /* 0x000fe2000000005c */
[----:B------:R-:W-:Y:S01]  /*dbb0*/  @!P5 IMAD.IADD R127, R127, 0x1, -R72 ;  /* 0x000000017f7fd824 */ /* 0x000fe200078e0a48 */
[----:B------:R-:W-:Y:S01]  /*dbc0*/  LEA R8, P4, R126, R69, 0x1 ;  /* 0x000000457e087211 */ /* 0x000fe200078808ff */
[----:B------:R-:W1:Y:S01]  /*dbd0*/  LDCU UR5, c[0x0][0x3b0] ;  /* 0x00007600ff0577ac */ /* 0x000e620008000800 */
[----:B----4-:R-:W-:Y:S01]  /*dbe0*/  ISETP.GE.AND P3, PT, R43, RZ, PT ;  /* 0x000000ff2b00720c */ /* 0x010fe20003f66270 */
[----:B0-----:R-:W-:Y:S02]  /*dbf0*/  @P0 IMAD.MOV.U32 R4, RZ, RZ, R164 ;  /* 0x000000ffff040224 */ /* 0x001fe400078e00a4 */
[----:B------:R-:W-:-:S02]  /*dc00*/  @P0 IMAD.MOV.U32 R5, RZ, RZ, R163 ;  /* 0x000000ffff050224 */ /* 0x000fc400078e00a3 */
[----:B------:R-:W-:Y:S01]  /*dc10*/  @!P6 IMAD.MOV R127, RZ, RZ, -R127 ;  /* 0x000000ffff7fe224 */ /* 0x000fe200078e0a7f */
[----:B------:R-:W-:Y:S02]  /*dc20*/  ISETP.GT.U32.AND P6, PT, R72, R130, PT ;  /* 0x000000824800720c */ /* 0x000fe40003fc4070 */
[----:B------:R0:W4:Y:S02]  /*dc30*/  @P0 LDG.E.U16 R93, desc[UR20][R4.64] ;  /* 0x00000014045d0981 */ /* 0x000124000c1e1500 */
[----:B------:R-:W-:Y:S02]  /*dc40*/  SEL R127, R75, R127, !P1 ;  /* 0x0000007f4b7f7207 */ /* 0x000fe40004800000 */
[----:B------:R-:W-:Y:S01]  /*dc50*/  STL [R1+0x38], R8 ;  /* 0x0000380801007387 */ /* 0x000fe20000100800 */
[----:B------:R-:W-:Y:S01]  /*dc60*/  @!P3 IMAD.MOV R128, RZ, RZ, -R128 ;  /* 0x000000ffff80b224 */ /* 0x000fe200078e0a80 */
[----:B0-----:R-:W-:Y:S02]  /*dc70*/  LEA.HI.X.SX32 R4, R126, R68, 0x1, P4 ;  /* 0x000000447e047211 */ /* 0x001fe400020f0eff */
[----:B--2---:R-:W-:-:S03]  /*dc80*/  ISETP.GE.AND P3, PT, R7, RZ, PT ;  /* 0x000000ff0700720c */ /* 0x004fc60003f66270 */
[----:B------:R0:W-:Y:S01]  /*dc90*/  STL [R1+0x34], R4 ;  /* 0x0000340401007387 */ /* 0x0001e20000100800 */
[----:B------:R-:W-:-:S03]  /*dca0*/  @P0 IMAD.MOV.U32 R5, RZ, RZ, R4 ;  /* 0x000000ffff050224 */ /* 0x000fc600078e0004 */
[----:B------:R-:W2:Y:S01]  /*dcb0*/  LDL R7, [R1+0x9b8] ;  /* 0x0009b80001077983 */ /* 0x000ea20000100800 */
[----:B------:R-:W-:Y:S02]  /*dcc0*/  IMAD R127, R127, UR7, RZ ;  /* 0x000000077f7f7c24 */ /* 0x000fe4000f8e02ff */
[----:B------:R-:W-:Y:S01]  /*dcd0*/  @!P6 IMAD.IADD R130, R130, 0x1, -R72 ;  /* 0x000000018282e824 */ /* 0x000fe200078e0a48 */
[----:B------:R-:W-:Y:S01]  /*dce0*/  ISETP.GT.U32.AND P4, PT, R72, R129, PT ;  /* 0x000000814800720c */ /* 0x000fe20003f84070 */
[----:B------:R-:W1:Y:S01]  /*dcf0*/  LDCU UR7, c[0x0][0x3b0] ;  /* 0x00007600ff0777ac */ /* 0x000e620008000800 */
[----:B0-----:R-:W-:-:S05]  /*dd00*/  @P0 IMAD.MOV.U32 R4, RZ, RZ, R8 ;  /* 0x000000ffff040224 */ /* 0x001fca00078e0008 */
[----:B------:R0:W4:Y:S02]  /*dd10*/  @P0 LDG.E.U16 R92, desc[UR20][R4.64] ;  /* 0x00000014045c0981 */ /* 0x000124000c1e1500 */
[----:B0-----:R-:W-:-:S04]  /*dd20*/  LEA R4, P6, R127, R69, 0x1 ;  /* 0x000000457f047211 */ /* 0x001fc800078c08ff */
[----:B------:R-:W-:Y:S01]  /*dd30*/  LEA.HI.X.SX32 R5, R127, R68, 0x1, P6 ;  /* 0x000000447f057211 */ /* 0x000fe200030f0eff */
[----:B------:R0:W-:Y:S04]  /*dd40*/  STL [R1+0x78], R4 ;  /* 0x0000780401007387 */ /* 0x0001e80000100800 */
[----:B------:R-:W-:Y:S04]  /*dd50*/  STL [R1+0x74], R5 ;  /* 0x0000740501007387 */ /* 0x000fe80000100800 */
[----:B------:R-:W4:Y:S01]  /*dd60*/  LDL R8, [R1+0x9e8] ;  /* 0x0009e80001087983 */ /* 0x000f220000100800 */
[----:B------:R-:W-:Y:S01]  /*dd70*/  SEL R128, R75, R128, !P1 ;  /* 0x000000804b807207 */ /* 0x000fe20004800000 */
[----:B------:R-:W-:-:S04]  /*dd80*/  @!P4 IMAD.IADD R129, R129, 0x1, -R72 ;  /* 0x000000018181c824 */ /* 0x000fc800078e0a48 */
[----:B-1----:R-:W-:Y:S01]  /*dd90*/  IMAD R128, R128, UR5, RZ ;  /* 0x0000000580807c24 */ /* 0x002fe2000f8e02ff */
[----:B------:R-:W-:Y:S01]  /*dda0*/  PRMT R91, RZ, 0x7610, R91 ;  /* 0x00007610ff5b7816 */ /* 0x000fe2000000005b */
[----:B------:R-:W-:Y:S01]  /*ddb0*/  @!P3 IMAD.MOV R129, RZ, RZ, -R129 ;  /* 0x000000ffff81b224 */ /* 0x000fe200078e0a81 */
[----:B------:R-:W-:Y:S01]  /*ddc0*/  ISETP.GT.U32.AND P5, PT, R72, R131, PT ;  /* 0x000000834800720c */ /* 0x000fe20003fa4070 */
[----:B------:R-:W1:Y:S03]  /*ddd0*/  LDCU UR5, c[0x0][0x3b0] ;  /* 0x00007600ff0577ac */ /* 0x000e660008000800 */
[----:B------:R0:W4:Y:S01]  /*dde0*/  @P0 LDG.E.U16 R91, desc[UR20][R4.64] ;  /* 0x00000014045b0981 */ /* 0x000122000c1e1500 */
[----:B---3--:R-:W-:Y:S02]  /*ddf0*/  ISETP.GE.AND P4, PT, R6, RZ, PT ;  /* 0x000000ff0600720c */ /* 0x008fe40003f86270 */
[----:B------:R-:W-:-:S04]  /*de00*/  LEA R6, P3, R128, R69, 0x1 ;  /* 0x0000004580067211 */ /* 0x000fc800078608ff */
[----:B------:R-:W-:Y:S01]  /*de10*/  LEA.HI.X.SX32 R43, R128, R68, 0x1, P3 ;  /* 0x00000044802b7211 */ /* 0x000fe200018f0eff */
[----:B------:R3:W-:Y:S01]  /*de20*/  STL [R1+0xb8], R6 ;  /* 0x0000b80601007387 */ /* 0x0007e20000100800 */
[----:B0-----:R-:W-:-:S03]  /*de30*/  @P0 IMAD.MOV.U32 R4, RZ, RZ, R6 ;  /* 0x000000ffff040224 */ /* 0x001fc600078e0006 */
[----:B------:R0:W-:Y:S04]  /*de40*/  STL [R1+0xb4], R43 ;  /* 0x0000b42b01007387 */ /* 0x0001e80000100800 */
[----:B---3--:R-:W3:Y:S01]  /*de50*/  LDL R6, [R1+0xa18] ;  /* 0x000a180001067983 */ /* 0x008ee20000100800 */
[----:B------:R-:W-:-:S05]  /*de60*/  @!P5 IMAD.IADD R131, R131, 0x1, -R72 ;  /* 0x000000018383d824 */ /* 0x000fca00078e0a48 */
[C---:B------:R-:W-:Y:S02]  /*de70*/  ISETP.GT.U32.AND P5, PT, R72.reuse, R131, PT ;  /* 0x000000834800720c */ /* 0x040fe40003fa4070 */
[----:B------:R-:W-:-:S11]  /*de80*/  ISETP.GT.U32.AND P6, PT, R72, R130, PT ;  /* 0x000000824800720c */ /* 0x000fd60003fc4070 */
[----:B------:R-:W-:Y:S01]  /*de90*/  @!P5 IMAD.IADD R131, R131, 0x1, -R72 ;  /* 0x000000018383d824 */ /* 0x000fe200078e0a48 */
[----:B------:R-:W-:-:S03]  /*dea0*/  ISETP.GT.U32.AND P5, PT, R72, R133, PT ;  /* 0x000000854800720c */ /* 0x000fc60003fa4070 */
[----:B------:R-:W-:Y:S01]  /*deb0*/  @!P4 IMAD.MOV R131, RZ, RZ, -R131 ;  /* 0x000000ffff83c224 */ /* 0x000fe200078e0a83 */
[C---:B------:R-:W-:Y:S01]  /*dec0*/  SEL R129, R75.reuse, R129, !P1 ;  /* 0x000000814b817207 */ /* 0x040fe20004800000 */
[----:B------:R-:W-:Y:S01]  /*ded0*/  @P0 IMAD.MOV.U32 R5, RZ, RZ, R43 ;  /* 0x000000ffff050224 */ /* 0x000fe200078e002b */
[----:B------:R-:W-:Y:S02]  /*dee0*/  PRMT R90, RZ, 0x7610, R90 ;  /* 0x00007610ff5a7816 */ /* 0x000fe4000000005a */
[----:B------:R-:W-:-:S05]  /*def0*/  SEL R131, R75, R131, !P1 ;  /* 0x000000834b837207 */ /* 0x000fca0004800000 */
[----:B------:R-:W-:Y:S01]  /*df00*/  @!P5 IMAD.IADD R133, R133, 0x1, -R72 ;  /* 0x000000018585d824 */ /* 0x000fe200078e0a48 */
[----:B------:R0:W3:Y:S01]  /*df10*/  @P0 LDG.E.U16 R90, desc[UR20][R4.64] ;  /* 0x00000014045a0981 */ /* 0x0000e2000c1e1500 */
[----:B--2---:R-:W-:-:S03]  /*df20*/  ISETP.GE.AND P5, PT, R7, RZ, PT ;  /* 0x000000ff0700720c */ /* 0x004fc60003fa6270 */
[----:B------:R-:W-:Y:S01]  /*df30*/  ISETP.GT.U32.AND P4, PT, R72, R133, PT ;  /* 0x000000854800720c */ /* 0x000fe20003f84070 */
[----:B------:R-:W-:Y:S01]  /*df40*/  IMAD R129, R129, UR11, RZ ;  /* 0x0000000b81817c24 */ /* 0x000fe2000f8e02ff */
[----:B------:R-:W-:Y:S01]  /*df50*/  PRMT R89, RZ, 0x7610, R89 ;  /* 0x00007610ff597816 */ /* 0x000fe20000000059 */
[----:B------:R-:W-:Y:S01]  /*df60*/  @!P6 IMAD.IADD R130, R130, 0x1, -R72 ;  /* 0x000000018282e824 */ /* 0x000fe200078e0a48 */
[----:B------:R-:W-:Y:S01]  /*df70*/  ISETP.GT.U32.AND P3, PT, R72, R134, PT ;  /* 0x000000864800720c */ /* 0x000fe20003f64070 */
[----:B-1----:R-:W-:Y:S01]  /*df80*/  IMAD R131, R131, UR5, RZ ;  /* 0x0000000583837c24 */ /* 0x002fe2000f8e02ff */
[-C--:B0-----:R-:W-:Y:S01]  /*df90*/  LEA R4, P6, R129, R69.reuse, 0x1 ;  /* 0x0000004581047211 */ /* 0x081fe200078c08ff */
[----:B------:R-:W0:Y:S03]  /*dfa0*/  LDCU UR5, c[0x0][0x3b0] ;  /* 0x00007600ff0577ac */ /* 0x000e260008000800 */
[----:B------:R-:W-:Y:S01]  /*dfb0*/  @!P5 IMAD.MOV R130, RZ, RZ, -R130 ;  /* 0x000000ffff82d224 */ /* 0x000fe200078e0a82 */
[----:B------:R-:W-:-:S02]  /*dfc0*/  LEA R7, P5, R131, R69, 0x1 ;  /* 0x0000004583077211 */ /* 0x000fc400078a08ff */
[----:B------:R-:W-:Y:S01]  /*dfd0*/  @!P4 IMAD.IADD R133, R133, 0x1, -R72 ;  /* 0x000000018585c824 */ /* 0x000fe200078e0a48 */
[----:B------:R1:W-:Y:S01]  /*dfe0*/  STL [R1+0xf8], R4 ;  /* 0x0000f80401007387 */ /* 0x0003e20000100800 */
[----:B------:R-:W-:Y:S01]  /*dff0*/  PRMT R88, RZ, 0x7610, R88 ;  /* 0x00007610ff587816 */ /* 0x000fe20000000058 */
[----:B------:R-:W2:Y:S02]  /*e000*/  LDCU UR11, c[0x0][0x3b0] ;  /* 0x00007600ff0b77ac */ /* 0x000ea40008000800 */
[----:B------:R-:W-:Y:S01]  /*e010*/  STL [R1+0x158], R7 ;  /* 0x0001580701007387 */ /* 0x000fe20000100800 */
[-C--:B------:R-:W-:Y:S02]  /*e020*/  LEA.HI.X.SX32 R5, R129, R68.reuse, 0x1, P6 ;  /* 0x0000004481057211 */ /* 0x080fe400030f0eff */
[----:B------:R-:W-:Y:S02]  /*e030*/  LEA.HI.X.SX32 R43, R131, R68, 0x1, P5 ;  /* 0x00000044832b7211 */ /* 0x000fe400028f0eff */
[----:B------:R-:W-:Y:S01]  /*e040*/  SEL R130, R75, R130, !P1 ;  /* 0x000000824b827207 */ /* 0x000fe20004800000 */
[----:B------:R1:W2:Y:S01]  /*e050*/  @P0 LDG.E.U16 R89, desc[UR20][R4.64] ;  /* 0x0000001404590981 */ /* 0x0002a2000c1e1500 */
[----:B----4-:R-:W-:-:S03]  /*e060*/  ISETP.GE.AND P4, PT, R8, RZ, PT ;  /* 0x000000ff0800720c */ /* 0x010fc60003f86270 */
[----:B------:R-:W4:Y:S01]  /*e070*/  LDL R8, [R1+0x9d4] ;  /* 0x0009d40001087983 */ /* 0x000f220000100800 */
[----:B-1----:R-:W-:-:S03]  /*e080*/  @P0 IMAD.MOV.U32 R4, RZ, RZ, R7 ;  /* 0x000000ffff040224 */ /* 0x002fc600078e0007 */
[----:B------:R1:W-:Y:S01]  /*e090*/  STL [R1+0xf4], R5 ;  /* 0x0000f40501007387 */ /* 0x0003e20000100800 */
[----:B------:R-:W-:Y:S02]  /*e0a0*/  IMAD R130, R130, UR7, RZ ;  /* 0x0000000782827c24 */ /* 0x000fe4000f8e02ff */
[----:B------:R-:W-:Y:S02]  /*e0b0*/  @!P3 IMAD.IADD R134, R134, 0x1, -R72 ;  /* 0x000000018686b824 */ /* 0x000fe400078e0a48 */
[----:B-1----:R-:W-:Y:S02]  /*e0c0*/  @P0 IMAD.MOV.U32 R5, RZ, RZ, R43 ;  /* 0x000000ffff050224 */ /* 0x002fe400078e002b */
[----:B------:R-:W-:Y:S01]  /*e0d0*/  @!P4 IMAD.MOV R133, RZ, RZ, -R133 ;  /* 0x000000ffff85c224 */ /* 0x000fe200078e0a85 */
[----:B------:R-:W-:Y:S01]  /*e0e0*/  STL [R1+0x154], R43 ;  /* 0x0001542b01007387 */ /* 0x000fe20000100800 */
[----:B------:R-:W-:Y:S01]  /*e0f0*/  PRMT R87, RZ, 0x7610, R87 ;  /* 0x00007610ff577816 */ /* 0x000fe20000000057 */
[----:B------:R-:W1:Y:S02]  /*e100*/  LDCU UR7, c[0x0][0x3b0] ;  /* 0x00007600ff0777ac */ /* 0x000e640008000800 */
[----:B------:R0:W2:Y:S01]  /*e110*/  @P0 LDG.E.U16 R88, desc[UR20][R4.64] ;  /* 0x0000001404580981 */ /* 0x0000a2000c1e1500 */
[----:B------:R-:W-:-:S03]  /*e120*/  ISETP.GT.U32.AND P3, PT, R72, R134, PT ;  /* 0x000000864800720c */ /* 0x000fc60003f64070 */
[----:B------:R-:W2:Y:S01]  /*e130*/  LDL R44, [R1+0x994] ;  /* 0x00099400012c7983 */ /* 0x000ea20000100800 */
[----:B0-----:R-:W-:-:S04]  /*e140*/  LEA R4, P4, R130, R69, 0x1 ;  /* 0x0000004582047211 */ /* 0x001fc800078808ff */
[----:B------:R-:W-:Y:S01]  /*e150*/  LEA.HI.X.SX32 R5, R130, R68, 0x1, P4 ;  /* 0x0000004482057211 */ /* 0x000fe200020f0eff */
[----:B------:R0:W-:Y:S04]  /*e160*/  STL [R1+0x198], R4 ;  /* 0x0001980401007387 */ /* 0x0001e80000100800 */
[----:B------:R0:W-:Y:S01]  /*e170*/  STL [R1+0x194], R5 ;  /* 0x0001940501007387 */ /* 0x0001e20000100800 */
[----:B------:R-:W-:Y:S01]  /*e180*/  SEL R133, R75, R133, !P1 ;  /* 0x000000854b857207 */ /* 0x000fe20004800000 */
[----:B------:R-:W-:Y:S02]  /*e190*/  @!P3 IMAD.IADD R134, R134, 0x1, -R72 ;  /* 0x000000018686b824 */ /* 0x000fe400078e0a48 */
[----:B------:R0:W2:Y:S02]  /*e1a0*/  @P0 LDG.E.U16 R87, desc[UR20][R4.64] ;  /* 0x0000001404570981 */ /* 0x0000a4000c1e1500 */
[----:B------:R-:W-:Y:S01]  /*e1b0*/  IMAD R133, R133, UR12, RZ ;  /* 0x0000000c85857c24 */ /* 0x000fe2000f8e02ff */
[----:B---3--:R-:W-:Y:S01]  /*e1c0*/  ISETP.GE.AND P5, PT, R6, RZ, PT ;  /* 0x000000ff0600720c */ /* 0x008fe20003fa6270 */
[----:B------:R-:W3:Y:S01]  /*e1d0*/  LDCU UR12, c[0x0][0x3b0] ;  /* 0x00007600ff0c77ac */ /* 0x000ee20008000800 */
[----:B------:R-:W3:Y:S11]  /*e1e0*/  LDL R6, [R1+0x94c] ;  /* 0x00094c0001067983 */ /* 0x000ef60000100800 */
[----:B------:R-:W-:Y:S01]  /*e1f0*/  @!P5 IMAD.MOV R134, RZ, RZ, -R134 ;  /* 0x000000ffff86d224 */ /* 0x000fe200078e0a86 */
[----:B------:R-:W-:-:S04]  /*e200*/  LEA R7, P5, R133, R69, 0x1 ;  /* 0x0000004585077211 */ /* 0x000fc800078a08ff */
[----:B0-----:R-:W-:Y:S01]  /*e210*/  LEA.HI.X.SX32 R4, R133, R68, 0x1, P5 ;  /* 0x0000004485047211 */ /* 0x001fe200028f0eff */
[----:B------:R-:W-:Y:S04]  /*e220*/  STL [R1+0x1d8], R7 ;  /* 0x0001d80701007387 */ /* 0x000fe80000100800 */
[----:B------:R0:W-:Y:S01]  /*e230*/  STL [R1+0x1d4], R4 ;  /* 0x0001d40401007387 */ /* 0x0001e20000100800 */
[----:B------:R-:W-:Y:S02]  /*e240*/  @P0 IMAD.MOV.U32 R5, RZ, RZ, R4 ;  /* 0x000000ffff050224 */ /* 0x000fe400078e0004 */
[----:B0-----:R-:W-:Y:S02]  /*e250*/  @P0 IMAD.MOV.U32 R4, RZ, RZ, R7 ;  /* 0x000000ffff040224 */ /* 0x001fe400078e0007 */
[----:B------:R-:W3:Y:S01]  /*e260*/  LDL R7, [R1+0x904] ;  /* 0x0009040001077983 */ /* 0x000ee20000100800 */
[----:B------:R-:W-:-:S02]  /*e270*/  ISETP.GT.U32.AND P6, PT, R72, R135, PT ;  /* 0x000000874800720c */ /* 0x000fc40003fc4070 */
[C---:B------:R-:W-:Y:S02]  /*e280*/  ISETP.GT.U32.AND P3, PT, R72.reuse, R136, PT ;  /* 0x000000884800720c */ /* 0x040fe40003f64070 */
[----:B------:R-:W-:-:S09]  /*e290*/  ISETP.GT.U32.AND P4, PT, R72, R137, PT ;  /* 0x000000894800720c */ /* 0x000fd20003f84070 */
[--C-:B------:R-:W-:Y:S02]  /*e2a0*/  @!P6 IMAD.IADD R135, R135, 0x1, -R72.reuse ;  /* 0x000000018787e824 */ /* 0x100fe400078e0a48 */
[----:B------:R-:W-:-:S03]  /*e2b0*/  @!P3 IMAD.IADD R136, R136, 0x1, -R72 ;  /* 0x000000018888b824 */ /* 0x000fc600078e0a48 */
[----:B------:R-:W-:Y:S02]  /*e2c0*/  ISETP.GT.U32.AND P6, PT, R72, R135, PT ;  /* 0x000000874800720c */ /* 0x000fe40003fc4070 */
[----:B------:R-:W-:Y:S01]  /*e2d0*/  SEL R134, R75, R134, !P1 ;  /* 0x000000864b867207 */ /* 0x000fe20004800000 */
[----:B------:R-:W-:-:S04]  /*e2e0*/  @!P4 IMAD.IADD R137, R137, 0x1, -R72 ;  /* 0x000000018989c824 */ /* 0x000fc800078e0a48 */
[----:B------:R-:W-:Y:S01]  /*e2f0*/  IMAD R134, R134, UR5, RZ ;  /* 0x0000000586867c24 */ /* 0x000fe2000f8e02ff */
[----:B------:R-:W-:Y:S01]  /*e300*/  ISETP.GT.U32.AND P5, PT, R72, R136, PT ;  /* 0x000000884800720c */ /* 0x000fe20003fa4070 */
[----:B------:R-:W0:Y:S04]  /*e310*/  LDCU UR5, c[0x0][0x3b0] ;  /* 0x00007600ff0577ac */ /* 0x000e280008000800 */
[----:B------:R-:W-:Y:S01]  /*e320*/  @!P6 IMAD.IADD R135, R135, 0x1, -R72 ;  /* 0x000000018787e824 */ /* 0x000fe200078e0a48 */
[----:B----4-:R-:W-:Y:S02]  /*e330*/  ISETP.GE.AND P3, PT, R8, RZ, PT ;  /* 0x000000ff0800720c */ /* 0x010fe40003f66270 */
[----:B------:R-:W-:Y:S02]  /*e340*/  LEA R8, P6, R134, R69, 0x1 ;  /* 0x0000004586087211 */ /* 0x000fe400078c08ff */
[----:B------:R-:W-:-:S02]  /*e350*/  ISETP.GT.U32.AND P4, PT, R72, R137, PT ;  /* 0x000000894800720c */ /* 0x000fc40003f84070 */
[----:B------:R-:W-:Y:S02]  /*e360*/  PRMT R86, RZ, 0x7610, R86 ;  /* 0x00007610ff567816 */ /* 0x000fe40000000056 */
[----:B------:R-:W-:Y:S02]  /*e370*/  LEA.HI.X.SX32 R43, R134, R68, 0x1, P6 ;  /* 0x00000044862b7211 */ /* 0x000fe400030f0eff */
[----:B------:R-:W-:Y:S02]  /*e380*/  PRMT R85, RZ, 0x7610, R85 ;  /* 0x00007610ff557816 */ /* 0x000fe40000000055 */
[----:B------:R4:W3:Y:S01]  /*e390*/  @P0 LDG.E.U16 R86, desc[UR20][R4.64] ;  /* 0x0000001404560981 */ /* 0x0008e2000c1e1500 */
[----:B------:R-:W-:Y:S01]  /*e3a0*/  @!P3 IMAD.MOV R135, RZ, RZ, -R135 ;  /* 0x000000ffff87b224 */ /* 0x000fe200078e0a87 */
[----:B------:R-:W-:-:S04]  /*e3b0*/  ISETP.GT.U32.AND P3, PT, R72, R138, PT ;  /* 0x0000008a4800720c */ /* 0x000fc80003f64070 */
[----:B------:R-:W-:Y:S01]  /*e3c0*/  SEL R135, R75, R135, !P1 ;  /* 0x000000874b877207 */ /* 0x000fe20004800000 */
[----:B----4-:R-:W-:Y:S02]  /*e3d0*/  @P0 IMAD.MOV.U32 R4, RZ, RZ, R8 ;  /* 0x000000ffff040224 */ /* 0x010fe400078e0008 */
[----:B------:R-:W-:Y:S01]  /*e3e0*/  @P0 IMAD.MOV.U32 R5, RZ, RZ, R43 ;  /* 0x000000ffff050224 */ /* 0x000fe200078e002b */
[----:B--2---:R-:W-:Y:S01]  /*e3f0*/  ISETP.GE.AND P6, PT, R44, RZ, PT ;  /* 0x000000ff2c00720c */ /* 0x004fe20003fc6270 */
[----:B-1----:R-:W-:Y:S02]  /*e400*/  IMAD R135, R135, UR7, RZ ;  /* 0x0000000787877c24 */ /* 0x002fe4000f8e02ff */
[--C-:B------:R-:W-:Y:S01]  /*e410*/  @!P5 IMAD.IADD R136, R136, 0x1, -R72.reuse ;  /* 0x000000018888d824 */ /* 0x100fe200078e0a48 */
[----:B------:R1:W2:Y:S01]  /*e420*/  @P0 LDG.E.U16 R85, desc[UR20][R4.64] ;  /* 0x0000001404550981 */ /* 0x0002a2000c1e1500 */
[--C-:B------:R-:W-:Y:S01]  /*e430*/  @!P4 IMAD.IADD R137, R137, 0x1, -R72.reuse ;  /* 0x000000018989c824 */ /* 0x100fe200078e0a48 */
[----:B------:R-:W4:Y:S01]  /*e440*/  LDCU UR7, c[0x0][0x3b0] ;  /* 0x00007600ff0777ac */ /* 0x000f220008000800 */
[----:B------:R-:W-:Y:S01]  /*e450*/  @!P3 IMAD.IADD R138, R138, 0x1, -R72 ;  /* 0x000000018a8ab824 */ /* 0x000fe200078e0a48 */
[----:B------:R-:W-:Y:S01]  /*e460*/  STL [R1+0x218], R8 ;  /* 0x0002180801007387 */ /* 0x000fe20000100800 */
[----:B-1----:R-:W-:-:S03]  /*e470*/  LEA R4, P4, R135, R69, 0x1 ;  /* 0x0000004587047211 */ /* 0x002fc600078808ff */
[----:B------:R1:W-:Y:S01]  /*e480*/  STL [R1+0x214], R43 ;  /* 0x0002142b01007387 */ /* 0x0003e20000100800 */
[----:B------:R-:W-:Y:S01]  /*e490*/  LEA.HI.X.SX32 R5, R135, R68, 0x1, P4 ;  /* 0x0000004487057211 */ /* 0x000fe200020f0eff */
[----:B------:R-:W-:Y:S01]  /*e4a0*/  @!P6 IMAD.MOV R136, RZ, RZ, -R136 ;  /* 0x000000ffff88e224 */ /* 0x000fe200078e0a88 */
[----:B------:R-:W-:Y:S01]  /*e4b0*/  ISETP.GT.U32.AND P6, PT, R72, R138, PT ;  /* 0x0000008a4800720c */ /* 0x000fe20003fc4070 */
[----:B-1----:R-:W2:Y:S04]  /*e4c0*/  LDL R43, [R1+0x8ac] ;  /* 0x0008ac00012b7983 */ /* 0x002ea80000100800 */
[----:B------:R1:W-:Y:S01]  /*e4d0*/  STL [R1+0x258], R4 ;  /* 0x0002580401007387 */ /* 0x0003e20000100800 */
[----:B------:R-:W-:-:S03]  /*e4e0*/  SEL R136, R75, R136, !P1 ;  /* 0x000000884b887207 */ /* 0x000fc60004800000 */
[----:B------:R1:W-:Y:S01]  /*e4f0*/  STL [R1+0x254], R5 ;  /* 0x0002540501007387 */ /* 0x0003e20000100800 */
[----:B------:R-:W-:Y:S01]  /*e500*/  PRMT R84, RZ, 0x7610, R84 ;  /* 0x00007610ff547816 */ /* 0x000fe20000000054 */
[----:B0-----:R-:W-:Y:S01]  /*e510*/  IMAD R136, R136, UR5, RZ ;  /* 0x0000000588887c24 */ /* 0x001fe2000f8e02ff */
[----:B------:R-:W-:Y:S01]  /*e520*/  PRMT R83, RZ, 0x7610, R83 ;  /* 0x00007610ff537816 */ /* 0x000fe20000000053 */
[----:B------:R-:W-:Y:S01]  /*e530*/  @!P6 IMAD.IADD R138, R138, 0x1, -R72 ;  /* 0x000000018a8ae824 */ /* 0x000fe200078e0a48 */
[----:B---3--:R-:W-:Y:S02]  /*e540*/  ISETP.GE.AND P5, PT, R6, RZ, PT ;  /* 0x000000ff0600720c */ /* 0x008fe40003fa6270 */
[----:B------:R1:W3:Y:S01]  /*e550*/  @P0 LDG.E.U16 R84, desc[UR20][R4.64] ;  /* 0x0000001404540981 */ /* 0x0002e2000c1e1500 */
[----:B------:R-:W-:Y:S01]  /*e560*/  ISETP.GT.U32.AND P4, PT, R72, R119, PT ;  /* 0x000000774800720c */ /* 0x000fe20003f84070 */
[----:B------:R-:W0:Y:S02]  /*e570*/  LDCU UR5, c[0x0][0x3b0] ;  /* 0x00007600ff0577ac */ /* 0x000e240008000800 */
[----:B------:R-:W3:Y:S07]  /*e580*/  LDL R6, [R1+0x85c] ;  /* 0x00085c0001067983 */ /* 0x000eee0000100800 */
[----:B------:R-:W-:-:S05]  /*e590*/  @!P5 IMAD.MOV R137, RZ, RZ, -R137 ;  /* 0x000000ffff89d224 */ /* 0x000fca00078e0a89 */
[----:B------:R-:W-:Y:S02]  /*e5a0*/  SEL R137, R75, R137, !P1 ;  /* 0x000000894b897207 */ /* 0x000fe40004800000 */
[----:B-1----:R-:W-:-:S03]  /*e5b0*/  LEA R4, P6, R136, R69, 0x1 ;  /* 0x0000004588047211 */ /* 0x002fc600078c08ff */
[----:B----4-:R-:W-:Y:S01]  /*e5c0*/  IMAD R137, R137, UR7, RZ ;  /* 0x0000000789897c24 */ /* 0x010fe2000f8e02ff */
[-C--:B------:R-:W-:Y:S01]  /*e5d0*/  LEA.HI.X.SX32 R5, R136, R68.reuse, 0x1, P6 ;  /* 0x0000004488057211 */ /* 0x080fe200030f0eff */
[----:B------:R-:W-:Y:S01]  /*e5e0*/  STL [R1+0x298], R4 ;  /* 0x0002980401007387 */ /* 0x000fe20000100800 */
[----:B------:R-:W-:Y:S01]  /*e5f0*/  ISETP.GT.U32.AND P3, PT, R72, R139, PT ;  /* 0x0000008b4800720c */ /* 0x000fe20003f64070 */
[----:B------:R-:W-:Y:S01]  /*e600*/  @!P4 IMAD.IADD R119, R119, 0x1, -R72 ;  /* 0x000000017777c824 */ /* 0x000fe200078e0a48 */
[----:B------:R-:W-:Y:S02]  /*e610*/  PRMT R82, RZ, 0x7610, R82 ;  /* 0x00007610ff527816 */ /* 0x000fe40000000052 */
[----:B------:R-:W-:Y:S01]  /*e620*/  ISETP.GE.AND P5, PT, R7, RZ, PT ;  /* 0x000000ff0700720c */ /* 0x000fe20003fa6270 */
[----:B------:R1:W4:Y:S01]  /*e630*/  @P0 LDG.E.U16 R83, desc[UR20][R4.64] ;  /* 0x0000001404530981 */ /* 0x000322000c1e1500 */
[C---:B------:R-:W-:Y:S01]  /*e640*/  LEA R7, P6, R137.reuse, R69, 0x1 ;  /* 0x0000004589077211 */ /* 0x040fe200078c08ff */
[----:B------:R-:W0:Y:S03]  /*e650*/  LDCU UR7, c[0x0][0x3b0] ;  /* 0x00007600ff0777ac */ /* 0x000e260008000800 */
[----:B------:R-:W-:Y:S01]  /*e660*/  LEA.HI.X.SX32 R8, R137, R68, 0x1, P6 ;  /* 0x0000004489087211 */ /* 0x000fe200030f0eff */
[----:B------:R1:W-:Y:S04]  /*e670*/  STL [R1+0x294], R5 ;  /* 0x0002940501007387 */ /* 0x0003e80000100800 */
[----:B------:R-:W-:Y:S04]  /*e680*/  STL [R1+0x2d8], R7 ;  /* 0x0002d80701007387 */ /* 0x000fe80000100800 */
[----:B------:R0:W-:Y:S01]  /*e690*/  STL [R1+0x2d4], R8 ;  /* 0x0002d40801007387 */ /* 0x0001e20000100800 */
[----:B-1----:R-:W-:-:S03]  /*e6a0*/  @P0 IMAD.MOV.U32 R5, RZ, RZ, R8 ;  /* 0x000000ffff050224 */ /* 0x002fc600078e0008 */
[----:B------:R-:W4:Y:S04]  /*e6b0*/  LDL R44, [R1+0x890] ;  /* 0x00089000012c7983 */ /* 0x000f280000100800 */
[----:B0-----:R-:W4:Y:S01]  /*e6c0*/  LDL R8, [R1+0x870] ;  /* 0x0008700001087983 */ /* 0x001f220000100800 */
[----:B------:R-:W-:Y:S01]  /*e6d0*/  @!P3 IMAD.IADD R139, R139, 0x1, -R72 ;  /* 0x000000018b8bb824 */ /* 0x000fe200078e0a48 */
[C---:B------:R-:W-:Y:S01]  /*e6e0*/  ISETP.GT.U32.AND P6, PT, R72.reuse, R119, PT ;  /* 0x000000774800720c */ /* 0x040fe20003fc4070 */
[----:B------:R-:W-:Y:S01]  /*e6f0*/  @!P5 IMAD.MOV R138, RZ, RZ, -R138 ;  /* 0x000000ffff8ad224 */ /* 0x000fe200078e0a8a */
[C---:B------:R-:W-:Y:S02]  /*e700*/  ISETP.GT.U32.AND P3, PT, R72.reuse, R150, PT ;  /* 0x000000964800720c */ /* 0x040fe40003f64070 */
[----:B------:R-:W-:-:S02]  /*e710*/  ISETP.GT.U32.AND P4, PT, R72, R139, PT ;  /* 0x0000008b4800720c */ /* 0x000fc40003f84070 */
[----:B------:R-:W-:Y:S01]  /*e720*/  SEL R138, R75, R138, !P1 ;  /* 0x0000008a4b8a7207 */ /* 0x000fe20004800000 */
[----:B------:R-:W-:Y:S02]  /*e730*/  @P0 IMAD.MOV.U32 R4, RZ, RZ, R7 ;  /* 0x000000ffff040224 */ /* 0x000fe400078e0007 */
[----:B------:R-:W4:Y:S02]  /*e740*/  LDL R7, [R1+0x8d8] ;  /* 0x0008d80001077983 */ /* 0x000f240000100800 */
[----:B------:R-:W-:Y:S01]  /*e750*/  IMAD R138, R138, UR11, RZ ;  /* 0x0000000b8a8a7c24 */ /* 0x000fe2000f8e02ff */
[----:B------:R-:W-:Y:S01]  /*e760*/  PRMT R81, RZ, 0x7610, R81 ;  /* 0x00007610ff517816 */ /* 0x000fe20000000051 */
[----:B------:R0:W4:Y:S01]  /*e770*/  @P0 LDG.E.U16 R82, desc[UR20][R4.64] ;  /* 0x0000001404520981 */ /* 0x000122000c1e1500 */
[----:B------:R-:W-:Y:S01]  /*e780*/  @!P6 IMAD.IADD R119, R119, 0x1, -R72 ;  /* 0x000000017777e824 */ /* 0x000fe200078e0a48 */
[----:B------:R-:W-:Y:S01]  /*e790*/  PRMT R80, RZ, 0x7610, R80 ;  /* 0x00007610ff507816 */ /* 0x000fe20000000050 */
[--C-:B------:R-:W-:Y:S01]  /*e7a0*/  @!P3 IMAD.IADD R150, R150, 0x1, -R72.reuse ;  /* 0x000000019696b824 */ /* 0x100fe200078e0a48 */
[----:B------:R-:W-:Y:S01]  /*e7b0*/  PRMT R79, RZ, 0x7610, R79 ;  /* 0x00007610ff4f7816 */ /* 0x000fe2000000004f */
[----:B------:R-:W-:Y:S01]  /*e7c0*/  @!P4 IMAD.IADD R139, R139, 0x1, -R72 ;  /* 0x000000018b8bc824 */ /* 0x000fe200078e0a48 */
[----:B------:R-:W-:Y:S01]  /*e7d0*/  ISETP.GT.U32.AND P4, PT, R72, R149, PT ;  /* 0x000000954800720c */ /* 0x000fe20003f84070 */
[----:B------:R-:W1:Y:S01]  /*e7e0*/  LDCU UR11, c[0x0][0x3b0] ;  /* 0x00007600ff0b77ac */ /* 0x000e620008000800 */
[----:B0-----:R-:W-:-:S04]  /*e7f0*/  LEA R4, P6, R138, R69, 0x1 ;  /* 0x000000458a047211 */ /* 0x001fc800078c08ff */
[----:B------:R-:W-:Y:S01]  /*e800*/  LEA.HI.X.SX32 R5, R138, R68, 0x1, P6 ;  /* 0x000000448a057211 */ /* 0x000fe200030f0eff */
[----:B------:R0:W-:Y:S04]  /*e810*/  STL [R1+0x310], R4 ;  /* 0x0003100401007387 */ /* 0x0001e80000100800 */
[----:B------:R0:W-:Y:S02]  /*e820*/  STL [R1+0x30c], R5 ;  /* 0x00030c0501007387 */ /* 0x0001e40000100800 */
[----:B------:R-:W-:Y:S01]  /*e830*/  @!P4 IMAD.IADD R149, R149, 0x1, -R72 ;  /* 0x000000019595c824 */ /* 0x000fe200078e0a48 */
[----:B------:R-:W-:Y:S01]  /*e840*/  ISETP.GT.U32.AND P4, PT, R72, R150, PT ;  /* 0x000000964800720c */ /* 0x000fe20003f84070 */
[----:B------:R0:W4:Y:S01]  /*e850*/  @P0 LDG.E.U16 R81, desc[UR20][R4.64] ;  /* 0x0000001404510981 */ /* 0x000122000c1e1500 */
[----:B--2---:R-:W-:-:S13]  /*e860*/  ISETP.GE.AND P5, PT, R43, RZ, PT ;  /* 0x000000ff2b00720c */ /* 0x004fda0003fa6270 */
[----:B------:R-:W-:-:S05]  /*e870*/  @!P5 IMAD.MOV R139, RZ, RZ, -R139 ;  /* 0x000000ffff8bd224 */ /* 0x000fca00078e0a8b */
[----:B------:R-:W-:-:S05]  /*e880*/  SEL R139, R75, R139, !P1 ;  /* 0x0000008b4b8b7207 */ /* 0x000fca0004800000 */
[----:B------:R-:W-:Y:S02]  /*e890*/  IMAD R139, R139, UR5, RZ ;  /* 0x000000058b8b7c24 */ /* 0x000fe4000f8e02ff */
[----:B------:R-:W-:Y:S01]  /*e8a0*/  @!P4 IMAD.IADD R150, R150, 0x1, -R72 ;  /* 0x000000019696c824 */ /* 0x000fe200078e0a48 */
[----:B---3--:R-:W-:Y:S01]  /*e8b0*/  ISETP.GE.AND P3, PT, R6, RZ, PT ;  /* 0x000000ff0600720c */ /* 0x008fe20003f66270 */
[----:B------:R-:W2:Y:S01]  /*e8c0*/  LDCU UR5, c[0x0][0x3b0] ;  /* 0x00007600ff0577ac */ /* 0x000ea20008000800 */
[----:B------:R-:W3:Y:S01]  /*e8d0*/  LDL R6, [R1+0x8fc] ;  /* 0x0008fc0001067983 */ /* 0x000ee20000100800 */
[----:B------:R-:W-:-:S10]  /*e8e0*/  LEA R43, P6, R139, R69, 0x1 ;  /* 0x000000458b2b7211 */ /* 0x000fd400078c08ff */
[----:B------:R-:W-:-:S05]  /*e8f0*/  @!P3 IMAD.MOV R119, RZ, RZ, -R119 ;  /* 0x000000ffff77b224 */ /* 0x000fca00078e0a77 */
[----:B------:R-:W-:Y:S02]  /*e900*/  SEL R119, R75, R119, !P1 ;  /* 0x000000774b777207 */ /* 0x000fe40004800000 */
[----:B------:R-:W-:-:S03]  /*e910*/  ISETP.GT.U32.AND P3, PT, R72, R149, PT ;  /* 0x000000954800720c */ /* 0x000fc60003f64070 */
[----:B------:R-:W-:Y:S01]  /*e920*/  IMAD R119, R119, UR7, RZ ;  /* 0x0000000777777c24 */ /* 0x000fe2000f8e02ff */
[----:B------:R-:W-:Y:S01]  /*e930*/  LEA.HI.X.SX32 R45, R139, R68, 0x1, P6 ;  /* 0x000000448b2d7211 */ /* 0x000fe200030f0eff */
[----:B------:R1:W-:Y:S01]  /*e940*/  STL [R1+0x348], R43 ;  /* 0x0003482b01007387 */ /* 0x0003e20000100800 */
[----:B0-----:R-:W-:Y:S01]  /*e950*/  @P0 IMAD.MOV.U32 R4, RZ, RZ, R43 ;  /* 0x000000ffff040224 */ /* 0x001fe200078e002b */
[----:B------:R-:W-:Y:S01]  /*e960*/  ISETP.GT.U32.AND P5, PT, R72, R140, PT ;  /* 0x0000008c4800720c */ /* 0x000fe20003fa4070 */
[----:B------:R-:W0:Y:S01]  /*e970*/  LDCU UR7, c[0x0][0x3b0] ;  /* 0x00007600ff0777ac */ /* 0x000e220008000800 */
[----:B------:R-:W-:Y:S01]  /*e980*/  @P0 IMAD.MOV.U32 R5, RZ, RZ, R45 ;  /* 0x000000ffff050224 */ /* 0x000fe200078e002d */
[----:B------:R-:W-:Y:S03]  /*e990*/  STL [R1+0x344], R45 ;  /* 0x0003442d01007387 */ /* 0x000fe60000100800 */
[----:B------:R-:W-:Y:S01]  /*e9a0*/  @!P3 IMAD.IADD R149, R149, 0x1, -R72 ;  /* 0x000000019595b824 */ /* 0x000fe200078e0a48 */
[----:B------:R0:W3:Y:S01]  /*e9b0*/  @P0 LDG.E.U16 R80, desc[UR20][R4.64] ;  /* 0x0000001404500981 */ /* 0x0000e2000c1e1500 */
[----:B----4-:R-:W-:-:S02]  /*e9c0*/  ISETP.GE.AND P4, PT, R8, RZ, PT ;  /* 0x000000ff0800720c */ /* 0x010fc40003f86270 */
[----:B------:R-:W-:-:S04]  /*e9d0*/  LEA R8, P6, R119, R69, 0x1 ;  /* 0x0000004577087211 */ /* 0x000fc800078c08ff */
[----:B-1----:R-:W-:Y:S01]  /*e9e0*/  LEA.HI.X.SX32 R43, R119, R68, 0x1, P6 ;  /* 0x00000044772b7211 */ /* 0x002fe200030f0eff */
[----:B------:R1:W-:Y:S01]  /*e9f0*/  STL [R1+0x380], R8 ;  /* 0x0003800801007387 */ /* 0x0003e20000100800 */
[----:B0-----:R-:W-:Y:S01]  /*ea00*/  @P0 IMAD.MOV.U32 R4, RZ, RZ, R8 ;  /* 0x000000ffff040224 */ /* 0x001fe200078e0008 */
[----:B------:R-:W-:Y:S02]  /*ea10*/  ISETP.GE.AND P3, PT, R44, RZ, PT ;  /* 0x000000ff2c00720c */ /* 0x000fe40003f66270 */
[----:B------:R-:W-:Y:S04]  /*ea20*/  STL [R1+0x37c], R43 ;  /* 0x00037c2b01007387 */ /* 0x000fe80000100800 */
[----:B-1----:R-:W4:Y:S04]  /*ea30*/  LDL.LU R8, [R1+0x4] ;  /* 0x0000040001087983 */ /* 0x002f280000300800 */
[----:B------:R-:W4:Y:S04]  /*ea40*/  LDL R44, [R1+0x930] ;  /* 0x00093000012c7983 */ /* 0x000f280000100800 */
[----:B------:R-:W4:Y:S01]  /*ea50*/  LDL R45, [R1+0x960] ;  /* 0x00096000012d7983 */ /* 0x000f220000100800 */
[----:B------:R-:W-:Y:S01]  /*ea60*/  @!P5 IMAD.IADD R140, R140, 0x1, -R72 ;  /* 0x000000018c8cd824 */ /* 0x000fe200078e0a48 */
[----:B------:R-:W-:-:S04]  /*ea70*/  ISETP.GT.U32.AND P5, PT, R72, R151, PT ;  /* 0x000000974800720c */ /* 0x000fc80003fa4070 */
[C---:B------:R-:W-:Y:S01]  /*ea80*/  ISETP.GT.U32.AND P6, PT, R72.reuse, R140, PT ;  /* 0x0000008c4800720c */ /* 0x040fe20003fc4070 */
[----:B------:R-:W-:Y:S02]  /*ea90*/  @!P4 IMAD.MOV R150, RZ, RZ, -R150 ;  /* 0x000000ffff96c224 */ /* 0x000fe400078e0a96 */
[----:B------:R-:W-:Y:S01]  /*eaa0*/  @!P3 IMAD.MOV R149, RZ, RZ, -R149 ;  /* 0x000000ffff95b224 */ /* 0x000fe200078e0a95 */
[----:B------:R-:W-:-:S05]  /*eab0*/  ISETP.GT.U32.AND P3, PT, R72, R154, PT ;  /* 0x0000009a4800720c */ /* 0x000fca0003f64070 */
[--C-:B------:R-:W-:Y:S01]  /*eac0*/  @!P5 IMAD.IADD R151, R151, 0x1, -R72.reuse ;  /* 0x000000019797d824 */ /* 0x100fe200078e0a48 */
[----:B------:R-:W-:Y:S01]  /*ead0*/  ISETP.GE.AND P5, PT, R7, RZ, PT ;  /* 0x000000ff0700720c */ /* 0x000fe20003fa6270 */
[----:B------:R-:W-:Y:S01]  /*eae0*/  @P0 IMAD.MOV.U32 R5, RZ, RZ, R43 ;  /* 0x000000ffff050224 */ /* 0x000fe200078e002b */
[C---:B------:R-:W-:Y:S02]  /*eaf0*/  SEL R150, R75.reuse, R150, !P1 ;  /* 0x000000964b967207 */ /* 0x040fe40004800000 */
[----:B------:R-:W-:Y:S01]  /*eb00*/  ISETP.GT.U32.AND P4, PT, R72, R151, PT ;  /* 0x000000974800720c */ /* 0x000fe20003f84070 */
[--C-:B------:R-:W-:Y:S01]  /*eb10*/  @!P6 IMAD.IADD R140, R140, 0x1, -R72.reuse ;  /* 0x000000018c8ce824 */ /* 0x100fe200078e0a48 */
[----:B------:R0:W4:Y:S01]  /*eb20*/  @P0 LDG.E.U16 R79, desc[UR20][R4.64] ;  /* 0x00000014044f0981 */ /* 0x000122000c1e1500 */
[----:B------:R-:W-:Y:S01]  /*eb30*/  SEL R149, R75, R149, !P1 ;  /* 0x000000954b957207 */ /* 0x000fe20004800000 */
[----:B------:R-:W-:Y:S02]  /*eb40*/  @!P3 IMAD.IADD R154, R154, 0x1, -R72 ;  /* 0x000000019a9ab824 */ /* 0x000fe400078e0a48 */
[----:B0-----:R-:W-:-:S03]  /*eb50*/  IMAD R4, R150, UR4, RZ ;  /* 0x0000000496047c24 */ /* 0x001fc6000f8e02ff */
[----:B------:R-:W-:-:S04]  /*eb60*/  @!P5 IMAD.MOV R140, RZ, RZ, -R140 ;  /* 0x000000ffff8cd224 */ /* 0x000fc800078e0a8c */
[----:B------:R-:W-:Y:S01]  /*eb70*/  @!P4 IMAD.IADD R151, R151, 0x1, -R72 ;  /* 0x000000019797c824 */ /* 0x000fe200078e0a48 */
[----:B------:R-:W-:Y:S01]  /*eb80*/  LEA R150, P5, R4, R69, 0x1 ;  /* 0x0000004504967211 */ /* 0x000fe200078a08ff */
[----:B------:R-:W-:Y:S01]  /*eb90*/  IMAD R165, R149, UR4, RZ ;  /* 0x0000000495a57c24 */ /* 0x000fe2000f8e02ff */
[----:B------:R-:W-:Y:S02]  /*eba0*/  ISETP.GT.U32.AND P4, PT, R72, R152, PT ;  /* 0x000000984800720c */ /* 0x000fe40003f84070 */
[----:B------:R-:W-:Y:S01]  /*ebb0*/  LEA.HI.X.SX32 R149, R4, R68, 0x1, P5 ;  /* 0x0000004404957211 */ /* 0x000fe200028f0eff */
[----:B------:R-:W-:Y:S01]  /*ebc0*/  @P0 IMAD.MOV.U32 R4, RZ, RZ, R150 ;  /* 0x000000ffff040224 */ /* 0x000fe200078e0096 */
[----:B------:R-:W-:Y:S02]  /*ebd0*/  PRMT R78, RZ, 0x7610, R78 ;  /* 0x00007610ff4e7816 */ /* 0x000fe4000000004e */
[----:B------:R-:W-:Y:S01]  /*ebe0*/  SEL R140, R75, R140, !P1 ;  /* 0x0000008c4b8c7207 */ /* 0x000fe20004800000 */
[----:B------:R-:W-:-:S04]  /*ebf0*/  @P0 IMAD.MOV.U32 R5, RZ, RZ, R149 ;  /* 0x000000ffff050224 */ /* 0x000fc800078e0095 */
[----:B--2---:R-:W-:Y:S01]  /*ec00*/  IMAD R140, R140, UR5, RZ ;  /* 0x000000058c8c7c24 */ /* 0x004fe2000f8e02ff */
[----:B------:R0:W2:Y:S01]  /*ec10*/  @P0 LDG.E.U16 R78, desc[UR20][R4.64] ;  /* 0x00000014044e0981 */ /* 0x0000a2000c1e1500 */
[----:B------:R-:W-:Y:S01]  /*ec20*/  @!P4 IMAD.IADD R152, R152, 0x1, -R72 ;  /* 0x000000019898c824 */ /* 0x000fe200078e0a48 */
[----:B---3--:R-:W-:Y:S01]  /*ec30*/  ISETP.GE.AND P6, PT, R6, RZ, PT ;  /* 0x000000ff0600720c */ /* 0x008fe20003fc6270 */
[----:B------:R-:W1:Y:S01]  /*ec40*/  LDCU UR5, c[0x0][0x3b0] ;  /* 0x00007600ff0577ac */ /* 0x000e620008000800 */
[----:B------:R-:W-:-:S11]  /*ec50*/  LEA R6, P3, R165, R69, 0x1 ;  /* 0x00000045a5067211 */ /* 0x000fd600078608ff */
[----:B------:R-:W-:Y:S01]  /*ec60*/  @!P6 IMAD.MOV R151, RZ, RZ, -R151 ;  /* 0x000000ffff97e224 */ /* 0x000fe200078e0a97 */
[----:B------:R-:W-:-:S04]  /*ec70*/  ISETP.GT.U32.AND P6, PT, R72, R154, PT ;  /* 0x0000009a4800720c */ /* 0x000fc80003fc4070 */
[----:B------:R-:W-:Y:S01]  /*ec80*/  SEL R151, R75, R151, !P1 ;  /* 0x000000974b977207 */ /* 0x000fe20004800000 */
[----:B------:R3:W-:Y:S01]  /*ec90*/  STL [R1], R6 ;  /* 0x0000000601007387 */ /* 0x0007e20000100800 */
[----:B0-----:R-:W-:-:S03]  /*eca0*/  @P0 IMAD.MOV.U32 R4, RZ, RZ, R6 ;  /* 0x000000ffff040224 */ /* 0x001fc600078e0006 */
[----:B------:R-:W-:Y:S01]  /*ecb0*/  IMAD R151, R151, UR7, RZ ;  /* 0x0000000797977c24 */ /* 0x000fe2000f8e02ff */
[----:B------:R-:W-:Y:S01]  /*ecc0*/  LEA R109, P4, R140, R69, 0x1 ;  /* 0x000000458c6d7211 */ /* 0x000fe200078808ff */
[----:B------:R-:W2:Y:S01]  /*ecd0*/  LDL R7, [R1+0x98c] ;  /* 0x00098c0001077983 */ /* 0x000ea20000100800 */
[----:B------:R-:W-:Y:S01]  /*ece0*/  ISETP.GT.U32.AND P5, PT, R72, R155, PT ;  /* 0x0000009b4800720c */ /* 0x000fe20003fa4070 */
[----:B------:R-:W-:Y:S02]  /*ecf0*/  @!P6 IMAD.IADD R154, R154, 0x1, -R72 ;  /* 0x000000019a9ae824 */ /* 0x000fe400078e0a48 */
[----:B---3--:R-:W3:Y:S01]  /*ed00*/  LDL R6, [R1+0x9c0] ;  /* 0x0009c00001067983 */ /* 0x008ee20000100800 */
[----:B------:R-:W-:Y:S01]  /*ed10*/  LEA R43, P6, R151, R69, 0x1 ;  /* 0x00000045972b7211 */ /* 0x000fe200078c08ff */
[----:B------:R-:W0:Y:S01]  /*ed20*/  LDCU UR7, c[0x0][0x3b0] ;  /* 0x00007600ff0777ac */ /* 0x000e220008000800 */
[----:B------:R-:W-:Y:S01]  /*ed30*/  LEA.HI.X.SX32 R110, R140, R68, 0x1, P4 ;  /* 0x000000448c6e7211 */ /* 0x000fe200020f0eff */
[----:B------:R0:W-:Y:S04]  /*ed40*/  STL [R1+0x40], R109 ;  /* 0x0000406d01007387 */ /* 0x0001e80000100800 */
[----:B------:R-:W-:Y:S04]  /*ed50*/  STL [R1+0x80], R43 ;  /* 0x0000802b01007387 */ /* 0x000fe80000100800 */
[----:B------:R-:W-:Y:S01]  /*ed60*/  STL [R1+0x3c], R110 ;  /* 0x00003c6e01007387 */ /* 0x000fe20000100800 */
[----:B----4-:R-:W-:-:S02]  /*ed70*/  ISETP.GE.AND P4, PT, R44, RZ, PT ;  /* 0x000000ff2c00720c */ /* 0x010fc40003f86270 */
[----:B------:R-:W-:Y:S02]  /*ed80*/  LEA.HI.X.SX32 R44, R151, R68, 0x1, P6 ;  /* 0x00000044972c7211 */ /* 0x000fe400030f0eff */
[----:B------:R-:W-:-:S03]  /*ed90*/  ISETP.GE.AND P6, PT, R45, RZ, PT ;  /* 0x000000ff2d00720c */ /* 0x000fc60003fc6270 */
[----:B------:R4:W-:Y:S04]  /*eda0*/  STL [R1+0x7c], R44 ;  /* 0x00007c2c01007387 */ /* 0x0009e80000100800 */
[----:B------:R-:W2:Y:S01]  /*edb0*/  LDL R45, [R1+0x9f0] ;  /* 0x0009f000012d7983 */ /* 0x000ea20000100800 */
[----:B------:R-:W-:Y:S02]  /*edc0*/  LEA.HI.X.SX32 R165, R165, R68, 0x1, P3 ;  /* 0x00000044a5a57211 */ /* 0x000fe400018f0eff */
[----:B------:R-:W-:Y:S01]  /*edd0*/  PRMT R77, RZ, 0x7610, R77 ;  /* 0x00007610ff4d7816 */ /* 0x000fe2000000004d */
[----:B------:R-:W-:Y:S01]  /*ede0*/  @!P5 IMAD.IADD R155, R155, 0x1, -R72 ;  /* 0x000000019b9bd824 */ /* 0x000fe200078e0a48 */
[C---:B------:R-:W-:Y:S01]  /*edf0*/  ISETP.GT.U32.AND P3, PT, R72.reuse, R8, PT ;  /* 0x000000084800720c */ /* 0x040fe20003f64070 */
[----:B------:R-:W-:Y:S01]  /*ee00*/  @P0 IMAD.MOV.U32 R5, RZ, RZ, R165 ;  /* 0x000000ffff050224 */ /* 0x000fe200078e00a5 */
[----:B------:R-:W-:Y:S01]  /*ee10*/  ISETP.GT.U32.AND P5, PT, R72, R152, PT ;  /* 0x000000984800720c */ /* 0x000fe20003fa4070 */
[----:B------:R-:W2:Y:S04]  /*ee20*/  LDL.LU R111, [R1+0x10] ;  /* 0x00001000016f7983 */ /* 0x000ea80000300800 */
[----:B------:R0:W2:Y:S02]  /*ee30*/  @P0 LDG.E.U16 R77, desc[UR20][R4.64] ;  /* 0x00000014044d0981 */ /* 0x0000a4000c1e1500 */
[----:B0-----:R-:W-:-:S02]  /*ee40*/  @P0 IMAD.MOV.U32 R4, RZ, RZ, R109 ;  /* 0x000000ffff040224 */ /* 0x001fc400078e006d */
[----:B------:R-:W2:Y:S02]  /*ee50*/  LDL.LU R109, [R1+0xc] ;  /* 0x00000c00016d7983 */ /* 0x000ea40000300800 */
[--C-:B------:R-:W-:Y:S02]  /*ee60*/  @!P3 IMAD.IADD R8, R8, 0x1, -R72.reuse ;  /* 0x000000010808b824 */ /* 0x100fe400078e0a48 */
[----:B------:R-:W-:Y:S02]  /*ee70*/  @!P5 IMAD.IADD R152, R152, 0x1, -R72 ;  /* 0x000000019898d824 */ /* 0x000fe400078e0a48 */
[----:B------:R-:W-:Y:S01]  /*ee80*/  @!P4 IMAD.MOV R154, RZ, RZ, -R154 ;  /* 0x000000ffff9ac224 */ /* 0x000fe200078e0a9a */
[C---:B------:R-:W-:Y:S01]  /*ee90*/  ISETP.GT.U32.AND P3, PT, R72.reuse, R8, PT ;  /* 0x000000084800720c */ /* 0x040fe20003f64070 */
[----:B------:R-:W-:Y:S01]  /*eea0*/  @P0 IMAD.MOV.U32 R5, RZ, RZ, R110 ;  /* 0x000000ffff050224 */ /* 0x000fe200078e006e */
[----:B------:R-:W-:Y:S02]  /*eeb0*/  PRMT R76, RZ, 0x7610, R76 ;  /* 0x00007610ff4c7816 */ /* 0x000fe4000000004c */
[C---:B------:R-:W-:Y:S01]  /*eec0*/  ISETP.GT.U32.AND P5, PT, R72.reuse, R155, PT ;  /* 0x0000009b4800720c */ /* 0x040fe20003fa4070 */
[----:B------:R-:W-:Y:S01]  /*eed0*/  @!P6 IMAD.MOV R152, RZ, RZ, -R152 ;  /* 0x000000ffff98e224 */ /* 0x000fe200078e0a98 */
[----:B------:R-:W-:-:S02]  /*eee0*/  ISETP.GT.U32.AND P4, PT, R72, R156, PT ;  /* 0x0000009c4800720c */ /* 0x000fc40003f84070 */
[C---:B------:R-:W-:Y:S01]  /*eef0*/  SEL R154, R75.reuse, R154, !P1 ;  /* 0x0000009a4b9a7207 */ /* 0x040fe20004800000 */
[----:B------:R0:W2:Y:S01]  /*ef00*/  @P0 LDG.E.U16 R76, desc[UR20][R4.64] ;  /* 0x00000014044c0981 */ /* 0x0000a2000c1e1500 */
[----:B------:R-:W-:Y:S02]  /*ef10*/  PRMT R74, RZ, 0x7610, R74 ;  /* 0x00007610ff4a7816 */ /* 0x000fe4000000004a */
[----:B------:R-:W-:Y:S01]  /*ef20*/  SEL R152, R75, R152, !P1 ;  /* 0x000000984b987207 */ /* 0x000fe20004800000 */
[----:B------:R-:W-:Y:S01]  /*ef30*/  IMAD R154, R154, UR11, RZ ;  /* 0x0000000b9a9a7c24 */ /* 0x000fe2000f8e02ff */
[----:B------:R-:W-:Y:S01]  /*ef40*/  PRMT R67, RZ, 0x7610, R67 ;  /* 0x00007610ff437816 */ /* 0x000fe20000000043 */
[----:B------:R-:W-:Y:S01]  /*ef50*/  @!P3 IMAD.IADD R8, R8, 0x1, -R72 ;  /* 0x000000010808b824 */ /* 0x000fe200078e0a48 */
[----:B------:R-:W-:Y:S01]  /*ef60*/  PRMT R66, RZ, 0x7610, R66 ;  /* 0x00007610ff427816 */ /* 0x000fe20000000042 */
[----:B0-----:R-:W-:Y:S01]  /*ef70*/  @P0 IMAD.MOV.U32 R4, RZ, RZ, R43 ;  /* 0x000000ffff040224 */ /* 0x001fe200078e002b */
[----:B------:R-:W-:Y:S01]  /*ef80*/  PRMT R65, RZ, 0x7610, R65 ;  /* 0x00007610ff417816 */ /* 0x000fe20000000041 */
[----:B------:R-:W-:Y:S01]  /*ef90*/  @P0 IMAD.MOV.U32 R5, RZ, RZ, R44 ;  /* 0x000000ffff050224 */ /* 0x000fe200078e002c */
[----:B------:R-:W-:Y:S01]  /*efa0*/  PRMT R64, RZ, 0x7610, R64 ;  /* 0x00007610ff407816 */ /* 0x000fe20000000040 */
[----:B-1----:R-:W-:Y:S01]  /*efb0*/  IMAD R152, R152, UR5, RZ ;  /* 0x0000000598987c24 */ /* 0x002fe2000f8e02ff */
[----:B----4-:R-:W4:Y:S01]  /*efc0*/  LDL.LU R44, [R1+0x8] ;  /* 0x00000800012c7983 */ /* 0x010f220000300800 */
[--C-:B------:R-:W-:Y:S01]  /*efd0*/  @!P5 IMAD.IADD R155, R155, 0x1, -R72.reuse ;  /* 0x000000019b9bd824 */ /* 0x100fe200078e0a48 */
[----:B------:R-:W0:Y:S02]  /*efe0*/  LDCU UR5, c[0x0][0x3b0] ;  /* 0x00007600ff0577ac */ /* 0x000e240008000800 */
[----:B------:R1:W4:Y:S01]  /*eff0*/  @P0 LDG.E.U16 R74, desc[UR20][R4.64] ;  /* 0x00000014044a0981 */ /* 0x000322000c1e1500 */
[----:B------:R-:W-:Y:S01]  /*f000*/  @!P4 IMAD.IADD R156, R156, 0x1, -R72 ;  /* 0x000000019c9cc824 */ /* 0x000fe200078e0a48 */
[----:B------:R-:W-:Y:S01]  /*f010*/  PRMT R63, RZ, 0x7610, R63 ;  /* 0x00007610ff3f7816 */ /* 0x000fe2000000003f */
[----:B------:R-:W0:Y:S01]  /*f020*/  LDCU UR11, c[0x0][0x3b0] ;  /* 0x00007600ff0b77ac */ /* 0x000e220008000800 */
[----:B-1----:R-:W-:-:S04]  /*f030*/  LEA R4, P3, R154, R69, 0x1 ;  /* 0x000000459a047211 */ /* 0x002fc800078608ff */
[----:B------:R-:W-:Y:S01]  /*f040*/  LEA.HI.X.SX32 R5, R154, R68, 0x1, P3 ;  /* 0x000000449a057211 */ /* 0x000fe200018f0eff */
[----:B------:R-:W-:Y:S04]  /*f050*/  STL [R1+0x4], R8 ;  /* 0x0000040801007387 */ /* 0x000fe80000100800 */
[----:B------:R1:W-:Y:S04]  /*f060*/  STL [R1+0xc0], R4 ;  /* 0x0000c00401007387 */ /* 0x0003e80000100800 */
[----:B------:R1:W4:Y:S02]  /*f070*/  @P0 LDG.E.U16 R67, desc[UR20][R4.64] ;  /* 0x0000001404430981 */ /* 0x000324000c1e1500 */
[----:B-1----:R-:W-:Y:S01]  /*f080*/  IMAD.MOV.U32 R4, RZ, RZ, R8 ;  /* 0x000000ffff047224 */ /* 0x002fe200078e0008 */
[----:B---3--:R-:W-:-:S02]  /*f090*/  ISETP.GE.AND P5, PT, R6, RZ, PT ;  /* 0x000000ff0600720c */ /* 0x008fc40003fa6270 */
[C---:B------:R-:W-:Y:S02]  /*f0a0*/  LEA R6, P4, R152.reuse, R69, 0x1 ;  /* 0x0000004598067211 */ /* 0x040fe400078808ff */
[----:B--2---:R-:W-:Y:S02]  /*f0b0*/  ISETP.GE.AND P6, PT, R7, RZ, PT ;  /* 0x000000ff0700720c */ /* 0x004fe40003fc6270 */
[----:B------:R-:W-:Y:S01]  /*f0c0*/  LEA.HI.X.SX32 R7, R152, R68, 0x1, P4 ;  /* 0x0000004498077211 */ /* 0x000fe200020f0eff */
[----:B------:R1:W-:Y:S04]  /*f0d0*/  STL [R1+0x100], R6 ;  /* 0x0001000601007387 */ /* 0x0003e80000100800 */
[----:B------:R2:W-:Y:S02]  /*f0e0*/  STL [R1+0xbc], R5 ;  /* 0x0000bc0501007387 */ /* 0x0005e40000100800 */
[----:B------:R-:W-:-:S02]  /*f0f0*/  @!P5 IMAD.MOV R4, RZ, RZ, -R4 ;  /* 0x000000ffff04d224 */ /* 0x000fc400078e0a04 */
[----:B------:R3:W-:Y:S04]  /*f100*/  STL [R1+0xfc], R7 ;  /* 0x0000fc0701007387 */ /* 0x0007e80000100800 */
[----:B------:R-:W4:Y:S04]  /*f110*/  LDL R8, [R1+0xa10] ;  /* 0x000a100001087983 */ /* 0x000f280000100800 */
[----:B------:R-:W4:Y:S01]  /*f120*/  LDL.LU R43, [R1+0x14] ;  /* 0x00001400012b7983 */ /* 0x000f220000300800 */
[----:B------:R-:W-:Y:S01]  /*f130*/  @!P6 IMAD.MOV R155, RZ, RZ, -R155 ;  /* 0x000000ffff9be224 */ /* 0x000fe200078e0a9b */
[----:B------:R-:W-:-:S02]  /*f140*/  ISETP.GT.U32.AND P3, PT, R72, R156, PT ;  /* 0x0000009c4800720c */ /* 0x000fc40003f64070 */
[----:B------:R1:W4:Y:S01]  /*f150*/  @P0 LDG.E.U16 R66, desc[UR20][R6.64] ;  /* 0x0000001406420981 */ /* 0x000322000c1e1500 */
[----:B------:R-:W-:-:S03]  /*f160*/  ISETP.GE.AND P5, PT, R45, RZ, PT ;  /* 0x000000ff2d00720c */ /* 0x000fc60003fa6270 */
[----:B------:R-:W4:Y:S04]  /*f170*/  LDL R110, [R1+0x988] ;  /* 0x00098800016e7983 */ /* 0x000f280000100800 */
[----:B------:R-:W4:Y:S01]  /*f180*/  LDL R45, [R1+0x9d0] ;  /* 0x0009d000012d7983 */ /* 0x000f220000100800 */
[C---:B------:R-:W-:Y:S02]  /*f190*/  SEL R155, R75.reuse, R155, !P1 ;  /* 0x0000009b4b9b7207 */ /* 0x040fe40004800000 */
[C---:B------:R-:W-:Y:S02]  /*f1a0*/  ISETP.GT.U32.AND P6, PT, R72.reuse, R111, PT ;  /* 0x0000006f4800720c */ /* 0x040fe40003fc4070 */
[----:B------:R-:W-:Y:S01]  /*f1b0*/  SEL R4, R75, R4, !P1 ;  /* 0x000000044b047207 */ /* 0x000fe20004800000 */
[----:B------:R-:W-:Y:S01]  /*f1c0*/  IMAD R155, R155, UR7, RZ ;  /* 0x000000079b9b7c24 */ /* 0x000fe2000f8e02ff */
[----:B------:R-:W0:Y:S01]  /*f1d0*/  LDCU UR7, c[0x0][0x3b0] ;  /* 0x00007600ff0777ac */ /* 0x000e220008000800 */
[----:B------:R-:W-:Y:S01]  /*f1e0*/  ISETP.GT.U32.AND P4, PT, R72, R109, PT ;  /* 0x0000006d4800720c */ /* 0x000fe20003f84070 */
[----:B------:R-:W-:-:S02]  /*f1f0*/  @!P3 IMAD.IADD R156, R156, 0x1, -R72 ;  /* 0x000000019c9cb824 */ /* 0x000fc400078e0a48 */
[----:B------:R-:W-:Y:S01]  /*f200*/  IMAD R4, R4, UR12, RZ ;  /* 0x0000000c04047c24 */ /* 0x000fe2000f8e02ff */
[----:B------:R-:W-:Y:S01]  /*f210*/  PRMT R62, RZ, 0x7610, R62 ;  /* 0x00007610ff3e7816 */ /* 0x000fe2000000003e */
[----:B------:R-:W-:Y:S01]  /*f220*/  @!P5 IMAD.MOV R156, RZ, RZ, -R156 ;  /* 0x000000ffff9cd224 */ /* 0x000fe200078e0a9c */
[----:B------:R-:W-:Y:S02]  /*f230*/  PRMT R61, RZ, 0x7610, R61 ;  /* 0x00007610ff3d7816 */ /* 0x000fe4000000003d */
[--C-:B------:R-:W-:Y:S01]  /*f240*/  @!P6 IMAD.IADD R111, R111, 0x1, -R72.reuse ;  /* 0x000000016f6fe824 */ /* 0x100fe200078e0a48 */
[-C--:B-1----:R-:W-:Y:S01]  /*f250*/  LEA R6, P5, R4, R69.reuse, 0x1 ;  /* 0x0000004504067211 */ /* 0x082fe200078a08ff */
[----:B------:R-:W1:Y:S03]  /*f260*/  LDCU UR12, c[0x0][0x3b0] ;  /* 0x00007600ff0c77ac */ /* 0x000e660008000800 */
[----:B------:R-:W-:Y:S01]  /*f270*/  @!P4 IMAD.IADD R109, R109, 0x1, -R72 ;  /* 0x000000016d6dc824 */ /* 0x000fe200078e0a48 */
[----:B--2---:R-:W-:-:S04]  /*f280*/  LEA R5, P4, R155, R69, 0x1 ;  /* 0x000000459b057211 */ /* 0x004fc800078808ff */
[-C--:B------:R-:W-:Y:S01]  /*f290*/  LEA.HI.X.SX32 R112, R155, R68.reuse, 0x1, P4 ;  /* 0x000000449b707211 */ /* 0x080fe200020f0eff */
[----:B------:R2:W-:Y:S01]  /*f2a0*/  STL [R1+0x160], R5 ;  /* 0x0001600501007387 */ /* 0x0005e20000100800 */
[----:B------:R-:W-:Y:S02]  /*f2b0*/  ISETP.GT.U32.AND P6, PT, R72, R109, PT ;  /* 0x0000006d4800720c */ /* 0x000fe40003fc4070 */
[----:B---3--:R-:W-:Y:S01]  /*f2c0*/  LEA.HI.X.SX32 R7, R4, R68, 0x1, P5 ;  /* 0x0000004404077211 */ /* 0x008fe200028f0eff */
[----:B------:R-:W-:Y:S01]  /*f2d0*/  @P0 IMAD.MOV.U32 R4, RZ, RZ, R5 ;  /* 0x000000ffff040224 */ /* 0x000fe200078e0005 */
[----:B------:R-:W-:Y:S01]  /*f2e0*/  SEL R156, R75, R156, !P1 ;  /* 0x0000009c4b9c7207 */ /* 0x000fe20004800000 */
[----:B--2---:R-:W-:Y:S01]  /*f2f0*/  @P0 IMAD.MOV.U32 R5, RZ, RZ, R112 ;  /* 0x000000ffff050224 */ /* 0x004fe200078e0070 */
[----:B----4-:R-:W-:-:S03]  /*f300*/  ISETP.GT.U32.AND P4, PT, R72, R44, PT ;  /* 0x0000002c4800720c */ /* 0x010fc60003f84070 */
[----:B0-----:R-:W-:Y:S01]  /*f310*/  IMAD R156, R156, UR5, RZ ;  /* 0x000000059c9c7c24 */ /* 0x001fe2000f8e02ff */
[----:B------:R-:W-:Y:S03]  /*f320*/  STL [R1+0x1a0], R6 ;  /* 0x0001a00601007387 */ /* 0x000fe60000100800 */
[----:B------:R-:W-:Y:S01]  /*f330*/  @!P6 IMAD.IADD R109, R109, 0x1, -R72 ;  /* 0x000000016d6de824 */ /* 0x000fe200078e0a48 */
[----:B------:R-:W-:Y:S01]  /*f340*/  ISETP.GT.U32.AND P3, PT, R72, R111, PT ;  /* 0x0000006f4800720c */ /* 0x000fe20003f64070 */
[----:B------:R-:W0:Y:S01]  /*f350*/  LDCU UR5, c[0x0][0x3b0] ;  /* 0x00007600ff0577ac */ /* 0x000e220008000800 */
[----:B------:R2:W3:Y:S02]  /*f360*/  @P0 LDG.E.U16 R65, desc[UR20][R4.64] ;  /* 0x0000001404410981 */ /* 0x0004e4000c1e1500 */
[----:B--2---:R-:W-:Y:S02]  /*f370*/  @P0 IMAD.MOV.U32 R4, RZ, RZ, R6 ;  /* 0x000000ffff040224 */ /* 0x004fe400078e0006 */
[----:B------:R-:W-:Y:S01]  /*f380*/  @P0 IMAD.MOV.U32 R5, RZ, RZ, R7 ;  /* 0x000000ffff050224 */ /* 0x000fe200078e0007 */
[----:B------:R2:W-:Y:S04]  /*f390*/  STL [R1+0x15c], R112 ;  /* 0x00015c7001007387 */ /* 0x0005e80000100800 */
[----:B------:R4:W3:Y:S01]  /*f3a0*/  @P0 LDG.E.U16 R64, desc[UR20][R4.64] ;  /* 0x0000001404400981 */ /* 0x0008e2000c1e1500 */
[----:B------:R-:W-:-:S03]  /*f3b0*/  @!P4 IMAD.IADD R44, R44, 0x1, -R72 ;  /* 0x000000012c2cc824 */ /* 0x000fc600078e0a48 */
[----:B------:R0:W-:Y:S04]  /*f3c0*/  STL [R1+0x19c], R7 ;  /* 0x00019c0701007387 */ /* 0x0001e80000100800 */
[----:B--2---:R-:W2:Y:S01]  /*f3d0*/  LDL.LU R112, [R1+0x44] ;  /* 0x0000440001707983 */ /* 0x004ea20000300800 */
[----:B----4-:R-:W-:Y:S02]  /*f3e0*/  LEA R4, P6, R156, R69, 0x1 ;  /* 0x000000459c047211 */ /* 0x010fe400078c08ff */
[----:B------:R-:W-:Y:S02]  /*f3f0*/  ISETP.GE.AND P5, PT, R8, RZ, PT ;  /* 0x000000ff0800720c */ /* 0x000fe40003fa6270 */
[----:B------:R-:W4:Y:S04]  /*f400*/  LDL.LU R8, [R1+0x18] ;  /* 0x0000180001087983 */ /* 0x000f280000300800 */
[----:B------:R-:W-:Y:S01]  /*f410*/  STL [R1+0x1e0], R4 ;  /* 0x0001e00401007387 */ /* 0x000fe20000100800 */
[----:B------:R-:W-:-:S03]  /*f420*/  ISETP.GE.AND P4, PT, R45, RZ, PT ;  /* 0x000000ff2d00720c */ /* 0x000fc60003f86270 */
[----:B------:R-:W3:Y:S01]  /*f430*/  LDL R45, [R1+0x944] ;  /* 0x00094400012d7983 */ /* 0x000ee20000100800 */
[----:B------:R-:W-:Y:S01]  /*f440*/  @!P3 IMAD.IADD R111, R111, 0x1, -R72 ;  /* 0x000000016f6fb824 */ /* 0x000fe200078e0a48 */
[----:B------:R-:W-:Y:S02]  /*f450*/  ISETP.GT.U32.AND P3, PT, R72, R43, PT ;  /* 0x0000002b4800720c */ /* 0x000fe40003f64070 */
[----:B------:R-:W-:Y:S01]  /*f460*/  LEA.HI.X.SX32 R6, R156, R68, 0x1, P6 ;  /* 0x000000449c067211 */ /* 0x000fe200030f0eff */
[----:B------:R-:W-:Y:S01]  /*f470*/  IMAD.MOV.U32 R5, RZ, RZ, R111 ;  /* 0x000000ffff057224 */ /* 0x000fe200078e006f */
[----:B------:R-:W-:-:S03]  /*f480*/  ISETP.GT.U32.AND P6, PT, R72, R44, PT ;  /* 0x0000002c4800720c */ /* 0x000fc60003fc4070 */
[----:B------:R1:W-:Y:S01]  /*f490*/  STL [R1+0x1dc], R6 ;  /* 0x0001dc0601007387 */ /* 0x0003e20000100800 */
[----:B0-----:R-:W-:Y:S02]  /*f4a0*/  @P0 IMAD.MOV.U32 R7, RZ, RZ, R6 ;  /* 0x000000ffff070224 */ /* 0x001fe400078e0006 */
[----:B------:R-:W-:-:S03]  /*f4b0*/  @!P5 IMAD.MOV R5, RZ, RZ, -R5 ;  /* 0x000000ffff05d224 */ /* 0x000fc600078e0a05 */
[----:B------:R-:W-:Y:S02]  /*f4c0*/  @!P3 IMAD.IADD R43, R43, 0x1, -R72 ;  /* 0x000000012b2bb824 */ /* 0x000fe400078e0a48 */
[----:B-1----:R-:W-:Y:S02]  /*f4d0*/  @P0 IMAD.MOV.U32 R6, RZ, RZ, R4 ;  /* 0x000000ffff060224 */ /* 0x002fe400078e0004 */
[----:B------:R-:W-:Y:S01]  /*f4e0*/  IMAD.MOV.U32 R4, RZ, RZ, R109 ;  /* 0x000000ffff047224 */ /* 0x000fe200078e006d */
[----:B------:R-:W-:Y:S01]  /*f4f0*/  ISETP.GT.U32.AND P3, PT, R72, R43, PT ;  /* 0x0000002b4800720c */ /* 0x000fe20003f64070 */
[----:B------:R-:W-:Y:S01]  /*f500*/  @!P6 IMAD.IADD R44, R44, 0x1, -R72 ;  /* 0x000000012c2ce824 */ /* 0x000fe200078e0a48 */
[----:B------:R0:W4:Y:S01]  /*f510*/  @P0 LDG.E.U16 R63, desc[UR20][R6.64] ;  /* 0x00000014063f0981 */ /* 0x000122000c1e1500 */
[----:B------:R-:W-:Y:S01]  /*f520*/  @!P4 IMAD.MOV R4, RZ, RZ, -R4 ;  /* 0x000000ffff04c224 */ /* 0x000fe200078e0a04 */
[----:B------:R-:W-:Y:S02]  /*f530*/  ISETP.GE.AND P5, PT, R110, RZ, PT ;  /* 0x000000ff6e00720c */ /* 0x000fe40003fa6270 */
[----:B------:R-:W4:Y:S01]  /*f540*/  LDL.LU R109, [R1+0x48] ;  /* 0x00004800016d7983 */ /* 0x000f220000300800 */
[----:B0-----:R-:W-:-:S02]  /*f550*/  SEL R6, R75, R5, !P1 ;  /* 0x000000054b067207 */ /* 0x001fc40004800000 */
[----:B------:R-:W-:-:S03]  /*f560*/  SEL R5, R75, R4, !P1 ;  /* 0x000000044b057207 */ /* 0x000fc60004800000 */
[----:B------:R-:W-:Y:S01]  /*f570*/  IMAD R6, R6, UR5, RZ ;  /* 0x0000000506067c24 */ /* 0x000fe2000f8e02ff */
[----:B------:R0:W-:Y:S01]  /*f580*/  STL [R1+0x8], R44 ;  /* 0x0000082c01007387 */ /* 0x0001e20000100800 */
[----:B------:R-:W-:Y:S01]  /*f590*/  IMAD R5, R5, UR7, RZ ;  /* 0x0000000705057c24 */ /* 0x000fe2000f8e02ff */
[----:B------:R-:W1:Y:S01]  /*f5a0*/  LDCU UR5, c[0x0][0x3b0] ;  /* 0x00007600ff0577ac */ /* 0x000e620008000800 */
[----:B------:R-:W-:Y:S02]  /*f5b0*/  IMAD.MOV.U32 R4, RZ, RZ, R44 ;  /* 0x000000ffff047224 */ /* 0x000fe400078e002c */
[----:B------:R-:W-:Y:S01]  /*f5c0*/  @!P3 IMAD.IADD R43, R43, 0x1, -R72 ;  /* 0x000000012b2bb824 */ /* 0x000fe200078e0a48 */
[-C--:B------:R-:W-:Y:S01]  /*f5d0*/  LEA R7, P3, R5, R69.reuse, 0x1 ;  /* 0x0000004505077211 */ /* 0x080fe200078608ff */
[----:B------:R-:W-:Y:S01]  /*f5e0*/  @!P5 IMAD.MOV R4, RZ, RZ, -R4 ;  /* 0x000000ffff04d224 */ /* 0x000fe200078e0a04 */
[----:B------:R-:W-:Y:S01]  /*f5f0*/  PRMT R60, RZ, 0x7610, R60 ;  /* 0x00007610ff3c7816 */ /* 0x000fe2000000003c */
[----:B------:R-:W1:Y:S01]  /*f600*/  LDCU UR7, c[0x0][0x3b0] ;  /* 0x00007600ff0777ac */ /* 0x000e620008000800 */
[----:B0-----:R-:W-:-:S04]  /*f610*/  LEA R44, P6, R6, R69, 0x1 ;  /* 0x00000045062c7211 */ /* 0x001fc800078c08ff */
[----:B------:R-:W-:Y:S01]  /*f620*/  LEA.HI.X.SX32 R110, R6, R68, 0x1, P6 ;  /* 0x00000044066e7211 */ /* 0x000fe200030f0eff */
[----:B------:R0:W-:Y:S01]  /*f630*/  STL [R1+0x220], R44 ;  /* 0x0002202c01007387 */ /* 0x0001e20000100800 */
[----:B------:R-:W-:Y:S01]  /*f640*/  SEL R6, R75, R4, !P1 ;  /* 0x000000044b067207 */ /* 0x000fe20004800000 */
[----:B------:R-:W-:Y:S02]  /*f650*/  @P0 IMAD.MOV.U32 R4, RZ, RZ, R44 ;  /* 0x000000ffff040224 */ /* 0x000fe400078e002c */
[----:B------:R-:W-:Y:S04]  /*f660*/  STL [R1+0x14], R43 ;  /* 0x0000142b01007387 */ /* 0x000fe80000100800 */
[----:B------:R1:W-:Y:S04]  /*f670*/  STL [R1+0x260], R7 ;  /* 0x0002600701007387 */ /* 0x0003e80000100800 */
[----:B------:R-:W-:Y:S04]  /*f680*/  STL [R1+0x21c], R110 ;  /* 0x00021c6e01007387 */ /* 0x000fe80000100800 */
[----:B0-----:R-:W4:Y:S01]  /*f690*/  LDL R44, [R1+0x8a8] ;  /* 0x0008a800012c7983 */ /* 0x001f220000100800 */
[----:B--2---:R-:W-:Y:S01]  /*f6a0*/  ISETP.GT.U32.AND P4, PT, R72, R112, PT ;  /* 0x000000704800720c */ /* 0x004fe20003f84070 */
[----:B------:R-:W-:-:S02]  /*f6b0*/  IMAD R6, R6, UR11, RZ ;  /* 0x0000000b06067c24 */ /* 0x000fc4000f8e02ff */
[----:B------:R-:W2:Y:S01]  /*f6c0*/  LDL R111, [R1+0x8f8] ;  /* 0x0008f800016f7983 */ /* 0x000ea20000100800 */
[----:B------:R-:W-:Y:S01]  /*f6d0*/  PRMT R59, RZ, 0x7610, R59 ;  /* 0x00007610ff3b7816 */ /* 0x000fe2000000003b */
[----:B------:R-:W0:Y:S08]  /*f6e0*/  LDCU UR11, c[0x0][0x3b0] ;  /* 0x00007600ff0b77ac */ /* 0x000e300008000800 */
[----:B------:R-:W-:Y:S01]  /*f6f0*/  @!P4 IMAD.IADD R112, R112, 0x1, -R72 ;  /* 0x000000017070c824 */ /* 0x000fe200078e0a48 */
[----:B---3--:R-:W-:-:S02]  /*f700*/  ISETP.GE.AND P5, PT, R45, RZ, PT ;  /* 0x000000ff2d00720c */ /* 0x008fc40003fa6270 */
[----:B------:R-:W-:Y:S01]  /*f710*/  LEA.HI.X.SX32 R45, R5, R68, 0x1, P3 ;  /* 0x00000044052d7211 */ /* 0x000fe200018f0eff */
[----:B------:R-:W-:-:S05]  /*f720*/  @P0 IMAD.MOV.U32 R5, RZ, RZ, R110 ;  /* 0x000000ffff050224 */ /* 0x000fca00078e006e */
[----:B------:R3:W2:Y:S02]  /*f730*/  @P0 LDG.E.U16 R62, desc[UR20][R4.64] ;  /* 0x00000014043e0981 */ /* 0x0006a4000c1e1500 */
[----:B---3--:R-:W-:Y:S02]  /*f740*/  @P0 IMAD.MOV.U32 R4, RZ, RZ, R7 ;  /* 0x000000ffff040224 */ /* 0x008fe400078e0007 */
[----:B------:R-:W-:-:S05]  /*f750*/  @P0 IMAD.MOV.U32 R5, RZ, RZ, R45 ;  /* 0x000000ffff050224 */ /* 0x000fca00078e002d */
[----:B------:R3:W2:Y:S04]  /*f760*/  @P0 LDG.E.U16 R61, desc[UR20][R4.64] ;  /* 0x00000014043d0981 */ /* 0x0006a8000c1e1500 */
[----:B------:R0:W-:Y:S01]  /*f770*/  STL [R1+0x25c], R45 ;  /* 0x00025c2d01007387 */ /* 0x0001e20000100800 */
[----:B---3--:R-:W-:-:S04]  /*f780*/  LEA R5, P4, R6, R69, 0x1 ;  /* 0x0000004506057211 */ /* 0x008fc800078808ff */
[----:B-1----:R-:W-:Y:S01]  /*f790*/  LEA.HI.X.SX32 R7, R6, R68, 0x1, P4 ;  /* 0x0000004406077211 */ /* 0x002fe200020f0eff */
[----:B0-----:R-:W3:Y:S01]  /*f7a0*/  LDL.LU R45, [R1+0x4c] ;  /* 0x00004c00012d7983 */ /* 0x001ee20000300800 */
[----:B------:R-:W-:-:S03]  /*f7b0*/  IMAD.MOV.U32 R4, RZ, RZ, R43 ;  /* 0x000000ffff047224 */ /* 0x000fc600078e002b */
[----:B------:R-:W3:Y:S04]  /*f7c0*/  LDL R110, [R1+0x858] ;  /* 0x00085800016e7983 */ /* 0x000ee80000100800 */
[----:B------:R0:W-:Y:S04]  /*f7d0*/  STL [R1+0x2a0], R5 ;  /* 0x0002a00501007387 */ /* 0x0001e80000100800 */
[----:B------:R1:W-:Y:S04]  /*f7e0*/  STL [R1+0x29c], R7 ;  /* 0x00029c0701007387 */ /* 0x0003e80000100800 */
[----:B------:R-:W3:Y:S01]  /*f7f0*/  LDL R43, [R1+0x86c] ;  /* 0x00086c00012b7983 */ /* 0x000ee20000100800 */
[C---:B----4-:R-:W-:Y:S01]  /*f800*/  ISETP.GT.U32.AND P6, PT, R72.reuse, R8, PT ;  /* 0x000000084800720c */ /* 0x050fe20003fc4070 */
[----:B------:R-:W-:Y:S01]  /*f810*/  @!P5 IMAD.MOV R4, RZ, RZ, -R4 ;  /* 0x000000ffff04d224 */ /* 0x000fe200078e0a04 */
[----:B------:R-:W-:-:S04]  /*f820*/  ISETP.GT.U32.AND P5, PT, R72, R132, PT ;  /* 0x000000844800720c */ /* 0x000fc80003fa4070 */
[----:B------:R-:W-:-:S07]  /*f830*/  SEL R6, R75, R4, !P1 ;  /* 0x000000044b067207 */ /* 0x000fce0004800000 */
[--C-:B------:R-:W-:Y:S01]  /*f840*/  @!P6 IMAD.IADD R8, R8, 0x1, -R72.reuse ;  /* 0x000000010808e824 */ /* 0x100fe200078e0a48 */
[C---:B------:R-:W-:Y:S01]  /*f850*/  ISETP.GT.U32.AND P6, PT, R72.reuse, R112, PT ;  /* 0x000000704800720c */ /* 0x040fe20003fc4070 */
[----:B------:R-:W-:Y:S02]  /*f860*/  @P0 IMAD.MOV.U32 R4, RZ, RZ, R5 ;  /* 0x000000ffff040224 */ /* 0x000fe400078e0005 */
[----:B0-----:R-:W-:Y:S01]  /*f870*/  @P0 IMAD.MOV.U32 R5, RZ, RZ, R7 ;  /* 0x000000ffff050224 */ /* 0x001fe200078e0007 */
[----:B------:R-:W-:Y:S01]  /*f880*/  ISETP.GT.U32.AND P4, PT, R72, R8, PT ;  /* 0x000000084800720c */ /* 0x000fe20003f84070 */
[----:B------:R-:W-:Y:S01]  /*f890*/  IMAD R6, R6, UR5, RZ ;  /* 0x0000000506067c24 */ /* 0x000fe2000f8e02ff */
[----:B------:R-:W-:Y:S01]  /*f8a0*/  ISETP.GT.U32.AND P3, PT, R72, R109, PT ;  /* 0x0000006d4800720c */ /* 0x000fe20003f64070 */
[--C-:B------:R-:W-:Y:S01]  /*f8b0*/  @!P5 IMAD.IADD R132, R132, 0x1, -R72.reuse ;  /* 0x000000018484d824 */ /* 0x100fe200078e0a48 */
[----:B------:R0:W4:Y:S05]  /*f8c0*/  @P0 LDG.E.U16 R60, desc[UR20][R4.64] ;  /* 0x00000014043c0981 */ /* 0x00012a000c1e1500 */
[----:B------:R-:W-:Y:S01]  /*f8d0*/  @!P6 IMAD.IADD R112, R112, 0x1, -R72 ;  /* 0x000000017070e824 */ /* 0x000fe200078e0a48 */
[----:B------:R-:W2:Y:S01]  /*f8e0*/  LDCU UR5, c[0x0][0x3b0] ;  /* 0x00007600ff0577ac */ /* 0x000ea20008000800 */
[----:B0-----:R-:W-:-:S02]  /*f8f0*/  LEA R4, P6, R6, R69, 0x1 ;  /* 0x0000004506047211 */ /* 0x001fc400078c08ff */
[----:B------:R-:W-:Y:S01]  /*f900*/  @!P4 IMAD.IADD R8, R8, 0x1, -R72 ;  /* 0x000000010808c824 */ /* 0x000fe200078e0a48 */
[----:B------:R-:W-:Y:S02]  /*f910*/  ISETP.GE.AND P5, PT, R44, RZ, PT ;  /* 0x000000ff2c00720c */ /* 0x000fe40003fa6270 */
[----:B------:R-:W-:Y:S01]  /*f920*/  LEA.HI.X.SX32 R6, R6, R68, 0x1, P6 ;  /* 0x0000004406067211 */ /* 0x000fe200030f0eff */
[----:B------:R-:W4:Y:S04]  /*f930*/  LDL.LU R44, [R1+0x50] ;  /* 0x00005000012c7983 */ /* 0x000f280000300800 */
[----:B------:R-:W-:Y:S01]  /*f940*/  STL [R1+0x2e0], R4 ;  /* 0x0002e00401007387 */ /* 0x000fe20000100800 */
[----:B-1----:R-:W-:-:S03]  /*f950*/  @P0 IMAD.MOV.U32 R7, RZ, RZ, R6 ;  /* 0x000000ffff070224 */ /* 0x002fc600078e0006 */
[----:B------:R0:W-:Y:S04]  /*f960*/  STL [R1+0x2dc], R6 ;  /* 0x0002dc0601007387 */ /* 0x0001e80000100800 */
[----:B------:R1:W-:Y:S01]  /*f970*/  STL [R1+0x18], R8 ;  /* 0x0000180801007387 */ /* 0x0003e20000100800 */
[----:B0-----:R-:W-:Y:S02]  /*f980*/  @P0 IMAD.MOV.U32 R6, RZ, RZ, R4 ;  /* 0x000000ffff060224 */ /* 0x001fe400078e0004 */
[----:B------:R-:W-:Y:S02]  /*f990*/  IMAD.MOV.U32 R4, RZ, RZ, R8 ;  /* 0x000000ffff047224 */ /* 0x000fe400078e0008 */
[----:B-1----:R-:W4:Y:S01]  /*f9a0*/  LDL R8, [R1+0x8a4] ;  /* 0x0008a40001087983 */ /* 0x002f220000100800 */
[----:B------:R-:W-:Y:S01]  /*f9b0*/  @!P3 IMAD.IADD R109, R109, 0x1, -R72 ;  /* 0x000000016d6db824 */ /* 0x000fe200078e0a48 */
[----:B--2---:R-:W-:-:S02]  /*f9c0*/  ISETP.GE.AND P3, PT, R111, RZ, PT ;  /* 0x000000ff6f00720c */ /* 0x004fc40003f66270 */
[----:B------:R-:W-:Y:S01]  /*f9d0*/  ISETP.GT.U32.AND P4, PT, R72, R132, PT ;  /* 0x000000844800720c */ /* 0x000fe20003f84070 */
[----:B------:R-:W2:Y:S01]  /*f9e0*/  LDL.LU R111, [R1+0x58] ;  /* 0x00005800016f7983 */ /* 0x000ea20000300800 */
[----:B------:R-:W-:-:S03]  /*f9f0*/  IMAD.MOV.U32 R5, RZ, RZ, R112 ;  /* 0x000000ffff057224 */ /* 0x000fc600078e0070 */
[----:B------:R0:W2:Y:S08]  /*fa00*/  @P0 LDG.E.U16 R59, desc[UR20][R6.64] ;  /* 0x00000014063b0981 */ /* 0x0000b0000c1e1500 */
[----:B------:R-:W-:Y:S01]  /*fa10*/  @!P4 IMAD.IADD R132, R132, 0x1, -R72 ;  /* 0x000000018484c824 */ /* 0x000fe200078e0a48 */
[----:B---3--:R-:W-:Y:S02]  /*fa20*/  ISETP.GE.AND P4, PT, R43, RZ, PT ;  /* 0x000000ff2b00720c */ /* 0x008fe40003f86270 */
[----:B------:R-:W3:Y:S01]  /*fa30*/  LDL R43, [R1+0x8d4] ;  /* 0x0008d400012b7983 */ /* 0x000ee20000100800 */
[----:B------:R-:W-:Y:S01]  /*fa40*/  @!P3 IMAD.MOV R5, RZ, RZ, -R5 ;  /* 0x000000ffff05b224 */ /* 0x000fe200078e0a05 */
[----:B------:R-:W-:Y:S01]  /*fa50*/  ISETP.GT.U32.AND P6, PT, R72, R45, PT ;  /* 0x0000002d4800720c */ /* 0x000fe20003fc4070 */
[----:B------:R-:W-:Y:S01]  /*fa60*/  @!P5 IMAD.MOV R4, RZ, RZ, -R4 ;  /* 0x000000ffff04d224 */ /* 0x000fe200078e0a04 */
[----:B------:R-:W-:-:S02]  /*fa70*/  ISETP.GE.AND P5, PT, R110, RZ, PT ;  /* 0x000000ff6e00720c */ /* 0x000fc40003fa6270 */
[C---:B------:R-:W-:Y:S01]  /*fa80*/  SEL R5, R75.reuse, R5, !P1 ;  /* 0x000000054b057207 */ /* 0x040fe20004800000 */
[----:B------:R-:W3:Y:S01]  /*fa90*/  LDL.LU R110, [R1+0x84] ;  /* 0x00008400016e7983 */ /* 0x000ee20000300800 */
[----:B------:R-:W-:-:S03]  /*faa0*/  SEL R4, R75, R4, !P1 ;  /* 0x000000044b047207 */ /* 0x000fc60004800000 */
[----:B------:R-:W-:Y:S01]  /*fab0*/  IMAD R5, R5, UR7, RZ ;  /* 0x0000000705057c24 */ /* 0x000fe2000f8e02ff */
[----:B------:R-:W-:Y:S01]  /*fac0*/  ISETP.GT.U32.AND P3, PT, R72, R109, PT ;  /* 0x0000006d4800720c */ /* 0x000fe20003f64070 */
[----:B------:R-:W-:Y:S01]  /*fad0*/  IMAD R4, R4, UR5, RZ ;  /* 0x0000000504047c24 */ /* 0x000fe2000f8e02ff */
[----:B------:R-:W-:Y:S01]  /*fae0*/  PRMT R58, RZ, 0x7610, R58 ;  /* 0x00007610ff3a7816 */ /* 0x000fe2000000003a */
[----:B------:R-:W-:Y:S01]  /*faf0*/  @!P6 IMAD.IADD R45, R45, 0x1, -R72 ;  /* 0x000000012d2de824 */ /* 0x000fe200078e0a48 */
[CC--:B------:R-:W-:Y:S01]  /*fb00*/  LEA R112, P6, R5.reuse, R69.reuse, 0x1 ;  /* 0x0000004505707211 */ /* 0x0c0fe200078c08ff */
[----:B------:R-:W-:Y:S01]  /*fb10*/  @!P5 IMAD.MOV R132, RZ, RZ, -R132 ;  /* 0x000000ffff84d224 */ /* 0x000fe200078e0a84 */
[C---:B0-----:R-:W-:Y:S01]  /*fb20*/  LEA R6, P5, R4.reuse, R69, 0x1 ;  /* 0x0000004504067211 */ /* 0x041fe200078a08ff */
[----:B------:R-:W0:Y:S01]  /*fb30*/  LDCU UR5, c[0x0][0x3b0] ;  /* 0x00007600ff0577ac */ /* 0x000e220008000800 */
[-C--:B------:R-:W-:Y:S02]  /*fb40*/  LEA.HI.X.SX32 R113, R5, R68.reuse, 0x1, P6 ;  /* 0x0000004405717211 */ /* 0x080fe400030f0eff */
[----:B------:R-:W-:Y:S01]  /*fb50*/  LEA.HI.X.SX32 R7, R4, R68, 0x1, P5 ;  /* 0x0000004404077211 */ /* 0x000fe200028f0eff */
[----:B------:R-:W-:Y:S01]  /*fb60*/  @P0 IMAD.MOV.U32 R4, RZ, RZ, R112 ;  /* 0x000000ffff040224 */ /* 0x000fe200078e0070 */
[----:B------:R-:W-:Y:S01]  /*fb70*/  PRMT R57, RZ, 0x7610, R57 ;  /* 0x00007610ff397816 */ /* 0x000fe20000000039 */
[----:B------:R-:W-:Y:S01]  /*fb80*/  @P0 IMAD.MOV.U32 R5, RZ, RZ, R113 ;  /* 0x000000ffff050224 */ /* 0x000fe200078e0071 */
[----:B------:R-:W-:Y:S01]  /*fb90*/  PRMT R56, RZ, 0x7610, R56 ;  /* 0x00007610ff387816 */ /* 0x000fe20000000038 */
[----:B------:R-:W-:Y:S01]  /*fba0*/  @!P3 IMAD.IADD R109, R109, 0x1, -R72 ;  /* 0x000000016d6db824 */ /* 0x000fe200078e0a48 */
[C---:B------:R-:W-:Y:S01]  /*fbb0*/  ISETP.GT.U32.AND P3, PT, R72.reuse, R45, PT ;  /* 0x0000002d4800720c */ /* 0x040fe20003f64070 */
[----:B------:R-:W1:Y:S01]  /*fbc0*/  LDCU UR7, c[0x0][0x3b0] ;  /* 0x00007600ff0777ac */ /* 0x000e620008000800 */
[----:B------:R-:W-:Y:S01]  /*fbd0*/  SEL R132, R75, R132, !P1 ;  /* 0x000000844b847207 */ /* 0x000fe20004800000 */
[----:B------:R0:W3:Y:S01]  /*fbe0*/  @P0 LDG.E.U16 R58, desc[UR20][R4.64] ;  /* 0x00000014043a0981 */ /* 0x0000e2000c1e1500 */
[----:B----4-:R-:W-:-:S03]  /*fbf0*/  ISETP.GT.U32.AND P6, PT, R72, R44, PT ;  /* 0x0000002c4800720c */ /* 0x010fc60003fc4070 */
[----:B------:R-:W-:Y:S01]  /*fc00*/  STL [R1+0x318], R112 ;  /* 0x0003187001007387 */ /* 0x000fe20000100800 */
[----:B0-----:R-:W-:-:S03]  /*fc10*/  IMAD.MOV.U32 R4, RZ, RZ, R109 ;  /* 0x000000ffff047224 */ /* 0x001fc600078e006d */
[----:B------:R0:W-:Y:S01]  /*fc20*/  STL [R1+0x350], R6 ;  /* 0x0003500601007387 */ /* 0x0001e20000100800 */
[----:B------:R-:W-:Y:S01]  /*fc30*/  IMAD R132, R132, UR11, RZ ;  /* 0x0000000b84847c24 */ /* 0x000fe2000f8e02ff */
[----:B------:R-:W-:Y:S01]  /*fc40*/  PRMT R55, RZ, 0x7610, R55 ;  /* 0x00007610ff377816 */ /* 0x000fe20000000037 */
[----:B------:R-:W-:Y:S01]  /*fc50*/  @!P4 IMAD.MOV R4, RZ, RZ, -R4 ;  /* 0x000000ffff04c224 */ /* 0x000fe200078e0a04 */
[----:B------:R-:W-:Y:S01]  /*fc60*/  STL [R1+0x314], R113 ;  /* 0x0003147101007387 */ /* 0x000fe20000100800 */
[----:B------:R-:W-:Y:S01]  /*fc70*/  @!P3 IMAD.IADD R45, R45, 0x1, -R72 ;  /* 0x000000012d2db824 */ /* 0x000fe200078e0a48 */
[----:B------:R-:W-:Y:S02]  /*fc80*/  PRMT R54, RZ, 0x7610, R54 ;  /* 0x00007610ff367816 */ /* 0x000fe40000000036 */
[----:B------:R0:W4:Y:S01]  /*fc90*/  @P0 LDG.E.U16 R57, desc[UR20][R6.64] ;  /* 0x0000001406390981 */ /* 0x000122000c1e1500 */
[----:B------:R-:W-:Y:S02]  /*fca0*/  SEL R5, R75, R4, !P1 ;  /* 0x000000044b057207 */ /* 0x000fe40004800000 */
[----:B------:R-:W-:Y:S01]  /*fcb0*/  ISETP.GE.AND P5, PT, R8, RZ, PT ;  /* 0x000000ff0800720c */ /* 0x000fe20003fa6270 */
[----:B------:R1:W-:Y:S01]  /*fcc0*/  STL [R1+0x34c], R7 ;  /* 0x00034c0701007387 */ /* 0x0003e20000100800 */
[----:B0-----:R-:W-:Y:S01]  /*fcd0*/  LEA R6, P4, R132, R69, 0x1 ;  /* 0x0000004584067211 */ /* 0x001fe200078808ff */
[----:B------:R-:W-:Y:S01]  /*fce0*/  @!P6 IMAD.IADD R44, R44, 0x1, -R72 ;  /* 0x000000012c2ce824 */ /* 0x000fe200078e0a48 */
[----:B------:R-:W-:Y:S01]  /*fcf0*/  PRMT R53, RZ, 0x7610, R53 ;  /* 0x00007610ff357816 */ /* 0x000fe20000000035 */
[----:B------:R-:W4:Y:S01]  /*fd00*/  LDL.LU R8, [R1+0x8c] ;  /* 0x00008c0001087983 */ /* 0x000f220000300800 */
[----:B------:R-:W-:Y:S01]  /*fd10*/  IMAD.MOV.U32 R4, RZ, RZ, R45 ;  /* 0x000000ffff047224 */ /* 0x000fe200078e002d */
[----:B------:R-:W0:Y:S01]  /*fd20*/  LDCU UR11, c[0x0][0x3b0] ;  /* 0x00007600ff0b77ac */ /* 0x000e220008000800 */
[----:B------:R-:W-:Y:S01]  /*fd30*/  IMAD R5, R5, UR4, RZ ;  /* 0x0000000405057c24 */ /* 0x000fe2000f8e02ff */
[----:B-1----:R-:W-:Y:S01]  /*fd40*/  LEA.HI.X.SX32 R7, R132, R68, 0x1, P4 ;  /* 0x0000004484077211 */ /* 0x002fe200020f0eff */
[----:B------:R1:W-:Y:S01]  /*fd50*/  STL [R1+0x4c], R45 ;  /* 0x00004c2d01007387 */ /* 0x0003e20000100800 */
[----:B------:R-:W-:-:S02]  /*fd60*/  ISETP.GT.U32.AND P6, PT, R72, R44, PT ;  /* 0x0000002c4800720c */ /* 0x000fc40003fc4070 */
[----:B------:R-:W-:Y:S01]  /*fd70*/  @!P5 IMAD.MOV R4, RZ, RZ, -R4 ;  /* 0x000000ffff04d224 */ /* 0x000fe200078e0a04 */
[----:B--2---:R-:W-:Y:S01]  /*fd80*/  ISETP.GT.U32.AND P3, PT, R72, R111, PT ;  /* 0x0000006f4800720c */ /* 0x004fe20003f64070 */
[----:B------:R2:W-:Y:S01]  /*fd90*/  STL [R1+0x388], R6 ;  /* 0x0003880601007387 */ /* 0x0005e20000100800 */
[----:B------:R-:W-:-:S03]  /*fda0*/  LEA R152, P5, R5, R69, 0x1 ;  /* 0x0000004505987211 */ /* 0x000fc600078a08ff */
[----:B------:R-:W-:Y:S01]  /*fdb0*/  STL [R1+0x384], R7 ;  /* 0x0003840701007387 */ /* 0x000fe20000100800 */
[----:B------:R-:W-:-:S03]  /*fdc0*/  SEL R4, R75, R4, !P1 ;  /* 0x000000044b047207 */ /* 0x000fc60004800000 */
[----:B-1----:R-:W4:Y:S01]  /*fdd0*/  LDL R45, [R1+0x90c] ;  /* 0x00090c00012d7983 */ /* 0x002f220000100800 */
[----:B------:R-:W-:-:S03]  /*fde0*/  LEA.HI.X.SX32 R151, R5, R68, 0x1, P5 ;  /* 0x0000004405977211 */ /* 0x000fc600028f0eff */
[----:B------:R-:W4:Y:S04]  /*fdf0*/  LDL.LU R113, [R1+0x94] ;  /* 0x0000940001717983 */ /* 0x000f280000300800 */
[----:B------:R-:W4:Y:S01]  /*fe00*/  LDL R112, [R1+0x934] ;  /* 0x0009340001707983 */ /* 0x000f220000100800 */
[----:B------:R-:W-:-:S03]  /*fe10*/  @P0 IMAD.MOV.U32 R5, RZ, RZ, R151 ;  /* 0x000000ffff050224 */ /* 0x000fc600078e0097 */
[----:B------:R2:W4:Y:S01]  /*fe20*/  @P0 LDG.E.U16 R56, desc[UR20][R6.64] ;  /* 0x0000001406380981 */ /* 0x000522000c1e1500 */
[--C-:B------:R-:W-:Y:S02]  /*fe30*/  @!P6 IMAD.IADD R44, R44, 0x1, -R72.reuse ;  /* 0x000000012c2ce824 */ /* 0x100fe400078e0a48 */
[----:B------:R-:W-:Y:S02]  /*fe40*/  @!P3 IMAD.IADD R111, R111, 0x1, -R72 ;  /* 0x000000016f6fb824 */ /* 0x000fe400078e0a48 */
[----:B--2---:R-:W-:Y:S02]  /*fe50*/  IMAD R6, R4, UR4, RZ ;  /* 0x0000000404067c24 */ /* 0x004fe4000f8e02ff */
[----:B------:R-:W-:-:S05]  /*fe60*/  @P0 IMAD.MOV.U32 R4, RZ, RZ, R152 ;  /* 0x000000ffff040224 */ /* 0x000fca00078e0098 */
[----:B------:R1:W2:Y:S02]  /*fe70*/  @P0 LDG.E.U16 R55, desc[UR20][R4.64] ;  /* 0x0000001404370981 */ /* 0x0002a4000c1e1500 */
[----:B-1----:R-:W-:Y:S01]  /*fe80*/  IMAD.MOV.U32 R4, RZ, RZ, R44 ;  /* 0x000000ffff047224 */ /* 0x002fe200078e002c */
[----:B---3--:R-:W-:Y:S02]  /*fe90*/  ISETP.GE.AND P3, PT, R43, RZ, PT ;  /* 0x000000ff2b00720c */ /* 0x008fe40003f66270 */
[----:B------:R-:W3:Y:S04]  /*fea0*/  LDL.LU R43, [R1+0x90] ;  /* 0x00009000012b7983 */ /* 0x000ee80000300800 */
[----:B------:R1:W-:Y:S04]  /*feb0*/  STL [R1+0x50], R44 ;  /* 0x0000502c01007387 */ /* 0x0003e80000100800 */
[----:B-1----:R-:W2:Y:S01]  /*fec0*/  LDL R44, [R1+0x96c] ;  /* 0x00096c00012c7983 */ /* 0x002ea20000100800 */
[----:B------:R-:W-:-:S02]  /*fed0*/  ISETP.GT.U32.AND P4, PT, R72, R110, PT ;  /* 0x0000006e4800720c */ /* 0x000fc40003f84070 */
[----:B------:R-:W-:Y:S01]  /*fee0*/  @!P3 IMAD.MOV R4, RZ, RZ, -R4 ;  /* 0x000000ffff04b224 */ /* 0x000fe200078e0a04 */
[----:B------:R-:W-:-:S10]  /*fef0*/  LEA R5, P6, R6, R69, 0x1 ;  /* 0x0000004506057211 */ /* 0x000fd400078c08ff */
[----:B------:R-:W-:Y:S01]  /*ff00*/  @!P4 IMAD.IADD R110, R110, 0x1, -R72 ;  /* 0x000000016e6ec824 */ /* 0x000fe200078e0a48 */
[----:B------:R-:W-:-:S04]  /*ff10*/  LEA.HI.X.SX32 R7, R6, R68, 0x1, P6 ;  /* 0x0000004406077211 */ /* 0x000fc800030f0eff */
[C---:B------:R-:W-:Y:S02]  /*ff20*/  ISETP.GT.U32.AND P4, PT, R72.reuse, R110, PT ;  /* 0x0000006e4800720c */ /* 0x040fe40003f84070 */
[----:B------:R-:W-:Y:S02]  /*ff30*/  SEL R6, R75, R4, !P1 ;  /* 0x000000044b067207 */ /* 0x000fe40004800000 */
[----:B------:R-:W-:Y:S01]  /*ff40*/  ISETP.GT.U32.AND P5, PT, R72, R111, PT ;  /* 0x0000006f4800720c */ /* 0x000fe20003fa4070 */
[----:B------:R1:W-:Y:S02]  /*ff50*/  STL [R1+0x8], R5 ;  /* 0x0000080501007387 */ /* 0x0003e40000100800 */
[----:B------:R-:W-:Y:S01]  /*ff60*/  IMAD R6, R6, UR5, RZ ;  /* 0x0000000506067c24 */ /* 0x000fe2000f8e02ff */
[----:B------:R-:W0:Y:S01]  /*ff70*/  LDCU UR5, c[0x0][0x3b0] ;  /* 0x00007600ff0577ac */ /* 0x000e220008000800 */
[----:B------:R-:W-:Y:S01]  /*ff80*/  @P0 IMAD.MOV.U32 R4, RZ, RZ, R5 ;  /* 0x000000ffff040224 */ /* 0x000fe200078e0005 */
[----:B------:R0:W-:Y:S03]  /*ff90*/  STL [R1+0x4], R7 ;  /* 0x0000040701007387 */ /* 0x0001e60000100800 */
[----:B------:R-:W-:Y:S01]  /*ffa0*/  @!P4 IMAD.IADD R110, R110, 0x1, -R72 ;  /* 0x000000016e6ec824 */ /* 0x000fe200078e0a48 */
[----:B------:R-:W2:Y:S01]  /*ffb0*/  LDL R109, [R1+0x99c] ;  /* 0x00099c00016d7983 */ /* 0x000ea20000100800 */
[----:B-1----:R-:W-:Y:S01]  /*ffc0*/  @P0 IMAD.MOV.U32 R5, RZ, RZ, R7 ;  /* 0x000000ffff050224 */ /* 0x002fe200078e0007 */
[----:B----4-:R-:W-:-:S04]  /*ffd0*/  ISETP.GT.U32.AND P3, PT, R72, R8, PT ;  /* 0x000000084800720c */ /* 0x010fc80003f64070 */
[----:B------:R1:W4:Y:S01]  /*ffe0*/  @P0 LDG.E.U16 R54, desc[UR20][R4.64] ;  /* 0x0000001404360981 */ /* 0x000322000c1e1500 */
[----:B0-----:R-:W-:Y:S01]  /*fff0*/  LEA R7, P4, R6, R69, 0x1 ;  /* 0x0000004506077211 */ /* 0x001fe200078808ff */
[----:B------:R-:W-:-:S07]  /*10000*/  @!P5 IMAD.IADD R111, R111, 0x1, -R72 ;  /* 0x000000016f6fd824 */ /* 0x000fce00078e0a48 */
[----:B------:R-:W-:Y:S01]  /*10010*/  @!P3 IMAD.IADD R8, R8, 0x1, -R72 ;  /* 0x000000010808b824 */ /* 0x000fe200078e0a48 */
[----:B-1----:R-:W-:Y:S02]  /*10020*/  LEA.HI.X.SX32 R4, R6, R68, 0x1, P4 ;  /* 0x0000004406047211 */ /* 0x002fe400020f0eff */
[----:B------:R-:W-:Y:S02]  /*10030*/  ISETP.GE.AND P6, PT, R45, RZ, PT ;  /* 0x000000ff2d00720c */ /* 0x000fe40003fc6270 */
[----:B------:R-:W4:Y:S01]  /*10040*/  LDL.LU R45, [R1+0x98] ;  /* 0x00009800012d7983 */ /* 0x000f220000300800 */
[----:B------:R-:W-:Y:S01]  /*10050*/  ISETP.GE.AND P3, PT, R112, RZ, PT ;  /* 0x000000ff7000720c */ /* 0x000fe20003f66270 */
[----:B------:R-:W-:Y:S02]  /*10060*/  IMAD.MOV.U32 R5, RZ, RZ, R111 ;  /* 0x000000ffff057224 */ /* 0x000fe400078e006f */
[----:B------:R0:W-:Y:S01]  /*10070*/  STL [R1+0x48], R7 ;  /* 0x0000480701007387 */ /* 0x0001e20000100800 */
[----:B------:R-:W-:-:S03]  /*10080*/  @P0 IMAD.MOV.U32 R6, RZ, RZ, R7 ;  /* 0x000000ffff060224 */ /* 0x000fc600078e0007 */
[----:B------:R1:W-:Y:S03]  /*10090*/  STL [R1+0x44], R4 ;  /* 0x0000440401007387 */ /* 0x0003e60000100800 */
[----:B------:R-:W-:Y:S01]  /*100a0*/  @!P6 IMAD.MOV R5, RZ, RZ, -R5 ;  /* 0x000000ffff05e224 */ /* 0x000fe200078e0a05 */
[----:B------:R-:W-:Y:S01]  /*100b0*/  ISETP.GT.U32.AND P4, PT, R72, R8, PT ;  /* 0x000000084800720c */ /* 0x000fe20003f84070 */
[----:B------:R-:W4:Y:S01]  /*100c0*/  LDL.LU R112, [R1+0xcc] ;  /* 0x0000cc0001707983 */ /* 0x000f220000300800 */
[----:B0-----:R-:W-:Y:S02]  /*100d0*/  @P0 IMAD.MOV.U32 R7, RZ, RZ, R4 ;  /* 0x000000ffff070224 */ /* 0x001fe400078e0004 */
[----:B-1----:R-:W-:Y:S01]  /*100e0*/  IMAD.MOV.U32 R4, RZ, RZ, R110 ;  /* 0x000000ffff047224 */ /* 0x002fe200078e006e */
[----:B------:R-:W-:Y:S02]  /*100f0*/  SEL R5, R75, R5, !P1 ;  /* 0x000000054b057207 */ /* 0x000fe40004800000 */
[----:B------:R0:W4:Y:S01]  /*10100*/  @P0 LDG.E.U16 R53, desc[UR20][R6.64] ;  /* 0x0000001406350981 */ /* 0x000122000c1e1500 */
[----:B------:R-:W-:-:S02]  /*10110*/  @!P3 IMAD.MOV R4, RZ, RZ, -R4 ;  /* 0x000000ffff04b224 */ /* 0x000fc400078e0a04 */
[----:B0-----:R-:W-:-:S03]  /*10120*/  IMAD R6, R5, UR7, RZ ;  /* 0x0000000705067c24 */ /* 0x001fc6000f8e02ff */
[--C-:B------:R-:W-:Y:S01]  /*10130*/  @!P4 IMAD.IADD R8, R8, 0x1, -R72.reuse ;  /* 0x000000010808c824 */ /* 0x100fe200078e0a48 */
[----:B---3--:R-:W-:Y:S02]  /*10140*/  ISETP.GT.U32.AND P6, PT, R72, R43, PT ;  /* 0x0000002b4800720c */ /* 0x008fe40003fc4070 */
[----:B--2---:R-:W-:Y:S01]  /*10150*/  ISETP.GE.AND P3, PT, R44, RZ, PT ;  /* 0x000000ff2c00720c */ /* 0x004fe20003f66270 */
[----:B------:R-:W0:Y:S01]  /*10160*/  LDCU UR7, c[0x0][0x3b0] ;  /* 0x00007600ff0777ac */ /* 0x000e220008000800 */
[----:B------:R-:W2:Y:S09]  /*10170*/  LDL R44, [R1+0x9c4] ;  /* 0x0009c400012c7983 */ /* 0x000eb20000100800 */
[----:B------:R-:W-:Y:S01]  /*10180*/  @!P6 IMAD.IADD R43, R43, 0x1, -R72 ;  /* 0x000000012b2be824 */ /* 0x000fe200078e0a48 */
[----:B------:R-:W-:-:S04]  /*10190*/  LEA R7, P6, R6, R69, 0x1 ;  /* 0x0000004506077211 */ /* 0x000fc800078c08ff */
[----:B------:R-:W-:Y:S01]  /*101a0*/  LEA.HI.X.SX32 R6, R6, R68, 0x1, P6 ;  /* 0x0000004406067211 */ /* 0x000fe200030f0eff */
[----:B------:R1:W-:Y:S01]  /*101b0*/  STL [R1+0x8c], R8 ;  /* 0x00008c0801007387 */ /* 0x0003e20000100800 */
[----:B------:R-:W-:-:S03]  /*101c0*/  IMAD.MOV.U32 R5, RZ, RZ, R8 ;  /* 0x000000ffff057224 */ /* 0x000fc600078e0008 */
[----:B------:R3:W-:Y:S04]  /*101d0*/  STL [R1+0x88], R7 ;  /* 0x0000880701007387 */ /* 0x0007e80000100800 */
[----:B------:R0:W-:Y:S04]  /*101e0*/  STL [R1+0x84], R6 ;  /* 0x0000840601007387 */ /* 0x0001e80000100800 */
[----:B-1----:R-:W2:Y:S01]  /*101f0*/  LDL R8, [R1+0x9fc] ;  /* 0x0009fc0001087983 */ /* 0x002ea20000100800 */
[----:B------:R-:W-:Y:S02]  /*10200*/  ISETP.GT.U32.AND P5, PT, R72, R113, PT ;  /* 0x000000714800720c */ /* 0x000fe40003fa4070 */
[----:B------:R-:W-:Y:S01]  /*10210*/  SEL R4, R75, R4, !P1 ;  /* 0x000000044b047207 */ /* 0x000fe20004800000 */
[----:B------:R-:W-:Y:S01]  /*10220*/  @!P3 IMAD.MOV R5, RZ, RZ, -R5 ;  /* 0x000000ffff05b224 */ /* 0x000fe200078e0a05 */
[----:B---3--:R-:W-:Y:S01]  /*10230*/  @P0 LOP3.LUT R7, R7, R6, RZ, 0x3c, !PT ;  /* 0x0000000607070212 */ /* 0x008fe200078e3cff */
[----:B------:R-:W3:Y:S08]  /*10240*/  LDL.LU R111, [R1+0xd0] ;  /* 0x0000d000016f7983 */ /* 0x000ef00000300800 */
[----:B------:R-:W-:-:S05]  /*10250*/  @!P5 IMAD.IADD R113, R113, 0x1, -R72 ;  /* 0x000000017171d824 */ /* 0x000fca00078e0a48 */
[----:B------:R-:W-:Y:S01]  /*10260*/  ISETP.GT.U32.AND P5, PT, R72, R113, PT ;  /* 0x000000714800720c */ /* 0x000fe20003fa4070 */
[----:B------:R-:W-:Y:S01]  /*10270*/  IMAD R4, R4, UR5, RZ ;  /* 0x0000000504047c24 */ /* 0x000fe2000f8e02ff */
[----:B------:R-:W-:Y:S01]  /*10280*/  ISETP.GE.AND P4, PT, R109, RZ, PT ;  /* 0x000000ff6d00720c */ /* 0x000fe20003f86270 */
[----:B------:R-:W1:Y:S01]  /*10290*/  LDCU UR5, c[0x0][0x3b0] ;  /* 0x00007600ff0577ac */ /* 0x000e620008000800 */
[----:B0-----:R-:W-:Y:S02]  /*102a0*/  @P0 LOP3.LUT R6, R7, R6, RZ, 0x3c, !PT ;  /* 0x0000000607060212 */ /* 0x001fe400078e3cff */
[----:B------:R-:W-:-:S07]  /*102b0*/  LEA R109, P3, R4, R69, 0x1 ;  /* 0x00000045046d7211 */ /* 0x000fce00078608ff */
[----:B------:R-:W-:Y:S01]  /*102c0*/  @!P5 IMAD.IADD R113, R113, 0x1, -R72 ;  /* 0x000000017171d824 */ /* 0x000fe200078e0a48 */
[----:B------:R-:W-:Y:S02]  /*102d0*/  PRMT R52, RZ, 0x7610, R52 ;  /* 0x00007610ff347816 */ /* 0x000fe40000000034 */
[----:B------:R-:W-:Y:S02]  /*102e0*/  @P0 LOP3.LUT R7, R7, R6, RZ, 0x3c, !PT ;  /* 0x0000000607070212 */ /* 0x000fe400078e3cff */
[----:B------:R-:W-:Y:S02]  /*102f0*/  ISETP.GT.U32.AND P6, PT, R72, R43, PT ;  /* 0x0000002b4800720c */ /* 0x000fe40003fc4070 */
[----:B------:R-:W-:Y:S02]  /*10300*/  LEA.HI.X.SX32 R110, R4, R68, 0x1, P3 ;  /* 0x00000044046e7211 */ /* 0x000fe400018f0eff */
[----:B----4-:R-:W-:Y:S01]  /*10310*/  ISETP.GT.U32.AND P5, PT, R72, R45, PT ;  /* 0x0000002d4800720c */ /* 0x010fe20003fa4070 */
[----:B------:R-:W-:Y:S01]  /*10320*/  IMAD.MOV.U32 R4, RZ, RZ, R113 ;  /* 0x000000ffff047224 */ /* 0x000fe200078e0071 */
[----:B------:R0:W4:Y:S01]  /*10330*/  @P0 LDG.E.U16 R52, desc[UR20][R6.64] ;  /* 0x0000001406340981 */ /* 0x000122000c1e1500 */
[----:B------:R-:W-:-:S03]  /*10340*/  PRMT R51, RZ, 0x7610, R51 ;  /* 0x00007610ff337816 */ /* 0x000fc60000000033 */
[----:B------:R1:W-:Y:S01]  /*10350*/  STL [R1+0xc8], R109 ;  /* 0x0000c86d01007387 */ /* 0x0003e20000100800 */
[----:B------:R-:W-:-:S03]  /*10360*/  @!P4 IMAD.MOV R4, RZ, RZ, -R4 ;  /* 0x000000ffff04c224 */ /* 0x000fc600078e0a04 */
[----:B------:R-:W-:Y:S01]  /*10370*/  STL [R1+0xc4], R110 ;  /* 0x0000c46e01007387 */ /* 0x000fe20000100800 */
[----:B0-----:R-:W-:Y:S02]  /*10380*/  @P0 IMAD.MOV.U32 R6, RZ, RZ, R109 ;  /* 0x000000ffff060224 */ /* 0x001fe400078e006d */
[----:B------:R-:W-:Y:S02]  /*10390*/  @P0 IMAD.MOV.U32 R7, RZ, RZ, R110 ;  /* 0x000000ffff070224 */ /* 0x000fe400078e006e */
[----:B------:R-:W-:-:S03]  /*103a0*/  @!P5 IMAD.IADD R45, R45, 0x1, -R72 ;  /* 0x000000012d2dd824 */ /* 0x000fc600078e0a48 */
[----:B------:R0:W4:Y:S01]  /*103b0*/  @P0 LDG.E.U16 R51, desc[UR20][R6.64] ;  /* 0x0000001406330981 */ /* 0x000122000c1e1500 */
[----:B------:R-:W-:Y:S01]  /*103c0*/  @!P6 IMAD.IADD R43, R43, 0x1, -R72 ;  /* 0x000000012b2be824 */ /* 0x000fe200078e0a48 */
[----:B------:R-:W-:Y:S02]  /*103d0*/  ISETP.GT.U32.AND P4, PT, R72, R45, PT ;  /* 0x0000002d4800720c */ /* 0x000fe40003f84070 */
[C---:B0-----:R-:W-:Y:S02]  /*103e0*/  SEL R6, R75.reuse, R5, !P1 ;  /* 0x000000054b067207 */ /* 0x041fe40004800000 */
[----:B------:R-:W-:Y:S01]  /*103f0*/  SEL R5, R75, R4, !P1 ;  /* 0x000000044b057207 */ /* 0x000fe20004800000 */
[----:B------:R-:W-:Y:S02]  /*10400*/  IMAD.MOV.U32 R4, RZ, RZ, R43 ;  /* 0x000000ffff047224 */ /* 0x000fe400078e002b */
[----:B------:R-:W-:Y:S01]  /*10410*/  IMAD R6, R6, UR11, RZ ;  /* 0x0000000b06067c24 */ /* 0x000fe2000f8e02ff */
[----:B------:R-:W-:Y:S01]  /*10420*/  PRMT R50, RZ, 0x7610, R50 ;  /* 0x00007610ff327816 */ /* 0x000fe20000000032 */
[----:B-1----:R-:W-:Y:S01]  /*10430*/  IMAD R5, R5, UR5, RZ ;  /* 0x0000000505057c24 */ /* 0x002fe2000f8e02ff */
[----:B------:R-:W-:-:S03]  /*10440*/  ISETP.GT.U32.AND P3, PT, R72, R112, PT ;  /* 0x000000704800720c */ /* 0x000fc60003f64070 */
[----:B------:R-:W-:Y:S01]  /*10450*/  @!P4 IMAD.IADD R45, R45, 0x1, -R72 ;  /* 0x000000012d2dc824 */ /* 0x000fe200078e0a48 */
[CC--:B------:R-:W-:Y:S01]  /*10460*/  LEA R113, P6, R6.reuse, R69.reuse, 0x1 ;  /* 0x0000004506717211 */ /* 0x0c0fe200078c08ff */
[----:B------:R-:W0:Y:S03]  /*10470*/  LDCU UR5, c[0x0][0x3b0] ;  /* 0x00007600ff0577ac */ /* 0x000e260008000800 */
[----:B------:R-:W-:Y:S01]  /*10480*/  LEA.HI.X.SX32 R114, R6, R68, 0x1, P6 ;  /* 0x0000004406727211 */ /* 0x000fe200030f0eff */
[----:B------:R-:W1:Y:S01]  /*10490*/  LDCU UR11, c[0x0][0x3b0] ;  /* 0x00007600ff0b77ac */ /* 0x000e620008000800 */
[----:B--2---:R-:W-:Y:S02]  /*104a0*/  ISETP.GE.AND P5, PT, R44, RZ, PT ;  /* 0x000000ff2c00720c */ /* 0x004fe40003fa6270 */
[----:B------:R-:W2:Y:S04]  /*104b0*/  LDL R44, [R1+0xa04] ;  /* 0x000a0400012c7983 */ /* 0x000ea80000100800 */
[----:B------:R-:W4:Y:S04]  /*104c0*/  LDL.LU R109, [R1+0xd4] ;  /* 0x0000d400016d7983 */ /* 0x000f280000300800 */
[----:B------:R0:W-:Y:S03]  /*104d0*/  STL [R1+0x90], R43 ;  /* 0x0000902b01007387 */ /* 0x0001e60000100800 */
[----:B------:R-:W-:Y:S01]  /*104e0*/  @!P5 IMAD.MOV R4, RZ, RZ, -R4 ;  /* 0x000000ffff04d224 */ /* 0x000fe200078e0a04 */
[----:B------:R-:W-:Y:S01]  /*104f0*/  LEA R7, P5, R5, R69, 0x1 ;  /* 0x0000004505077211 */ /* 0x000fe200078a08ff */
[----:B0-----:R-:W4:Y:S01]  /*10500*/  LDL.LU R43, [R1+0xd8] ;  /* 0x0000d800012b7983 */ /* 0x001f220000300800 */
[----:B------:R-:W-:-:S03]  /*10510*/  ISETP.GE.AND P4, PT, R8, RZ, PT ;  /* 0x000000ff0800720c */ /* 0x000fc60003f86270 */
[----:B------:R-:W-:Y:S04]  /*10520*/  STL [R1+0x108], R113 ;  /* 0x0001087101007387 */ /* 0x000fe80000100800 */
[----:B------:R-:W-:Y:S04]  /*10530*/  STL [R1+0x168], R7 ;  /* 0x0001680701007387 */ /* 0x000fe80000100800 */
[----:B------:R-:W4:Y:S01]  /*10540*/  LDL R8, [R1+0x9c8] ;  /* 0x0009c80001087983 */ /* 0x000f220000100800 */
[----:B------:R-:W-:Y:S01]  /*10550*/  LEA.HI.X.SX32 R110, R5, R68, 0x1, P5 ;  /* 0x00000044056e7211 */ /* 0x000fe200028f0eff */
[----:B------:R-:W-:Y:S01]  /*10560*/  @P0 IMAD.MOV.U32 R5, RZ, RZ, R114 ;  /* 0x000000ffff050224 */ /* 0x000fe200078e0072 */
[----:B------:R-:W-:Y:S01]  /*10570*/  SEL R6, R75, R4, !P1 ;  /* 0x000000044b067207 */ /* 0x000fe20004800000 */
[----:B------:R-:W-:Y:S01]  /*10580*/  @P0 IMAD.MOV.U32 R4, RZ, RZ, R113 ;  /* 0x000000ffff040224 */ /* 0x000fe200078e0071 */
[----:B------:R-:W-:Y:S04]  /*10590*/  STL [R1+0x104], R114 ;  /* 0x0001047201007387 */ /* 0x000fe80000100800 */
[----:B------:R-:W-:Y:S04]  /*105a0*/  STL [R1+0x98], R45 ;  /* 0x0000982d01007387 */ /* 0x000fe80000100800 */
[----:B------:R0:W4:Y:S04]  /*105b0*/  @P0 LDG.E.U16 R50, desc[UR20][R4.64] ;  /* 0x0000001404320981 */ /* 0x000128000c1e1500 */
[----:B------:R1:W-:Y:S01]  /*105c0*/  STL [R1+0x164], R110 ;  /* 0x0001646e01007387 */ /* 0x0003e20000100800 */
[----:B0-----:R-:W-:-:S03]  /*105d0*/  @P0 IMAD.MOV.U32 R5, RZ, RZ, R110 ;  /* 0x000000ffff050224 */ /* 0x001fc600078e006e */
[----:B-1----:R-:W4:Y:S01]  /*105e0*/  LDL R110, [R1+0x980] ;  /* 0x00098000016e7983 */ /* 0x002f220000100800 */
[----:B------:R-:W-:Y:S01]  /*105f0*/  @!P3 IMAD.IADD R112, R112, 0x1, -R72 ;  /* 0x000000017070b824 */ /* 0x000fe200078e0a48 */
[----:B------:R-:W-:Y:S01]  /*10600*/  PRMT R49, RZ, 0x7610, R49 ;  /* 0x00007610ff317816 */ /* 0x000fe20000000031 */
[----:B------:R-:W-:-:S03]  /*10610*/  @P0 IMAD.MOV.U32 R4, RZ, RZ, R7 ;  /* 0x000000ffff040224 */ /* 0x000fc600078e0007 */
[----:B------:R-:W-:Y:S01]  /*10620*/  ISETP.GT.U32.AND P3, PT, R72, R112, PT ;  /* 0x000000704800720c */ /* 0x000fe20003f64070 */
[----:B------:R-:W-:Y:S01]  /*10630*/  IMAD R6, R6, UR7, RZ ;  /* 0x0000000706067c24 */ /* 0x000fe2000f8e02ff */
[----:B------:R0:W4:Y:S01]  /*10640*/  @P0 LDG.E.U16 R49, desc[UR20][R4.64] ;  /* 0x0000001404310981 */ /* 0x000122000c1e1500 */
[----:B---3--:R-:W-:Y:S01]  /*10650*/  ISETP.GT.U32.AND P6, PT, R72, R111, PT ;  /* 0x0000006f4800720c */ /* 0x008fe20003fc4070 */
[----:B------:R-:W1:Y:S01]  /*10660*/  LDCU UR7, c[0x0][0x3b0] ;  /* 0x00007600ff0777ac */ /* 0x000e620008000800 */
[----:B0-----:R-:W-:-:S08]  /*10670*/  IMAD.MOV.U32 R4, RZ, RZ, R45 ;  /* 0x000000ffff047224 */ /* 0x001fd000078e002d */
[----:B------:R-:W-:Y:S01]  /*10680*/  @!P3 IMAD.IADD R112, R112, 0x1, -R72 ;  /* 0x000000017070b824 */ /* 0x000fe200078e0a48 */
[----:B------:R-:W3:Y:S01]  /*10690*/  LDL.LU R45, [R1+0x10c] ;  /* 0x00010c00012d7983 */ /* 0x000ee20000300800 */
[----:B------:R-:W-:Y:S01]  /*106a0*/  @!P4 IMAD.MOV R4, RZ, RZ, -R4 ;  /* 0x000000ffff04c224 */ /* 0x000fe200078e0a04 */
[----:B------:R-:W-:Y:S01]  /*106b0*/  LEA R7, P4, R6, R69, 0x1 ;  /* 0x0000004506077211 */ /* 0x000fe200078808ff */
[----:B------:R-:W-:-:S03]  /*106c0*/  @!P6 IMAD.IADD R111, R111, 0x1, -R72 ;  /* 0x000000016f6fe824 */ /* 0x000fc600078e0a48 */
[----:B------:R-:W-:Y:S01]  /*106d0*/  SEL R5, R75, R4, !P1 ;  /* 0x000000044b057207 */ /* 0x000fe20004800000 */
[----:B------:R0:W-:Y:S01]  /*106e0*/  STL [R1+0x1a8], R7 ;  /* 0x0001a80701007387 */ /* 0x0001e20000100800 */
[----:B------:R-:W-:Y:S01]  /*106f0*/  IMAD.MOV.U32 R4, RZ, RZ, R112 ;  /* 0x000000ffff047224 */ /* 0x000fe200078e0070 */
[----:B------:R-:W-:Y:S02]  /*10700*/  ISETP.GT.U32.AND P6, PT, R72, R111, PT ;  /* 0x0000006f4800720c */ /* 0x000fe40003fc4070 */
[----:B------:R-:W-:Y:S01]  /*10710*/  IMAD R5, R5, UR12, RZ ;  /* 0x0000000c05057c24 */ /* 0x000fe2000f8e02ff */
[----:B------:R-:W-:Y:S02]  /*10720*/  PRMT R48, RZ, 0x7610, R48 ;  /* 0x00007610ff307816 */ /* 0x000fe40000000030 */
[----:B------:R-:W-:-:S08]  /*10730*/  PRMT R47, RZ, 0x7610, R47 ;  /* 0x00007610ff2f7816 */ /* 0x000fd0000000002f */
[----:B------:R-:W-:Y:S01]  /*10740*/  @!P6 IMAD.IADD R111, R111, 0x1, -R72 ;  /* 0x000000016f6fe824 */ /* 0x000fe200078e0a48 */
[----:B------:R-:W-:Y:S02]  /*10750*/  PRMT R46, RZ, 0x7610, R46 ;  /* 0x00007610ff2e7816 */ /* 0x000fe4000000002e */
[----:B--2---:R-:W-:Y:S02]  /*10760*/  ISETP.GE.AND P5, PT, R44, RZ, PT ;  /* 0x000000ff2c00720c */ /* 0x004fe40003fa6270 */
[----:B------:R-:W-:Y:S02]  /*10770*/  LEA.HI.X.SX32 R44, R6, R68, 0x1, P4 ;  /* 0x00000044062c7211 */ /* 0x000fe400020f0eff */
[----:B----4-:R-:W-:-:S03]  /*10780*/  ISETP.GT.U32.AND P3, PT, R72, R109, PT ;  /* 0x0000006d4800720c */ /* 0x010fc60003f64070 */
[----:B------:R2:W-:Y:S04]  /*10790*/  STL [R1+0x1a4], R44 ;  /* 0x0001a42c01007387 */ /* 0x0005e80000100800 */
[----:B------:R-:W4:Y:S02]  /*107a0*/  LDL R112, [R1+0x940] ;  /* 0x0009400001707983 */ /* 0x000f240000100800 */
[----:B------:R-:W-:Y:S01]  /*107b0*/  @!P5 IMAD.MOV R4, RZ, RZ, -R4 ;  /* 0x000000ffff04d224 */ /* 0x000fe200078e0a04 */
[----:B------:R-:W-:Y:S01]  /*107c0*/  LEA R113, P5, R5, R69, 0x1 ;  /* 0x0000004505717211 */ /* 0x000fe200078a08ff */
[----:B------:R-:W-:Y:S02]  /*107d0*/  @P0 IMAD.MOV.U32 R6, RZ, RZ, R7 ;  /* 0x000000ffff060224 */ /* 0x000fe400078e0007 */
[----:B0-----:R-:W-:Y:S01]  /*107e0*/  @P0 IMAD.MOV.U32 R7, RZ, RZ, R44 ;  /* 0x000000ffff070224 */ /* 0x001fe200078e002c */
[----:B------:R-:W-:Y:S01]  /*107f0*/  ISETP.GT.U32.AND P4, PT, R72, R43, PT ;  /* 0x0000002b4800720c */ /* 0x000fe20003f84070 */
[----:B------:R-:W-:Y:S01]  /*10800*/  @!P3 IMAD.IADD R109, R109, 0x1, -R72 ;  /* 0x000000016d6db824 */ /* 0x000fe200078e0a48 */
[----:B------:R-:W-:Y:S01]  /*10810*/  SEL R4, R75, R4, !P1 ;  /* 0x000000044b047207 */ /* 0x000fe20004800000 */
[----:B--2---:R-:W2:Y:S01]  /*10820*/  LDL.LU R44, [R1+0x110] ;  /* 0x00011000012c7983 */ /* 0x004ea20000300800 */
[----:B------:R-:W-:-:S03]  /*10830*/  LEA.HI.X.SX32 R5, R5, R68, 0x1, P5 ;  /* 0x0000004405057211 */ /* 0x000fc600028f0eff */
[----:B------:R-:W-:Y:S04]  /*10840*/  STL [R1+0x1e8], R113 ;  /* 0x0001e87101007387 */ /* 0x000fe80000100800 */
[----:B------:R0:W2:Y:S01]  /*10850*/  @P0 LDG.E.U16 R48, desc[UR20][R6.64] ;  /* 0x0000001406300981 */ /* 0x0000a2000c1e1500 */
[----:B------:R-:W-:-:S03]  /*10860*/  ISETP.GE.AND P3, PT, R8, RZ, PT ;  /* 0x000000ff0800720c */ /* 0x000fc60003f66270 */
[----:B------:R-:W2:Y:S01]  /*10870*/  LDL.LU R8, [R1+0x114] ;  /* 0x0001140001087983 */ /* 0x000ea20000300800 */
[----:B0-----:R-:W-:-:S03]  /*10880*/  IMAD R6, R4, UR5, RZ ;  /* 0x0000000504067c24 */ /* 0x001fc6000f8e02ff */
[----:B------:R0:W-:Y:S01]  /*10890*/  STL [R1+0x1e4], R5 ;  /* 0x0001e40501007387 */ /* 0x0001e20000100800 */
[----:B------:R-:W-:Y:S02]  /*108a0*/  @P0 IMAD.MOV.U32 R4, RZ, RZ, R113 ;  /* 0x000000ffff040224 */ /* 0x000fe400078e0071 */
[----:B------:R-:W-:Y:S01]  /*108b0*/  @!P4 IMAD.IADD R43, R43, 0x1, -R72 ;  /* 0x000000012b2bc824 */ /* 0x000fe200078e0a48 */
[C---:B------:R-:W-:Y:S01]  /*108c0*/  ISETP.GT.U32.AND P5, PT, R72.reuse, R109, PT ;  /* 0x0000006d4800720c */ /* 0x040fe20003fa4070 */
[----:B------:R-:W1:Y:S01]  /*108d0*/  LDCU UR5, c[0x0][0x3b0] ;  /* 0x00007600ff0577ac */ /* 0x000e620008000800 */
[----:B------:R0:W2:Y:S02]  /*108e0*/  @P0 LDG.E.U16 R47, desc[UR20][R4.64] ;  /* 0x00000014042f0981 */ /* 0x0000a4000c1e1500 */
[----:B------:R-:W-:Y:S01]  /*108f0*/  ISETP.GT.U32.AND P4, PT, R72, R43, PT ;  /* 0x0000002b4800720c */ /* 0x000fe20003f84070 */
[----:B0-----:R-:W-:Y:S01]  /*10900*/  IMAD.MOV.U32 R4, RZ, RZ, R111 ;  /* 0x000000ffff047224 */ /* 0x001fe200078e006f */
[----:B------:R-:W-:-:S03]  /*10910*/  LEA R5, P6, R6, R69, 0x1 ;  /* 0x0000004506057211 */ /* 0x000fc600078c08ff */
[----:B------:R-:W-:Y:S01]  /*10920*/  @!P3 IMAD.MOV R4, RZ, RZ, -R4 ;  /* 0x000000ffff04b224 */ /* 0x000fe200078e0a04 */
[----:B------:R-:W-:Y:S01]  /*10930*/  ISETP.GE.AND P3, PT, R110, RZ, PT ;  /* 0x000000ff6e00720c */ /* 0x000fe20003f66270 */
[----:B------:R0:W-:Y:S01]  /*10940*/  STL [R1+0x228], R5 ;  /* 0x0002280501007387 */ /* 0x0001e20000100800 */
[----:B------:R-:W-:-:S03]  /*10950*/  LEA.HI.X.SX32 R7, R6, R68, 0x1, P6 ;  /* 0x0000004406077211 */ /* 0x000fc600030f0eff */
[----:B------:R-:W2:Y:S01]  /*10960*/  LDL R110, [R1+0x8f0] ;  /* 0x0008f000016e7983 */ /* 0x000ea20000100800 */
[----:B------:R-:W-:Y:S01]  /*10970*/  SEL R6, R75, R4, !P1 ;  /* 0x000000044b067207 */ /* 0x000fe20004800000 */
[----:B------:R-:W-:-:S04]  /*10980*/  @P0 IMAD.MOV.U32 R4, RZ, RZ, R5 ;  /* 0x000000ffff040224 */ /* 0x000fc800078e0005 */
[----:B-1----:R-:W-:Y:S01]  /*10990*/  IMAD R6, R6, UR7, RZ ;  /* 0x0000000706067c24 */ /* 0x002fe2000f8e02ff */
[----:B------:R1:W-:Y:S01]  /*109a0*/  STL [R1+0x224], R7 ;  /* 0x0002240701007387 */ /* 0x0003e20000100800 */
[----:B0-----:R-:W-:Y:S01]  /*109b0*/  @P0 IMAD.MOV.U32 R5, RZ, RZ, R7 ;  /* 0x000000ffff050224 */ /* 0x001fe200078e0007 */
[----:B------:R-:W0:Y:S01]  /*109c0*/  LDCU UR7, c[0x0][0x3b0] ;  /* 0x00007600ff0777ac */ /* 0x000e220008000800 */
[--C-:B------:R-:W-:Y:S02]  /*109d0*/  @!P4 IMAD.IADD R43, R43, 0x1, -R72.reuse ;  /* 0x000000012b2bc824 */ /* 0x100fe400078e0a48 */
[----:B------:R-:W-:Y:S01]  /*109e0*/  @!P5 IMAD.IADD R109, R109, 0x1, -R72 ;  /* 0x000000016d6dd824 */ /* 0x000fe200078e0a48 */
[----:B------:R3:W2:Y:S01]  /*109f0*/  @P0 LDG.E.U16 R46, desc[UR20][R4.64] ;  /* 0x00000014042e0981 */ /* 0x0006a2000c1e1500 */
[----:B-1----:R-:W-:-:S03]  /*10a00*/  LEA R7, P4, R6, R69, 0x1 ;  /* 0x0000004506077211 */ /* 0x002fc600078808ff */
[----:B------:R1:W-:Y:S01]  /*10a10*/  STL [R1+0xd8], R43 ;  /* 0x0000d82b01007387 */ /* 0x0003e20000100800 */
[----:B------:R-:W-:-:S03]  /*10a20*/  LEA.HI.X.SX32 R6, R6, R68, 0x1, P4 ;  /* 0x0000004406067211 */ /* 0x000fc600020f0eff */
[----:B------:R0:W-:Y:S01]  /*10a30*/  STL [R1+0x268], R7 ;  /* 0x0002680701007387 */ /* 0x0001e20000100800 */
[----:B---3--:R-:W-:-:S03]  /*10a40*/  IMAD.MOV.U32 R4, RZ, RZ, R43 ;  /* 0x000000ffff047224 */ /* 0x008fc600078e002b */
[----:B------:R3:W-:Y:S01]  /*10a50*/  STL [R1+0x264], R6 ;  /* 0x0002640601007387 */ /* 0x0007e20000100800 */
[----:B------:R-:W-:-:S03]  /*10a60*/  IMAD.MOV.U32 R5, RZ, RZ, R109 ;  /* 0x000000ffff057224 */ /* 0x000fc600078e006d */
[----:B-1----:R-:W2:Y:S04]  /*10a70*/  LDL R43, [R1+0x854] ;  /* 0x00085400012b7983 */ /* 0x002ea80000100800 */
[----:B------:R-:W2:Y:S01]  /*10a80*/  LDL R109, [R1+0x8a0] ;  /* 0x0008a000016d7983 */ /* 0x000ea20000100800 */
[----:B------:R-:W-:Y:S02]  /*10a90*/  ISETP.GT.U32.AND P6, PT, R72, R45, PT ;  /* 0x0000002d4800720c */ /* 0x000fe40003fc4070 */
[----:B0-----:R-:W-:Y:S01]  /*10aa0*/  @P0 LOP3.LUT R7, R7, R6, RZ, 0x3c, !PT ;  /* 0x0000000607070212 */ /* 0x001fe200078e3cff */
[----:B------:R-:W-:-:S03]  /*10ab0*/  @!P3 IMAD.MOV R5, RZ, RZ, -R5 ;  /* 0x000000ffff05b224 */ /* 0x000fc600078e0a05 */
[----:B---3--:R-:W-:-:S07]  /*10ac0*/  @P0 LOP3.LUT R6, R7, R6, RZ, 0x3c, !PT ;  /* 0x0000000607060212 */ /* 0x008fce00078e3cff */
[----:B------:R-:W-:Y:S01]  /*10ad0*/  @!P6 IMAD.IADD R45, R45, 0x1, -R72 ;  /* 0x000000012d2de824 */ /* 0x000fe200078e0a48 */
[----:B------:R-:W-:Y:S02]  /*10ae0*/  PRMT R42, RZ, 0x7610, R42 ;  /* 0x00007610ff2a7816 */ /* 0x000fe4000000002a */
[----:B------:R-:W-:Y:S02]  /*10af0*/  @P0 LOP3.LUT R7, R7, R6, RZ, 0x3c, !PT ;  /* 0x0000000607070212 */ /* 0x000fe400078e3cff */
[----:B------:R-:W-:Y:S02]  /*10b00*/  SEL R5, R75, R5, !P1 ;  /* 0x000000054b057207 */ /* 0x000fe40004800000 */
[----:B------:R-:W-:Y:S01]  /*10b10*/  ISETP.GT.U32.AND P6, PT, R72, R153, PT ;  /* 0x000000994800720c */ /* 0x000fe20003fc4070 */
[----:B------:R0:W3:Y:S02]  /*10b20*/  @P0 LDG.E.U16 R42, desc[UR20][R6.64] ;  /* 0x00000014062a0981 */ /* 0x0000e4000c1e1500 */
[----:B0-----:R-:W-:Y:S01]  /*10b30*/  IMAD R6, R5, UR5, RZ ;  /* 0x0000000505067c24 */ /* 0x001fe2000f8e02ff */
[----:B------:R-:W-:-:S09]  /*10b40*/  PRMT R41, RZ, 0x7610, R41 ;  /* 0x00007610ff297816 */ /* 0x000fd20000000029 */
[----:B------:R-:W-:Y:S01]  /*10b50*/  @!P6 IMAD.IADD R153, R153, 0x1, -R72 ;  /* 0x000000019999e824 */ /* 0x000fe200078e0a48 */
[----:B------:R-:W-:Y:S01]  /*10b60*/  PRMT R40, RZ, 0x7610, R40 ;  /* 0x00007610ff287816 */ /* 0x000fe20000000028 */
[----:B------:R-:W0:Y:S01]  /*10b70*/  LDCU UR5, c[0x0][0x3b0] ;  /* 0x00007600ff0577ac */ /* 0x000e220008000800 */
[----:B------:R-:W-:Y:S02]  /*10b80*/  PRMT R39, RZ, 0x7610, R39 ;  /* 0x00007610ff277816 */ /* 0x000fe40000000027 */
[----:B----4-:R-:W-:Y:S02]  /*10b90*/  ISETP.GE.AND P5, PT, R112, RZ, PT ;  /* 0x000000ff7000720c */ /* 0x010fe40003fa6270 */
[----:B------:R-:W4:Y:S11]  /*10ba0*/  LDL.LU R112, [R1+0x120] ;  /* 0x0001200001707983 */ /* 0x000f360000300800 */
[----:B------:R-:W-:Y:S01]  /*10bb0*/  @!P5 IMAD.MOV R4, RZ, RZ, -R4 ;  /* 0x000000ffff04d224 */ /* 0x000fe200078e0a04 */
[----:B------:R-:W-:-:S02]  /*10bc0*/  ISETP.GT.U32.AND P5, PT, R72, R45, PT ;  /* 0x0000002d4800720c */ /* 0x000fc40003fa4070 */
[C---:B--2---:R-:W-:Y:S02]  /*10bd0*/  ISETP.GT.U32.AND P3, PT, R72.reuse, R8, PT ;  /* 0x000000084800720c */ /* 0x044fe40003f64070 */
[----:B------:R-:W-:Y:S02]  /*10be0*/  ISETP.GT.U32.AND P4, PT, R72, R44, PT ;  /* 0x0000002c4800720c */ /* 0x000fe40003f84070 */
[----:B------:R-:W-:-:S07]  /*10bf0*/  SEL R4, R75, R4, !P1 ;  /* 0x000000044b047207 */ /* 0x000fce0004800000 */
[--C-:B------:R-:W-:Y:S01]  /*10c00*/  @!P5 IMAD.IADD R45, R45, 0x1, -R72.reuse ;  /* 0x000000012d2dd824 */ /* 0x100fe200078e0a48 */
[-C--:B------:R-:W-:Y:S01]  /*10c10*/  LEA R7, P5, R6, R69.reuse, 0x1 ;  /* 0x0000004506077211 */ /* 0x080fe200078a08ff */
[----:B------:R-:W-:Y:S02]  /*10c20*/  IMAD R5, R4, UR7, RZ ;  /* 0x0000000704057c24 */ /* 0x000fe4000f8e02ff */
[--C-:B------:R-:W-:Y:S01]  /*10c30*/  @!P3 IMAD.IADD R8, R8, 0x1, -R72.reuse ;  /* 0x000000010808b824 */ /* 0x100fe200078e0a48 */
[----:B------:R-:W-:Y:S01]  /*10c40*/  LEA.HI.X.SX32 R6, R6, R68, 0x1, P5 ;  /* 0x0000004406067211 */ /* 0x000fe200028f0eff */
[----:B------:R-:W-:Y:S01]  /*10c50*/  @!P4 IMAD.IADD R44, R44, 0x1, -R72 ;  /* 0x000000012c2cc824 */ /* 0x000fe200078e0a48 */
[----:B------:R-:W-:Y:S01]  /*10c60*/  LEA R111, P6, R5, R69, 0x1 ;  /* 0x00000045056f7211 */ /* 0x000fe200078c08ff */
[----:B------:R-:W-:Y:S01]  /*10c70*/  IMAD.MOV.U32 R4, RZ, RZ, R45 ;  /* 0x000000ffff047224 */ /* 0x000fe200078e002d */
[C---:B------:R-:W-:Y:S01]  /*10c80*/  ISETP.GT.U32.AND P4, PT, R72.reuse, R8, PT ;  /* 0x000000084800720c */ /* 0x040fe20003f84070 */
[----:B------:R-:W1:Y:S01]  /*10c90*/  LDCU UR7, c[0x0][0x3b0] ;  /* 0x00007600ff0777ac */ /* 0x000e620008000800 */
[----:B------:R-:W-:-:S02]  /*10ca0*/  ISETP.GT.U32.AND P5, PT, R72, R44, PT ;  /* 0x0000002c4800720c */ /* 0x000fc40003fa4070 */
[----:B------:R-:W-:Y:S02]  /*10cb0*/  ISETP.GE.AND P3, PT, R110, RZ, PT ;  /* 0x000000ff6e00720c */ /* 0x000fe40003f66270 */
[----:B------:R-:W2:Y:S04]  /*10cc0*/  LDL.LU R110, [R1+0x11c] ;  /* 0x00011c00016e7983 */ /* 0x000ea80000300800 */
[----:B------:R0:W-:Y:S04]  /*10cd0*/  STL [R1+0x10c], R45 ;  /* 0x00010c2d01007387 */ /* 0x0001e80000100800 */
[----:B------:R1:W-:Y:S01]  /*10ce0*/  STL [R1+0x2a8], R7 ;  /* 0x0002a80701007387 */ /* 0x0003e20000100800 */
[----:B------:R-:W-:-:S03]  /*10cf0*/  LEA.HI.X.SX32 R5, R5, R68, 0x1, P6 ;  /* 0x0000004405057211 */ /* 0x000fc600030f0eff */
[----:B0-----:R-:W3:Y:S01]  /*10d00*/  LDL R45, [R1+0x874] ;  /* 0x00087400012d7983 */ /* 0x001ee20000100800 */
[----:B-1----:R-:W-:-:S03]  /*10d10*/  @P0 LOP3.LUT R7, R7, R6, RZ, 0x3c, !PT ;  /* 0x0000000607070212 */ /* 0x002fc600078e3cff */
[----:B------:R-:W-:Y:S01]  /*10d20*/  STL [R1+0x2e8], R111 ;  /* 0x0002e86f01007387 */ /* 0x000fe20000100800 */
[----:B------:R-:W-:-:S03]  /*10d30*/  @!P3 IMAD.MOV R4, RZ, RZ, -R4 ;  /* 0x000000ffff04b224 */ /* 0x000fc600078e0a04 */
[----:B------:R0:W-:Y:S01]  /*10d40*/  STL [R1+0x2a4], R6 ;  /* 0x0002a40601007387 */ /* 0x0001e20000100800 */
[----:B------:R-:W-:Y:S02]  /*10d50*/  ISETP.GT.U32.AND P6, PT, R72, R153, PT ;  /* 0x000000994800720c */ /* 0x000fe40003fc4070 */
[----:B------:R-:W-:Y:S02]  /*10d60*/  SEL R4, R75, R4, !P1 ;  /* 0x000000044b047207 */ /* 0x000fe40004800000 */
[----:B0-----:R-:W-:-:S04]  /*10d70*/  @P0 LOP3.LUT R6, R7, R6, RZ, 0x3c, !PT ;  /* 0x0000000607060212 */ /* 0x001fc800078e3cff */
[----:B------:R-:W-:Y:S01]  /*10d80*/  @P0 LOP3.LUT R7, R7, R6, RZ, 0x3c, !PT ;  /* 0x0000000607070212 */ /* 0x000fe200078e3cff */
[----:B------:R0:W-:Y:S01]  /*10d90*/  STL [R1+0x2e4], R5 ;  /* 0x0002e40501007387 */ /* 0x0001e20000100800 */
[--C-:B------:R-:W-:Y:S01]  /*10da0*/  @!P4 IMAD.IADD R8, R8, 0x1, -R72.reuse ;  /* 0x000000010808c824 */ /* 0x100fe200078e0a48 */
[----:B------:R-:W-:Y:S02]  /*10db0*/  ISETP.GE.AND P4, PT, R43, RZ, PT ;  /* 0x000000ff2b00720c */ /* 0x000fe40003f86270 */
[----:B------:R1:W3:Y:S01]  /*10dc0*/  @P0 LDG.E.U16 R41, desc[UR20][R6.64] ;  /* 0x0000001406290981 */ /* 0x0002e2000c1e1500 */
[----:B------:R-:W-:Y:S01]  /*10dd0*/  ISETP.GE.AND P3, PT, R109, RZ, PT ;  /* 0x000000ff6d00720c */ /* 0x000fe20003f66270 */
[--C-:B------:R-:W-:Y:S02]  /*10de0*/  @!P5 IMAD.IADD R44, R44, 0x1, -R72.reuse ;  /* 0x000000012c2cd824 */ /* 0x100fe400078e0a48 */
[----:B------:R-:W3:Y:S01]  /*10df0*/  LDL.LU R43, [R1+0x118] ;  /* 0x00011800012b7983 */ /* 0x000ee20000300800 */
[----:B------:R-:W-:-:S02]  /*10e00*/  @!P6 IMAD.IADD R153, R153, 0x1, -R72 ;  /* 0x000000019999e824 */ /* 0x000fc400078e0a48 */
[----:B-1----:R-:W-:Y:S02]  /*10e10*/  @P0 IMAD.MOV.U32 R6, RZ, RZ, R111 ;  /* 0x000000ffff060224 */ /* 0x002fe400078e006f */
[----:B------:R-:W-:Y:S02]  /*10e20*/  @P0 IMAD.MOV.U32 R7, RZ, RZ, R5 ;  /* 0x000000ffff070224 */ /* 0x000fe400078e0005 */
[----:B0-----:R-:W-:Y:S01]  /*10e30*/  IMAD R5, R4, UR11, RZ ;  /* 0x0000000b04057c24 */ /* 0x001fe2000f8e02ff */
[----:B------:R-:W-:Y:S04]  /*10e40*/  STL [R1+0x114], R8 ;  /* 0x0001140801007387 */ /* 0x000fe80000100800 */
[----:B------:R0:W3:Y:S01]  /*10e50*/  @P0 LDG.E.U16 R40, desc[UR20][R6.64] ;  /* 0x0000001406280981 */ /* 0x0000e2000c1e1500 */
[----:B------:R-:W-:Y:S01]  /*10e60*/  IMAD.MOV.U32 R4, RZ, RZ, R44 ;  /* 0x000000ffff047224 */ /* 0x000fe200078e002c */
[----:B------:R-:W-:Y:S01]  /*10e70*/  PRMT R38, RZ, 0x7610, R38 ;  /* 0x00007610ff267816 */ /* 0x000fe20000000026 */
[----:B------:R-:W-:Y:S01]  /*10e80*/  @!P4 IMAD.MOV R153, RZ, RZ, -R153 ;  /* 0x000000ffff99c224 */ /* 0x000fe200078e0a99 */
[----:B------:R1:W-:Y:S01]  /*10e90*/  STL [R1+0x110], R44 ;  /* 0x0001102c01007387 */ /* 0x0003e20000100800 */
[----:B------:R-:W-:Y:S01]  /*10ea0*/  PRMT R37, RZ, 0x7610, R37 ;  /* 0x00007610ff257816 */ /* 0x000fe20000000025 */
[----:B------:R-:W2:Y:S01]  /*10eb0*/  LDCU UR11, c[0x0][0x3b0] ;  /* 0x00007600ff0b77ac */ /* 0x000ea20008000800 */
[----:B0-----:R-:W-:-:S04]  /*10ec0*/  LEA R7, P6, R5, R69, 0x1 ;  /* 0x0000004505077211 */ /* 0x001fc800078c08ff */
[----:B-1----:R-:W-:Y:S01]  /*10ed0*/  LEA.HI.X.SX32 R44, R5, R68, 0x1, P6 ;  /* 0x00000044052c7211 */ /* 0x002fe200030f0eff */
[----:B------:R-:W-:Y:S01]  /*10ee0*/  STL [R1+0x320], R7 ;  /* 0x0003200701007387 */ /* 0x000fe20000100800 */
[----:B------:R-:W-:-:S03]  /*10ef0*/  @!P3 IMAD.MOV R4, RZ, RZ, -R4 ;  /* 0x000000ffff04b224 */ /* 0x000fc600078e0a04 */
[----:B------:R0:W-:Y:S04]  /*10f00*/  STL [R1+0x31c], R44 ;  /* 0x00031c2c01007387 */ /* 0x0001e80000100800 */
[----:B------:R-:W3:Y:S01]  /*10f10*/  LDL R111, [R1+0x8cc] ;  /* 0x0008cc00016f7983 */ /* 0x000ee20000100800 */
[----:B------:R-:W-:Y:S01]  /*10f20*/  SEL R6, R75, R4, !P1 ;  /* 0x000000044b067207 */ /* 0x000fe20004800000 */
[----:B------:R-:W-:Y:S02]  /*10f30*/  @P0 IMAD.MOV.U32 R4, RZ, RZ, R7 ;  /* 0x000000ffff040224 */ /* 0x000fe400078e0007 */
[----:B------:R-:W-:Y:S01]  /*10f40*/  @P0 IMAD.MOV.U32 R5, RZ, RZ, R44 ;  /* 0x000000ffff050224 */ /* 0x000fe200078e002c */
[----:B------:R-:W3:Y:S04]  /*10f50*/  LDL R113, [R1+0x8b0] ;  /* 0x0008b00001717983 */ /* 0x000ee80000100800 */
[----:B------:R1:W3:Y:S02]  /*10f60*/  @P0 LDG.E.U16 R39, desc[UR20][R4.64] ;  /* 0x0000001404270981 */ /* 0x0002e4000c1e1500 */
[----:B-1----:R-:W-:-:S02]  /*10f70*/  IMAD.MOV.U32 R4, RZ, RZ, R8 ;  /* 0x000000ffff047224 */ /* 0x002fc400078e0008 */
[----:B------:R-:W3:Y:S01]  /*10f80*/  LDL R8, [R1+0x908] ;  /* 0x0009080001087983 */ /* 0x000ee20000100800 */
[----:B------:R-:W-:Y:S01]  /*10f90*/  IMAD R6, R6, UR5, RZ ;  /* 0x0000000506067c24 */ /* 0x000fe2000f8e02ff */
[----:B------:R-:W-:Y:S01]  /*10fa0*/  SEL R153, R75, R153, !P1 ;  /* 0x000000994b997207 */ /* 0x000fe20004800000 */
[----:B------:R-:W1:Y:S01]  /*10fb0*/  LDCU UR5, c[0x0][0x3b0] ;  /* 0x00007600ff0577ac */ /* 0x000e620008000800 */
[----:B------:R-:W3:Y:S02]  /*10fc0*/  LDL.LU R109, [R1+0x12c] ;  /* 0x00012c00016d7983 */ /* 0x000ee40000300800 */
[C---:B------:R-:W-:Y:S01]  /*10fd0*/  LEA R5, P4, R6.reuse, R69, 0x1 ;  /* 0x0000004506057211 */ /* 0x040fe200078808ff */
[----:B------:R-:W-:Y:S01]  /*10fe0*/  IMAD R153, R153, UR7, RZ ;  /* 0x0000000799997c24 */ /* 0x000fe2000f8e02ff */
[----:B------:R-:W-:Y:S01]  /*10ff0*/  PRMT R36, RZ, 0x7610, R36 ;  /* 0x00007610ff247816 */ /* 0x000fe20000000024 */
[----:B------:R-:W0:Y:S01]  /*11000*/  LDCU UR7, c[0x0][0x3b0] ;  /* 0x00007600ff0777ac */ /* 0x000e220008000800 */
[----:B------:R-:W-:-:S02]  /*11010*/  LEA.HI.X.SX32 R115, R6, R68, 0x1, P4 ;  /* 0x0000004406737211 */ /* 0x000fc400020f0eff */
[----:B----4-:R-:W-:-:S13]  /*11020*/  ISETP.GT.U32.AND P5, PT, R72, R112, PT ;  /* 0x000000704800720c */ /* 0x010fda0003fa4070 */
[----:B------:R-:W-:-:S05]  /*11030*/  @!P5 IMAD.IADD R112, R112, 0x1, -R72 ;  /* 0x000000017070d824 */ /* 0x000fca00078e0a48 */
[C---:B------:R-:W-:Y:S02]  /*11040*/  ISETP.GT.U32.AND P5, PT, R72.reuse, R112, PT ;  /* 0x000000704800720c */ /* 0x040fe40003fa4070 */
[----:B--2---:R-:W-:Y:S02]  /*11050*/  ISETP.GT.U32.AND P6, PT, R72, R110, PT ;  /* 0x0000006e4800720c */ /* 0x004fe40003fc4070 */
[----:B---3--:R-:W-:Y:S02]  /*11060*/  ISETP.GE.AND P3, PT, R45, RZ, PT ;  /* 0x000000ff2d00720c */ /* 0x008fe40003f66270 */
[----:B------:R-:W2:Y:S09]  /*11070*/  LDL.LU R45, [R1+0x128] ;  /* 0x00012800012d7983 */ /* 0x000eb20000300800 */
[----:B------:R-:W-:Y:S01]  /*11080*/  @!P6 IMAD.IADD R110, R110, 0x1, -R72 ;  /* 0x000000016e6ee824 */ /* 0x000fe200078e0a48 */
[----:B0-----:R-:W3:Y:S01]  /*11090*/  LDL.LU R44, [R1+0x124] ;  /* 0x00012400012c7983 */ /* 0x001ee20000300800 */
[----:B------:R-:W-:Y:S01]  /*110a0*/  @!P3 IMAD.MOV R4, RZ, RZ, -R4 ;  /* 0x000000ffff04b224 */ /* 0x000fe200078e0a04 */
[----:B------:R-:W-:-:S04]  /*110b0*/  LEA R7, P3, R153, R69, 0x1 ;  /* 0x0000004599077211 */ /* 0x000fc800078608ff */
[----:B------:R-:W-:Y:S02]  /*110c0*/  LEA.HI.X.SX32 R114, R153, R68, 0x1, P3 ;  /* 0x0000004499727211 */ /* 0x000fe400018f0eff */
[C---:B------:R-:W-:Y:S01]  /*110d0*/  ISETP.GT.U32.AND P3, PT, R72.reuse, R110, PT ;  /* 0x0000006e4800720c */ /* 0x040fe20003f64070 */
[----:B------:R0:W-:Y:S01]  /*110e0*/  STL [R1+0x358], R5 ;  /* 0x0003580501007387 */ /* 0x0001e20000100800 */
[----:B------:R-:W-:Y:S02]  /*110f0*/  SEL R6, R75, R4, !P1 ;  /* 0x000000044b067207 */ /* 0x000fe40004800000 */
[----:B------:R-:W-:Y:S01]  /*11100*/  ISETP.GT.U32.AND P4, PT, R72, R43, PT ;  /* 0x0000002b4800720c */ /* 0x000fe20003f84070 */
[----:B------:R-:W-:Y:S02]  /*11110*/  @P0 IMAD.MOV.U32 R4, RZ, RZ, R5 ;  /* 0x000000ffff040224 */ /* 0x000fe400078e0005 */
[----:B0-----:R-:W-:-:S06]  /*11120*/  @P0 IMAD.MOV.U32 R5, RZ, RZ, R115 ;  /* 0x000000ffff050224 */ /* 0x001fcc00078e0073 */
[--C-:B------:R-:W-:Y:S01]  /*11130*/  @!P3 IMAD.IADD R110, R110, 0x1, -R72.reuse ;  /* 0x000000016e6eb824 */ /* 0x100fe200078e0a48 */
[----:B------:R0:W4:Y:S03]  /*11140*/  @P0 LDG.E.U16 R38, desc[UR20][R4.64] ;  /* 0x0000001404260981 */ /* 0x000126000c1e1500 */
[----:B------:R-:W-:Y:S02]  /*11150*/  @!P4 IMAD.IADD R43, R43, 0x1, -R72 ;  /* 0x000000012b2bc824 */ /* 0x000fe400078e0a48 */
[----:B------:R-:W-:Y:S02]  /*11160*/  IMAD R6, R6, UR4, RZ ;  /* 0x0000000406067c24 */ /* 0x000fe4000f8e02ff */
[----:B0-----:R-:W-:Y:S02]  /*11170*/  @P0 IMAD.MOV.U32 R4, RZ, RZ, R7 ;  /* 0x000000ffff040224 */ /* 0x001fe400078e0007 */
[----:B------:R-:W-:Y:S01]  /*11180*/  @P0 IMAD.MOV.U32 R5, RZ, RZ, R114 ;  /* 0x000000ffff050224 */ /* 0x000fe200078e0072 */
[----:B------:R-:W-:Y:S01]  /*11190*/  ISETP.GT.U32.AND P3, PT, R72, R43, PT ;  /* 0x0000002b4800720c */ /* 0x000fe20003f64070 */
[----:B------:R-:W-:-:S03]  /*111a0*/  @!P5 IMAD.IADD R112, R112, 0x1, -R72 ;  /* 0x000000017070d824 */ /* 0x000fc600078e0a48 */
[----:B------:R0:W4:Y:S01]  /*111b0*/  @P0 LDG.E.U16 R37, desc[UR20][R4.64] ;  /* 0x0000001404250981 */ /* 0x000122000c1e1500 */
[C---:B------:R-:W-:Y:S02]  /*111c0*/  LEA R154, P5, R6.reuse, R69, 0x1 ;  /* 0x00000045069a7211 */ /* 0x040fe400078a08ff */
[----:B------:R-:W-:Y:S01]  /*111d0*/  ISETP.GE.AND P4, PT, R111, RZ, PT ;  /* 0x000000ff6f00720c */ /* 0x000fe20003f86270 */
[----:B0-----:R-:W-:Y:S01]  /*111e0*/  IMAD.MOV.U32 R4, RZ, RZ, R110 ;  /* 0x000000ffff047224 */ /* 0x001fe200078e006e */
[----:B------:R-:W-:Y:S01]  /*111f0*/  ISETP.GE.AND P6, PT, R113, RZ, PT ;  /* 0x000000ff7100720c */ /* 0x000fe20003fc6270 */
[----:B------:R0:W-:Y:S01]  /*11200*/  STL [R1+0x390], R7 ;  /* 0x0003900701007387 */ /* 0x0001e20000100800 */
[----:B------:R-:W-:Y:S01]  /*11210*/  IMAD.MOV.U32 R5, RZ, RZ, R112 ;  /* 0x000000ffff057224 */ /* 0x000fe200078e0070 */
[----:B------:R-:W-:Y:S02]  /*11220*/  LEA.HI.X.SX32 R153, R6, R68, 0x1, P5 ;  /* 0x0000004406997211 */ /* 0x000fe400028f0eff */
[----:B------:R-:W-:Y:S06]  /*11230*/  STL [R1+0x354], R115 ;  /* 0x0003547301007387 */ /* 0x000fec0000100800 */
[----:B------:R-:W-:Y:S01]  /*11240*/  @!P4 IMAD.MOV R4, RZ, RZ, -R4 ;  /* 0x000000ffff04c224 */ /* 0x000fe200078e0a04 */
[----:B------:R-:W-:Y:S04]  /*11250*/  STL [R1+0x38c], R114 ;  /* 0x00038c7201007387 */ /* 0x000fe80000100800 */
[----:B------:R-:W4:Y:S01]  /*11260*/  LDL R112, [R1+0x93c] ;  /* 0x00093c0001707983 */ /* 0x000f220000100800 */
[----:B------:R-:W-:-:S03]  /*11270*/  ISETP.GE.AND P4, PT, R8, RZ, PT ;  /* 0x000000ff0800720c */ /* 0x000fc60003f86270 */
[----:B------:R-:W4:Y:S01]  /*11280*/  LDL R8, [R1+0x968] ;  /* 0x0009680001087983 */ /* 0x000f220000100800 */
[----:B------:R-:W-:Y:S02]  /*11290*/  @P0 IMAD.MOV.U32 R6, RZ, RZ, R154 ;  /* 0x000000ffff060224 */ /* 0x000fe400078e009a */
[----:B0-----:R-:W-:Y:S02]  /*112a0*/  @P0 IMAD.MOV.U32 R7, RZ, RZ, R153 ;  /* 0x000000ffff070224 */ /* 0x001fe400078e0099 */
[----:B------:R-:W-:Y:S02]  /*112b0*/  @!P6 IMAD.MOV R5, RZ, RZ, -R5 ;  /* 0x000000ffff05e224 */ /* 0x000fe400078e0a05 */
[----:B------:R-:W-:Y:S01]  /*112c0*/  @!P3 IMAD.IADD R43, R43, 0x1, -R72 ;  /* 0x000000012b2bb824 */ /* 0x000fe200078e0a48 */
[----:B------:R0:W4:Y:S04]  /*112d0*/  @P0 LDG.E.U16 R36, desc[UR20][R6.64] ;  /* 0x0000001406240981 */ /* 0x000128000c1e1500 */
[----:B------:R1:W-:Y:S01]  /*112e0*/  STL [R1+0x118], R43 ;  /* 0x0001182b01007387 */ /* 0x0003e20000100800 */
[----:B0-----:R-:W-:-:S02]  /*112f0*/  SEL R6, R75, R5, !P1 ;  /* 0x000000054b067207 */ /* 0x001fc40004800000 */
[----:B------:R-:W-:Y:S01]  /*11300*/  SEL R5, R75, R4, !P1 ;  /* 0x000000044b057207 */ /* 0x000fe20004800000 */
[----:B------:R-:W-:Y:S02]  /*11310*/  IMAD.MOV.U32 R4, RZ, RZ, R43 ;  /* 0x000000ffff047224 */ /* 0x000fe400078e002b */
[----:B-1----:R-:W4:Y:S01]  /*11320*/  LDL R43, [R1+0x998] ;  /* 0x00099800012b7983 */ /* 0x002f220000100800 */
[----:B------:R-:W-:Y:S01]  /*11330*/  ISETP.GT.U32.AND P5, PT, R72, R109, PT ;  /* 0x0000006d4800720c */ /* 0x000fe20003fa4070 */
[----:B------:R-:W-:Y:S01]  /*11340*/  IMAD R6, R6, UR5, RZ ;  /* 0x0000000506067c24 */ /* 0x000fe2000f8e02ff */
[----:B------:R-:W-:Y:S01]  /*11350*/  PRMT R35, RZ, 0x7610, R35 ;  /* 0x00007610ff237816 */ /* 0x000fe20000000023 */
[----:B------:R-:W4:Y:S01]  /*11360*/  LDL.LU R111, [R1+0x174] ;  /* 0x00017400016f7983 */ /* 0x000f220000300800 */
[----:B------:R-:W-:Y:S01]  /*11370*/  IMAD R5, R5, UR7, RZ ;  /* 0x0000000705057c24 */ /* 0x000fe2000f8e02ff */
[----:B------:R-:W-:Y:S01]  /*11380*/  PRMT R34, RZ, 0x7610, R34 ;  /* 0x00007610ff227816 */ /* 0x000fe20000000022 */
[----:B------:R-:W-:Y:S01]  /*11390*/  @!P4 IMAD.MOV R4, RZ, RZ, -R4 ;  /* 0x000000ffff04c224 */ /* 0x000fe200078e0a04 */
[----:B------:R-:W4:Y:S01]  /*113a0*/  LDL.LU R110, [R1+0x138] ;  /* 0x00013800016e7983 */ /* 0x000f220000300800 */
[----:B------:R-:W0:Y:S01]  /*113b0*/  LDCU UR5, c[0x0][0x3b0] ;  /* 0x00007600ff0577ac */ /* 0x000e220008000800 */
[----:B------:R-:W-:Y:S01]  /*113c0*/  PRMT R33, RZ, 0x7610, R33 ;  /* 0x00007610ff217816 */ /* 0x000fe20000000021 */
[----:B------:R-:W1:Y:S03]  /*113d0*/  LDCU UR7, c[0x0][0x3b0] ;  /* 0x00007600ff0777ac */ /* 0x000e660008000800 */
[----:B------:R-:W-:Y:S01]  /*113e0*/  @!P5 IMAD.IADD R109, R109, 0x1, -R72 ;  /* 0x000000016d6dd824 */ /* 0x000fe200078e0a48 */
[----:B------:R-:W-:-:S04]  /*113f0*/  LEA R7, P5, R5, R69, 0x1 ;  /* 0x0000004505077211 */ /* 0x000fc800078a08ff */
[----:B------:R-:W-:Y:S02]  /*11400*/  ISETP.GT.U32.AND P4, PT, R72, R109, PT ;  /* 0x0000006d4800720c */ /* 0x000fe40003f84070 */
[----:B------:R-:W-:-:S11]  /*11410*/  LEA.HI.X.SX32 R113, R5, R68, 0x1, P5 ;  /* 0x0000004405717211 */ /* 0x000fd600028f0eff */
[----:B------:R-:W-:Y:S01]  /*11420*/  @!P4 IMAD.IADD R109, R109, 0x1, -R72 ;  /* 0x000000016d6dc824 */ /* 0x000fe200078e0a48 */
[C---:B--2---:R-:W-:Y:S02]  /*11430*/  ISETP.GT.U32.AND P6, PT, R72.reuse, R45, PT ;  /* 0x0000002d4800720c */ /* 0x044fe40003fc4070 */
[----:B---3--:R-:W-:-:S11]  /*11440*/  ISETP.GT.U32.AND P3, PT, R72, R44, PT ;  /* 0x0000002c4800720c */ /* 0x008fd60003f64070 */
[----:B------:R-:W-:Y:S01]  /*11450*/  @!P6 IMAD.IADD R45, R45, 0x1, -R72 ;  /* 0x000000012d2de824 */ /* 0x000fe200078e0a48 */
[----:B------:R-:W-:-:S04]  /*11460*/  LEA R114, P6, R6, R69, 0x1 ;  /* 0x0000004506727211 */ /* 0x000fc800078c08ff */
[----:B------:R-:W-:Y:S02]  /*11470*/  LEA.HI.X.SX32 R115, R6, R68, 0x1, P6 ;  /* 0x0000004406737211 */ /* 0x000fe400030f0eff */
[----:B------:R-:W-:Y:S01]  /*11480*/  SEL R6, R75, R4, !P1 ;  /* 0x000000044b067207 */ /* 0x000fe20004800000 */
[----:B------:R-:W-:Y:S02]  /*11490*/  @P0 IMAD.MOV.U32 R4, RZ, RZ, R114 ;  /* 0x000000ffff040224 */ /* 0x000fe400078e0072 */
[----:B------:R-:W-:Y:S01]  /*114a0*/  @P0 IMAD.MOV.U32 R5, RZ, RZ, R115 ;  /* 0x000000ffff050224 */ /* 0x000fe200078e0073 */
[----:B------:R-:W-:Y:S01]  /*114b0*/  ISETP.GT.U32.AND P6, PT, R72, R45, PT ;  /* 0x0000002d4800720c */ /* 0x000fe20003fc4070 */
[----:B------:R-:W-:Y:S01]  /*114c0*/  STL [R1+0x10], R114 ;  /* 0x0000107201007387 */ /* 0x000fe20000100800 */
[----:B------:R-:W-:Y:S01]  /*114d0*/  IMAD R6, R6, UR11, RZ ;  /* 0x0000000b06067c24 */ /* 0x000fe2000f8e02ff */
[----:B------:R-:W2:Y:S02]  /*114e0*/  LDCU UR11, c[0x0][0x3b0] ;  /* 0x00007600ff0b77ac */ /* 0x000ea40008000800 */
[----:B------:R-:W-:Y:S04]  /*114f0*/  STL [R1+0x50], R7 ;  /* 0x0000500701007387 */ /* 0x000fe80000100800 */
[----:B------:R3:W2:Y:S04]  /*11500*/  @P0 LDG.E.U16 R35, desc[UR20][R4.64] ;  /* 0x0000001404230981 */ /* 0x0006a8000c1e1500 */
[----:B------:R-:W-:Y:S04]  /*11510*/  STL [R1+0xc], R115 ;  /* 0x00000c7301007387 */ /* 0x000fe80000100800 */
[----:B------:R0:W-:Y:S01]  /*11520*/  STL [R1+0x4c], R113 ;  /* 0x00004c7101007387 */ /* 0x0001e20000100800 */
[----:B---3--:R-:W-:-:S02]  /*11530*/  @P0 IMAD.MOV.U32 R4, RZ, RZ, R7 ;  /* 0x000000ffff040224 */ /* 0x008fc400078e0007 */
[----:B------:R-:W-:Y:S02]  /*11540*/  @P0 IMAD.MOV.U32 R5, RZ, RZ, R113 ;  /* 0x000000ffff050224 */ /* 0x000fe400078e0071 */
[----:B------:R-:W-:-:S03]  /*11550*/  @!P3 IMAD.IADD R44, R44, 0x1, -R72 ;  /* 0x000000012c2cb824 */ /* 0x000fc600078e0a48 */
[----:B------:R3:W2:Y:S01]  /*11560*/  @P0 LDG.E.U16 R34, desc[UR20][R4.64] ;  /* 0x0000001404220981 */ /* 0x0006a2000c1e1500 */
[----:B------:R-:W-:Y:S01]  /*11570*/  @!P6 IMAD.IADD R45, R45, 0x1, -R72 ;  /* 0x000000012d2de824 */ /* 0x000fe200078e0a48 */
[----:B---3--:R-:W-:Y:S01]  /*11580*/  LEA R4, P3, R6, R69, 0x1 ;  /* 0x0000004506047211 */ /* 0x008fe200078608ff */
[----:B------:R-:W-:-:S03]  /*11590*/  IMAD.MOV.U32 R5, RZ, RZ, R109 ;  /* 0x000000ffff057224 */ /* 0x000fc600078e006d */
[----:B------:R-:W-:Y:S02]  /*115a0*/  LEA.HI.X.SX32 R6, R6, R68, 0x1, P3 ;  /* 0x0000004406067211 */ /* 0x000fe400018f0eff */
[----:B----4-:R-:W-:Y:S02]  /*115b0*/  ISETP.GE.AND P5, PT, R112, RZ, PT ;  /* 0x000000ff7000720c */ /* 0x010fe40003fa6270 */
[----:B------:R-:W-:Y:S02]  /*115c0*/  ISETP.GE.AND P4, PT, R8, RZ, PT ;  /* 0x000000ff0800720c */ /* 0x000fe40003f86270 */
[----:B------:R-:W3:Y:S04]  /*115d0*/  LDL.LU R8, [R1+0x134] ;  /* 0x0001340001087983 */ /* 0x000ee80000300800 */
[----:B------:R-:W-:Y:S05]  /*115e0*/  STL [R1+0x90], R4 ;  /* 0x0000900401007387 */ /* 0x000fea0000100800 */
[----:B------:R-:W-:Y:S01]  /*115f0*/  @!P5 IMAD.MOV R5, RZ, RZ, -R5 ;  /* 0x000000ffff05d224 */ /* 0x000fe200078e0a05 */
[----:B------:R-:W-:Y:S04]  /*11600*/  STL [R1+0x128], R45 ;  /* 0x0001282d01007387 */ /* 0x000fe80000100800 */
[----:B------:R4:W-:Y:S04]  /*11610*/  STL [R1+0x8c], R6 ;  /* 0x00008c0601007387 */ /* 0x0009e80000100800 */
[----:B0-----:R-:W3:Y:S01]  /*11620*/  LDL R113, [R1+0x9cc] ;  /* 0x0009cc0001717983 */ /* 0x001ee20000100800 */
[----:B------:R-:W-:-:S03]  /*11630*/  ISETP.GE.AND P5, PT, R43, RZ, PT ;  /* 0x000000ff2b00720c */ /* 0x000fc60003fa6270 */
[----:B------:R-:W3:Y:S01]  /*11640*/  LDL R43, [R1+0x9f8] ;  /* 0x0009f800012b7983 */ /* 0x000ee20000100800 */
[C---:B------:R-:W-:Y:S01]  /*11650*/  ISETP.GT.U32.AND P3, PT, R72.reuse, R44, PT ;  /* 0x0000002c4800720c */ /* 0x040fe20003f64070 */
[----:B------:R-:W-:Y:S02]  /*11660*/  @P0 IMAD.MOV.U32 R7, RZ, RZ, R6 ;  /* 0x000000ffff070224 */ /* 0x000fe400078e0006 */
[----:B----4-:R-:W-:Y:S01]  /*11670*/  @P0 IMAD.MOV.U32 R6, RZ, RZ, R4 ;  /* 0x000000ffff060224 */ /* 0x010fe200078e0004 */
[----:B------:R-:W-:Y:S01]  /*11680*/  ISETP.GT.U32.AND P6, PT, R72, R111, PT ;  /* 0x0000006f4800720c */ /* 0x000fe20003fc4070 */
[----:B------:R-:W-:-:S03]  /*11690*/  IMAD.MOV.U32 R4, RZ, RZ, R45 ;  /* 0x000000ffff047224 */ /* 0x000fc600078e002d */
[----:B------:R0:W4:Y:S01]  /*116a0*/  @P0 LDG.E.U16 R33, desc[UR20][R6.64] ;  /* 0x0000001406210981 */ /* 0x000122000c1e1500 */
[----:B------:R-:W-:Y:S01]  /*116b0*/  @!P4 IMAD.MOV R4, RZ, RZ, -R4 ;  /* 0x000000ffff04c224 */ /* 0x000fe200078e0a04 */
[----:B------:R-:W-:-:S03]  /*116c0*/  ISETP.GT.U32.AND P4, PT, R72, R110, PT ;  /* 0x0000006e4800720c */ /* 0x000fc60003f84070 */
[----:B------:R-:W-:Y:S01]  /*116d0*/  @!P3 IMAD.IADD R44, R44, 0x1, -R72 ;  /* 0x000000012c2cb824 */ /* 0x000fe200078e0a48 */
[C---:B0-----:R-:W-:Y:S02]  /*116e0*/  SEL R6, R75.reuse, R5, !P1 ;  /* 0x000000054b067207 */ /* 0x041fe40004800000 */
[----:B------:R-:W-:Y:S02]  /*116f0*/  SEL R5, R75, R4, !P1 ;  /* 0x000000044b057207 */ /* 0x000fe40004800000 */
[----:B------:R0:W-:Y:S01]  /*11700*/  STL [R1+0x124], R44 ;  /* 0x0001242c01007387 */ /* 0x0001e20000100800 */
[----:B------:R-:W-:Y:S01]  /*11710*/  IMAD R6, R6, UR5, RZ ;  /* 0x0000000506067c24 */ /* 0x000fe2000f8e02ff */
[----:B------:R-:W-:Y:S01]  /*11720*/  PRMT R32, RZ, 0x7610, R32 ;  /* 0x00007610ff207816 */ /* 0x000fe20000000020 */
[----:B------:R-:W-:Y:S01]  /*11730*/  IMAD.MOV.U32 R4, RZ, RZ, R44 ;  /* 0x000000ffff047224 */ /* 0x000fe200078e002c */
[----:B------:R-:W4:Y:S01]  /*11740*/  LDL R109, [R1+0xa00] ;  /* 0x000a0000016d7983 */ /* 0x000f220000100800 */
[----:B------:R-:W-:Y:S01]  /*11750*/  @!P6 IMAD.IADD R111, R111, 0x1, -R72 ;  /* 0x000000016f6fe824 */ /* 0x000fe200078e0a48 */
[CC--:B------:R-:W-:Y:S01]  /*11760*/  LEA R45, P6, R6.reuse, R69.reuse, 0x1 ;  /* 0x00000045062d7211 */ /* 0x0c0fe200078c08ff */
[----:B-1----:R-:W-:Y:S01]  /*11770*/  IMAD R5, R5, UR7, RZ ;  /* 0x0000000705057c24 */ /* 0x002fe2000f8e02ff */
[----:B------:R-:W4:Y:S01]  /*11780*/  LDL.LU R112, [R1+0x1b8] ;  /* 0x0001b80001707983 */ /* 0x000f220000300800 */
[----:B------:R-:W-:Y:S01]  /*11790*/  @!P5 IMAD.MOV R4, RZ, RZ, -R4 ;  /* 0x000000ffff04d224 */ /* 0x000fe200078e0a04 */
[----:B------:R-:W-:Y:S01]  /*117a0*/  LEA.HI.X.SX32 R115, R6, R68, 0x1, P6 ;  /* 0x0000004406737211 */ /* 0x000fe200030f0eff */
[----:B------:R-:W-:Y:S01]  /*117b0*/  @!P4 IMAD.IADD R110, R110, 0x1, -R72 ;  /* 0x000000016e6ec824 */ /* 0x000fe200078e0a48 */
[----:B0-----:R-:W4:Y:S01]  /*117c0*/  LDL.LU R44, [R1+0x1b4] ;  /* 0x0001b400012c7983 */ /* 0x001f220000300800 */
[----:B------:R-:W-:Y:S01]  /*117d0*/  LEA R7, P5, R5, R69, 0x1 ;  /* 0x0000004505077211 */ /* 0x000fe200078a08ff */
[----:B------:R-:W0:Y:S01]  /*117e0*/  LDCU UR5, c[0x0][0x3b0] ;  /* 0x00007600ff0577ac */ /* 0x000e220008000800 */
[----:B------:R-:W-:Y:S01]  /*117f0*/  SEL R6, R75, R4, !P1 ;  /* 0x000000044b067207 */ /* 0x000fe20004800000 */
[----:B------:R-:W-:Y:S01]  /*11800*/  @P0 IMAD.MOV.U32 R4, RZ, RZ, R45 ;  /* 0x000000ffff040224 */ /* 0x000fe200078e002d */
[----:B------:R-:W-:Y:S01]  /*11810*/  LEA.HI.X.SX32 R114, R5, R68, 0x1, P5 ;  /* 0x0000004405727211 */ /* 0x000fe200028f0eff */
[----:B------:R-:W-:Y:S01]  /*11820*/  @P0 IMAD.MOV.U32 R5, RZ, RZ, R115 ;  /* 0x000000ffff050224 */ /* 0x000fe200078e0073 */
[----:B------:R-:W-:Y:S01]  /*11830*/  PRMT R31, RZ, 0x7610, R31 ;  /* 0x00007610ff1f7816 */ /* 0x000fe2000000001f */
[----:B--2---:R-:W-:Y:S01]  /*11840*/  IMAD R6, R6, UR11, RZ ;  /* 0x0000000b06067c24 */ /* 0x004fe2000f8e02ff */
[----:B------:R-:W-:Y:S01]  /*11850*/  STL [R1+0xd0], R45 ;  /* 0x0000d02d01007387 */ /* 0x000fe20000100800 */
[----:B------:R-:W-:Y:S01]  /*11860*/  ISETP.GT.U32.AND P3, PT, R72, R111, PT ;  /* 0x0000006f4800720c */ /* 0x000fe20003f64070 */
[----:B------:R-:W1:Y:S02]  /*11870*/  LDCU UR7, c[0x0][0x3b0] ;  /* 0x00007600ff0777ac */ /* 0x000e640008000800 */
[----:B------:R2:W4:Y:S01]  /*11880*/  @P0 LDG.E.U16 R32, desc[UR20][R4.64] ;  /* 0x0000001404200981 */ /* 0x000522000c1e1500 */
[----:B------:R-:W-:Y:S01]  /*11890*/  PRMT R30, RZ, 0x7610, R30 ;  /* 0x00007610ff1e7816 */ /* 0x000fe2000000001e */
[----:B------:R-:W0:Y:S02]  /*118a0*/  LDCU UR11, c[0x0][0x3b0] ;  /* 0x00007600ff0b77ac */ /* 0x000e240008000800 */
[----:B------:R2:W-:Y:S02]  /*118b0*/  STL [R1+0x130], R7 ;  /* 0x0001300701007387 */ /* 0x0005e40000100800 */
[----:B--2---:R-:W-:-:S02]  /*118c0*/  @P0 IMAD.MOV.U32 R4, RZ, RZ, R7 ;  /* 0x000000ffff040224 */ /* 0x004fc400078e0007 */
[----:B------:R-:W-:Y:S01]  /*118d0*/  STL [R1+0xcc], R115 ;  /* 0x0000cc7301007387 */ /* 0x000fe20000100800 */
[----:B------:R-:W-:-:S03]  /*118e0*/  LEA R7, P6, R6, R69, 0x1 ;  /* 0x0000004506077211 */ /* 0x000fc600078c08ff */
[----:B------:R-:W2:Y:S01]  /*118f0*/  LDL.LU R45, [R1+0x238] ;  /* 0x00023800012d7983 */ /* 0x000ea20000300800 */
[----:B------:R-:W-:-:S03]  /*11900*/  @P0 IMAD.MOV.U32 R5, RZ, RZ, R114 ;  /* 0x000000ffff050224 */ /* 0x000fc600078e0072 */
[----:B------:R-:W-:Y:S04]  /*11910*/  STL [R1+0x12c], R114 ;  /* 0x00012c7201007387 */ /* 0x000fe80000100800 */
[----:B------:R-:W-:Y:S04]  /*11920*/  STL [R1+0x170], R7 ;  /* 0x0001700701007387 */ /* 0x000fe80000100800 */
[----:B------:R0:W2:Y:S01]  /*11930*/  @P0 LDG.E.U16 R31, desc[UR20][R4.64] ;  /* 0x00000014041f0981 */ /* 0x0000a2000c1e1500 */
[----:B------:R-:W-:Y:S01]  /*11940*/  @!P3 IMAD.IADD R111, R111, 0x1, -R72 ;  /* 0x000000016f6fb824 */ /* 0x000fe200078e0a48 */
[----:B0-----:R-:W-:-:S05]  /*11950*/  LEA.HI.X.SX32 R4, R6, R68, 0x1, P6 ;  /* 0x0000004406047211 */ /* 0x001fca00030f0eff */
[----:B------:R-:W-:Y:S01]  /*11960*/  @P0 IMAD.MOV.U32 R5, RZ, RZ, R4 ;  /* 0x000000ffff050224 */ /* 0x000fe200078e0004 */
[----:B---3--:R-:W-:-:S13]  /*11970*/  ISETP.GT.U32.AND P4, PT, R72, R8, PT ;  /* 0x000000084800720c */ /* 0x008fda0003f84070 */
[----:B------:R-:W-:Y:S01]  /*11980*/  @!P4 IMAD.IADD R8, R8, 0x1, -R72 ;  /* 0x000000010808c824 */ /* 0x000fe200078e0a48 */
[----:B------:R-:W-:Y:S02]  /*11990*/  ISETP.GE.AND P4, PT, R43, RZ, PT ;  /* 0x000000ff2b00720c */ /* 0x000fe40003f86270 */
[----:B------:R-:W3:Y:S04]  /*119a0*/  LDL.LU R43, [R1+0x178] ;  /* 0x00017800012b7983 */ /* 0x000ee80000300800 */
[----:B------:R0:W-:Y:S01]  /*119b0*/  STL [R1+0x16c], R4 ;  /* 0x00016c0401007387 */ /* 0x0001e20000100800 */
[----:B------:R-:W-:-:S03]  /*119c0*/  ISETP.GE.AND P3, PT, R113, RZ, PT ;  /* 0x000000ff7100720c */ /* 0x000fc60003f66270 */
[----:B------:R-:W3:Y:S01]  /*119d0*/  LDL R113, [R1+0x9bc] ;  /* 0x0009bc0001717983 */ /* 0x000ee20000100800 */
[----:B0-----:R-:W-:-:S05]  /*119e0*/  @P0 IMAD.MOV.U32 R4, RZ, RZ, R7 ;  /* 0x000000ffff040224 */ /* 0x001fca00078e0007 */
[----:B------:R0:W3:Y:S02]  /*119f0*/  @P0 LDG.E.U16 R30, desc[UR20][R4.64] ;  /* 0x00000014041e0981 */ /* 0x0000e4000c1e1500 */
[----:B0-----:R-:W-:Y:S02]  /*11a00*/  IMAD.MOV.U32 R5, RZ, RZ, R111 ;  /* 0x000000ffff057224 */ /* 0x001fe400078e006f */
[----:B------:R-:W3:Y:S01]  /*11a10*/  LDL R111, [R1+0x974] ;  /* 0x00097400016f7983 */ /* 0x000ee20000100800 */
[C---:B------:R-:W-:Y:S02]  /*11a20*/  ISETP.GT.U32.AND P5, PT, R72.reuse, R110, PT ;  /* 0x0000006e4800720c */ /* 0x040fe40003fa4070 */
[C---:B------:R-:W-:Y:S01]  /*11a30*/  ISETP.GT.U32.AND P6, PT, R72.reuse, R8, PT ;  /* 0x000000084800720c */ /* 0x040fe20003fc4070 */
[----:B------:R-:W-:Y:S01]  /*11a40*/  @!P3 IMAD.MOV R5, RZ, RZ, -R5 ;  /* 0x000000ffff05b224 */ /* 0x000fe200078e0a05 */
[----:B----4-:R-:W-:-:S09]  /*11a50*/  ISETP.GT.U32.AND P3, PT, R72, R44, PT ;  /* 0x0000002c4800720c */ /* 0x010fd20003f64070 */
[----:B------:R-:W-:Y:S01]  /*11a60*/  @!P5 IMAD.IADD R110, R110, 0x1, -R72 ;  /* 0x000000016e6ed824 */ /* 0x000fe200078e0a48 */
[----:B------:R-:W-:-:S03]  /*11a70*/  ISETP.GT.U32.AND P5, PT, R72, R112, PT ;  /* 0x000000704800720c */ /* 0x000fc60003fa4070 */
[----:B------:R-:W-:Y:S01]  /*11a80*/  IMAD.MOV.U32 R4, RZ, RZ, R110 ;  /* 0x000000ffff047224 */ /* 0x000fe200078e006e */
[----:B------:R-:W-:Y:S01]  /*11a90*/  SEL R6, R75, R5, !P1 ;  /* 0x000000054b067207 */ /* 0x000fe20004800000 */
[----:B------:R-:W-:Y:S02]  /*11aa0*/  @!P6 IMAD.IADD R8, R8, 0x1, -R72 ;  /* 0x000000010808e824 */ /* 0x000fe400078e0a48 */
[----:B------:R-:W-:Y:S01]  /*11ab0*/  @!P4 IMAD.MOV R4, RZ, RZ, -R4 ;  /* 0x000000ffff04c224 */ /* 0x000fe200078e0a04 */
[----:B------:R-:W-:Y:S01]  /*11ac0*/  ISETP.GE.AND P4, PT, R109, RZ, PT ;  /* 0x000000ff6d00720c */ /* 0x000fe20003f86270 */
[----:B------:R-:W-:Y:S01]  /*11ad0*/  IMAD R6, R6, UR5, RZ ;  /* 0x0000000506067c24 */ /* 0x000fe2000f8e02ff */
[----:B------:R0:W-:Y:S01]  /*11ae0*/  STL [R1+0x134], R8 ;  /* 0x0001340801007387 */ /* 0x0001e20000100800 */
[----:B------:R-:W-:Y:S01]  /*11af0*/  @!P3 IMAD.IADD R44, R44, 0x1, -R72 ;  /* 0x000000012c2cb824 */ /* 0x000fe200078e0a48 */
[----:B------:R-:W-:Y:S01]  /*11b00*/  SEL R5, R75, R4, !P1 ;  /* 0x000000044b057207 */ /* 0x000fe20004800000 */
[----:B------:R-:W-:Y:S01]  /*11b10*/  IMAD.MOV.U32 R4, RZ, RZ, R8 ;  /* 0x000000ffff047224 */ /* 0x000fe200078e0008 */
[----:B------:R-:W4:Y:S01]  /*11b20*/  LDL R109, [R1+0x938] ;  /* 0x00093800016d7983 */ /* 0x000f220000100800 */
[----:B------:R-:W-:Y:S01]  /*11b30*/  @!P5 IMAD.IADD R112, R112, 0x1, -R72 ;  /* 0x000000017070d824 */ /* 0x000fe200078e0a48 */
[----:B------:R-:W-:Y:S01]  /*11b40*/  PRMT R29, RZ, 0x7610, R29 ;  /* 0x00007610ff1d7816 */ /* 0x000fe2000000001d */
[----:B------:R-:W3:Y:S01]  /*11b50*/  LDCU UR5, c[0x0][0x3b0] ;  /* 0x00007600ff0577ac */ /* 0x000ee20008000800 */
[----:B------:R-:W4:Y:S01]  /*11b60*/  LDL.LU R110, [R1+0x1f4] ;  /* 0x0001f400016e7983 */ /* 0x000f220000300800 */
[----:B-1----:R-:W-:Y:S01]  /*11b70*/  IMAD R5, R5, UR7, RZ ;  /* 0x0000000705057c24 */ /* 0x002fe2000f8e02ff */
[----:B------:R-:W-:Y:S01]  /*11b80*/  LEA R115, P5, R6, R69, 0x1 ;  /* 0x0000004506737211 */ /* 0x000fe200078a08ff */
[----:B------:R-:W-:Y:S01]  /*11b90*/  @!P4 IMAD.MOV R4, RZ, RZ, -R4 ;  /* 0x000000ffff04c224 */ /* 0x000fe200078e0a04 */
[----:B0-----:R-:W4:Y:S01]  /*11ba0*/  LDL.LU R8, [R1+0x1f8] ;  /* 0x0001f80001087983 */ /* 0x001f220000300800 */
[----:B--2---:R-:W-:Y:S01]  /*11bb0*/  ISETP.GT.U32.AND P6, PT, R72, R45, PT ;  /* 0x0000002d4800720c */ /* 0x004fe20003fc4070 */
[----:B------:R-:W0:Y:S01]  /*11bc0*/  LDCU UR7, c[0x0][0x3b0] ;  /* 0x00007600ff0777ac */ /* 0x000e220008000800 */
[----:B------:R-:W-:-:S02]  /*11bd0*/  LEA R7, P3, R5, R69, 0x1 ;  /* 0x0000004505077211 */ /* 0x000fc400078608ff */
[----:B------:R-:W-:Y:S02]  /*11be0*/  LEA.HI.X.SX32 R116, R6, R68, 0x1, P5 ;  /* 0x0000004406747211 */ /* 0x000fe400028f0eff */
[C---:B------:R-:W-:Y:S02]  /*11bf0*/  ISETP.GT.U32.AND P4, PT, R72.reuse, R112, PT ;  /* 0x000000704800720c */ /* 0x040fe40003f84070 */
[----:B------:R-:W-:Y:S01]  /*11c00*/  LEA.HI.X.SX32 R114, R5, R68, 0x1, P3 ;  /* 0x0000004405727211 */ /* 0x000fe200018f0eff */
[----:B------:R-:W-:Y:S01]  /*11c10*/  @P0 IMAD.MOV.U32 R5, RZ, RZ, R116 ;  /* 0x000000ffff050224 */ /* 0x000fe200078e0074 */
[----:B------:R-:W-:Y:S01]  /*11c20*/  SEL R6, R75, R4, !P1 ;  /* 0x000000044b067207 */ /* 0x000fe20004800000 */
[----:B------:R-:W-:Y:S01]  /*11c30*/  @P0 IMAD.MOV.U32 R4, RZ, RZ, R115 ;  /* 0x000000ffff040224 */ /* 0x000fe200078e0073 */
[----:B------:R-:W-:Y:S02]  /*11c40*/  ISETP.GT.U32.AND P3, PT, R72, R44, PT ;  /* 0x0000002c4800720c */ /* 0x000fe40003f64070 */
[----:B------:R-:W-:-:S02]  /*11c50*/  PRMT R28, RZ, 0x7610, R28 ;  /* 0x00007610ff1c7816 */ /* 0x000fc4000000001c */
[----:B------:R1:W2:Y:S01]  /*11c60*/  @P0 LDG.E.U16 R29, desc[UR20][R4.64] ;  /* 0x00000014041d0981 */ /* 0x0002a2000c1e1500 */
[----:B------:R-:W-:Y:S01]  /*11c70*/  IMAD R6, R6, UR11, RZ ;  /* 0x0000000b06067c24 */ /* 0x000fe2000f8e02ff */
[----:B------:R-:W-:Y:S01]  /*11c80*/  PRMT R27, RZ, 0x7610, R27 ;  /* 0x00007610ff1b7816 */ /* 0x000fe2000000001b */
[--C-:B------:R-:W-:Y:S01]  /*11c90*/  @!P4 IMAD.IADD R112, R112, 0x1, -R72.reuse ;  /* 0x000000017070c824 */ /* 0x100fe200078e0a48 */
[----:B------:R-:W-:Y:S01]  /*11ca0*/  STL [R1+0x1b0], R115 ;  /* 0x0001b07301007387 */ /* 0x000fe20000100800 */
[----:B------:R-:W-:Y:S01]  /*11cb0*/  @!P6 IMAD.IADD R45, R45, 0x1, -R72 ;  /* 0x000000012d2de824 */ /* 0x000fe200078e0a48 */
[----:B------:R-:W0:Y:S01]  /*11cc0*/  LDCU UR11, c[0x0][0x3b0] ;  /* 0x00007600ff0b77ac */ /* 0x000e220008000800 */
[----:B-1----:R-:W-:Y:S02]  /*11cd0*/  @P0 IMAD.MOV.U32 R4, RZ, RZ, R7 ;  /* 0x000000ffff040224 */ /* 0x002fe400078e0007 */
[----:B------:R-:W-:-:S05]  /*11ce0*/  @P0 IMAD.MOV.U32 R5, RZ, RZ, R114 ;  /* 0x000000ffff050224 */ /* 0x000fca00078e0072 */
[----:B------:R1:W2:Y:S01]  /*11cf0*/  @P0 LDG.E.U16 R28, desc[UR20][R4.64] ;  /* 0x00000014041c0981 */ /* 0x0002a2000c1e1500 */
[----:B------:R-:W-:-:S03]  /*11d00*/  @!P3 IMAD.IADD R44, R44, 0x1, -R72 ;  /* 0x000000012c2cb824 */ /* 0x000fc600078e0a48 */
[----:B------:R0:W-:Y:S01]  /*11d10*/  STL [R1+0x1f0], R7 ;  /* 0x0001f00701007387 */ /* 0x0001e20000100800 */
[----:B-1----:R-:W-:-:S03]  /*11d20*/  LEA R4, P4, R6, R69, 0x1 ;  /* 0x0000004506047211 */ /* 0x002fc600078808ff */
[----:B------:R-:W-:Y:S01]  /*11d30*/  STL [R1+0x1ac], R116 ;  /* 0x0001ac7401007387 */ /* 0x000fe20000100800 */
[----:B------:R-:W-:-:S03]  /*11d40*/  LEA.HI.X.SX32 R6, R6, R68, 0x1, P4 ;  /* 0x0000004406067211 */ /* 0x000fc600020f0eff */
[----:B------:R-:W-:Y:S04]  /*11d50*/  STL [R1+0x1ec], R114 ;  /* 0x0001ec7201007387 */ /* 0x000fe80000100800 */
[----:B------:R-:W-:Y:S01]  /*11d60*/  STL [R1+0x230], R4 ;  /* 0x0002300401007387 */ /* 0x000fe20000100800 */
[----:B0-----:R-:W-:Y:S02]  /*11d70*/  @P0 IMAD.MOV.U32 R7, RZ, RZ, R6 ;  /* 0x000000ffff070224 */ /* 0x001fe400078e0006 */
[----:B------:R-:W-:Y:S01]  /*11d80*/  IMAD.MOV.U32 R5, RZ, RZ, R112 ;  /* 0x000000ffff057224 */ /* 0x000fe200078e0070 */
[----:B---3--:R-:W-:Y:S02]  /*11d90*/  ISETP.GT.U32.AND P5, PT, R72, R43, PT ;  /* 0x0000002b4800720c */ /* 0x008fe40003fa4070 */
[----:B------:R-:W-:-:S11]  /*11da0*/  ISETP.GE.AND P6, PT, R113, RZ, PT ;  /* 0x000000ff7100720c */ /* 0x000fd60003fc6270 */
[----:B------:R-:W-:-:S05]  /*11db0*/  @!P5 IMAD.IADD R43, R43, 0x1, -R72 ;  /* 0x000000012b2bd824 */ /* 0x000fca00078e0a48 */
[----:B------:R-:W-:Y:S02]  /*11dc0*/  ISETP.GT.U32.AND P3, PT, R72, R43, PT ;  /* 0x0000002b4800720c */ /* 0x000fe40003f64070 */
[----:B------:R-:W-:Y:S02]  /*11dd0*/  ISETP.GE.AND P5, PT, R111, RZ, PT ;  /* 0x000000ff6f00720c */ /* 0x000fe40003fa6270 */
[----:B------:R-:W3:Y:S04]  /*11de0*/  LDL.LU R111, [R1+0x54] ;  /* 0x00005400016f7983 */ /* 0x000ee80000300800 */
[----:B------:R0:W-:Y:S04]  /*11df0*/  STL [R1+0x22c], R6 ;  /* 0x00022c0601007387 */ /* 0x0001e80000100800 */
[----:B------:R1:W-:Y:S04]  /*11e00*/  STL [R1+0x1b4], R44 ;  /* 0x0001b42c01007387 */ /* 0x0003e80000100800 */
[----:B------:R-:W2:Y:S01]  /*11e10*/  LDL R115, [R1+0x8c0] ;  /* 0x0008c00001737983 */ /* 0x000ea20000100800 */
[----:B0-----:R-:W-:-:S02]  /*11e20*/  @P0 IMAD.MOV.U32 R6, RZ, RZ, R4 ;  /* 0x000000ffff060224 */ /* 0x001fc400078e0004 */
[----:B------:R-:W-:Y:S02]  /*11e30*/  IMAD.MOV.U32 R4, RZ, RZ, R44 ;  /* 0x000000ffff047224 */ /* 0x000fe400078e002c */
[----:B------:R-:W-:Y:S01]  /*11e40*/  @!P6 IMAD.MOV R5, RZ, RZ, -R5 ;  /* 0x000000ffff05e224 */ /* 0x000fe200078e0a05 */
[----:B------:R0:W3:Y:S01]  /*11e50*/  @P0 LDG.E.U16 R27, desc[UR20][R6.64] ;  /* 0x00000014061b0981 */ /* 0x0000e2000c1e1500 */
[----:B------:R-:W-:Y:S02]  /*11e60*/  @!P5 IMAD.MOV R4, RZ, RZ, -R4 ;  /* 0x000000ffff04d224 */ /* 0x000fe400078e0a04 */
[----:B------:R-:W-:Y:S01]  /*11e70*/  @!P3 IMAD.IADD R43, R43, 0x1, -R72 ;  /* 0x000000012b2bb824 */ /* 0x000fe200078e0a48 */
[----:B-1----:R-:W3:Y:S04]  /*11e80*/  LDL.LU R44, [R1+0x234] ;  /* 0x00023400012c7983 */ /* 0x002ee80000300800 */
[----:B------:R1:W-:Y:S01]  /*11e90*/  STL [R1+0x178], R43 ;  /* 0x0001782b01007387 */ /* 0x0003e20000100800 */
[----:B0-----:R-:W-:-:S02]  /*11ea0*/  SEL R6, R75, R5, !P1 ;  /* 0x000000054b067207 */ /* 0x001fc40004800000 */
[----:B------:R-:W-:Y:S01]  /*11eb0*/  SEL R5, R75, R4, !P1 ;  /* 0x000000044b057207 */ /* 0x000fe20004800000 */
[----:B------:R-:W-:Y:S02]  /*11ec0*/  IMAD.MOV.U32 R4, RZ, RZ, R43 ;  /* 0x000000ffff047224 */ /* 0x000fe400078e002b */
[----:B-1----:R-:W3:Y:S01]  /*11ed0*/  LDL R43, [R1+0x89c] ;  /* 0x00089c00012b7983 */ /* 0x002ee20000100800 */
[----:B----4-:R-:W-:Y:S01]  /*11ee0*/  ISETP.GT.U32.AND P6, PT, R72, R8, PT ;  /* 0x000000084800720c */ /* 0x010fe20003fc4070 */
[----:B------:R-:W-:Y:S01]  /*11ef0*/  IMAD R6, R6, UR5, RZ ;  /* 0x0000000506067c24 */ /* 0x000fe2000f8e02ff */
[----:B------:R-:W-:Y:S02]  /*11f00*/  ISETP.GT.U32.AND P4, PT, R72, R110, PT ;  /* 0x0000006e4800720c */ /* 0x000fe40003f84070 */
[----:B------:R-:W-:Y:S01]  /*11f10*/  ISETP.GE.AND P5, PT, R109, RZ, PT ;  /* 0x000000ff6d00720c */ /* 0x000fe20003fa6270 */
[----:B------:R-:W-:Y:S01]  /*11f20*/  IMAD R5, R5, UR7, RZ ;  /* 0x0000000705057c24 */ /* 0x000fe2000f8e02ff */
[----:B------:R-:W-:Y:S01]  /*11f30*/  PRMT R26, RZ, 0x7610, R26 ;  /* 0x00007610ff1a7816 */ /* 0x000fe2000000001a */
[----:B------:R-:W0:Y:S01]  /*11f40*/  LDCU UR5, c[0x0][0x3b0] ;  /* 0x00007600ff0577ac */ /* 0x000e220008000800 */
[----:B------:R-:W-:-:S02]  /*11f50*/  PRMT R25, RZ, 0x7610, R25 ;  /* 0x00007610ff197816 */ /* 0x000fc40000000019 */
[----:B------:R-:W-:Y:S01]  /*11f60*/  PRMT R24, RZ, 0x7610, R24 ;  /* 0x00007610ff187816 */ /* 0x000fe20000000018 */
[----:B------:R-:W1:Y:S02]  /*11f70*/  LDCU UR7, c[0x0][0x3b0] ;  /* 0x00007600ff0777ac */ /* 0x000e640008000800 */
[--C-:B------:R-:W-:Y:S01]  /*11f80*/  @!P6 IMAD.IADD R8, R8, 0x1, -R72.reuse ;  /* 0x000000010808e824 */ /* 0x100fe200078e0a48 */
[----:B------:R-:W-:Y:S01]  /*11f90*/  LEA R7, P6, R6, R69, 0x1 ;  /* 0x0000004506077211 */ /* 0x000fe200078c08ff */
[----:B------:R-:W-:-:S03]  /*11fa0*/  @!P4 IMAD.IADD R110, R110, 0x1, -R72 ;  /* 0x000000016e6ec824 */ /* 0x000fc600078e0a48 */
[----:B------:R-:W-:Y:S01]  /*11fb0*/  LEA.HI.X.SX32 R109, R6, R68, 0x1, P6 ;  /* 0x00000044066d7211 */ /* 0x000fe200030f0eff */
[----:B------:R4:W-:Y:S01]  /*11fc0*/  STL [R1+0x270], R7 ;  /* 0x0002700701007387 */ /* 0x0009e20000100800 */
[----:B------:R-:W-:Y:S01]  /*11fd0*/  @P0 IMAD.MOV.U32 R6, RZ, RZ, R7 ;  /* 0x000000ffff060224 */ /* 0x000fe200078e0007 */
[C---:B------:R-:W-:Y:S01]  /*11fe0*/  LEA R112, P4, R5.reuse, R69, 0x1 ;  /* 0x0000004505707211 */ /* 0x040fe200078808ff */
[----:B------:R-:W-:Y:S01]  /*11ff0*/  @!P5 IMAD.MOV R4, RZ, RZ, -R4 ;  /* 0x000000ffff04d224 */ /* 0x000fe200078e0a04 */
[C---:B------:R-:W-:Y:S02]  /*12000*/  ISETP.GT.U32.AND P5, PT, R72.reuse, R8, PT ;  /* 0x000000084800720c */ /* 0x040fe40003fa4070 */
[----:B------:R-:W-:Y:S01]  /*12010*/  ISETP.GT.U32.AND P3, PT, R72, R110, PT ;  /* 0x0000006e4800720c */ /* 0x000fe20003f64070 */
[----:B----4-:R-:W-:Y:S01]  /*12020*/  @P0 IMAD.MOV.U32 R7, RZ, RZ, R109 ;  /* 0x000000ffff070224 */ /* 0x010fe200078e006d */
[----:B------:R-:W-:-:S04]  /*12030*/  LEA.HI.X.SX32 R113, R5, R68, 0x1, P4 ;  /* 0x0000004405717211 */ /* 0x000fc800020f0eff */
[----:B------:R4:W3:Y:S01]  /*12040*/  @P0 LDG.E.U16 R26, desc[UR20][R6.64] ;  /* 0x00000014061a0981 */ /* 0x0008e2000c1e1500 */
[----:B------:R-:W-:Y:S01]  /*12050*/  @P0 IMAD.MOV.U32 R5, RZ, RZ, R113 ;  /* 0x000000ffff050224 */ /* 0x000fe200078e0071 */
[----:B----4-:R-:W-:Y:S01]  /*12060*/  SEL R6, R75, R4, !P1 ;  /* 0x000000044b067207 */ /* 0x010fe20004800000 */
[----:B------:R-:W-:-:S04]  /*12070*/  @P0 IMAD.MOV.U32 R4, RZ, RZ, R112 ;  /* 0x000000ffff040224 */ /* 0x000fc800078e0070 */
[----:B------:R-:W-:Y:S01]  /*12080*/  IMAD R6, R6, UR11, RZ ;  /* 0x0000000b06067c24 */ /* 0x000fe2000f8e02ff */
[----:B------:R4:W3:Y:S01]  /*12090*/  @P0 LDG.E.U16 R25, desc[UR20][R4.64] ;  /* 0x0000001404190981 */ /* 0x0008e2000c1e1500 */
[--C-:B------:R-:W-:Y:S01]  /*120a0*/  @!P5 IMAD.IADD R8, R8, 0x1, -R72.reuse ;  /* 0x000000010808d824 */ /* 0x100fe200078e0a48 */
[----:B------:R-:W-:Y:S01]  /*120b0*/  PRMT R23, RZ, 0x7610, R23 ;  /* 0x00007610ff177816 */ /* 0x000fe20000000017 */
[----:B------:R-:W-:Y:S01]  /*120c0*/  @!P3 IMAD.IADD R110, R110, 0x1, -R72 ;  /* 0x000000016e6eb824 */ /* 0x000fe200078e0a48 */
[----:B------:R-:W-:Y:S01]  /*120d0*/  STL [R1+0x2b0], R112 ;  /* 0x0002b07001007387 */ /* 0x000fe20000100800 */
[----:B------:R-:W0:Y:S03]  /*120e0*/  LDCU UR11, c[0x0][0x3b0] ;  /* 0x00007600ff0b77ac */ /* 0x000e260008000800 */
[----:B------:R1:W-:Y:S01]  /*120f0*/  STL [R1+0x26c], R109 ;  /* 0x00026c6d01007387 */ /* 0x0003e20000100800 */
[----:B----4-:R-:W-:Y:S01]  /*12100*/  LEA R5, P5, R6, R69, 0x1 ;  /* 0x0000004506057211 */ /* 0x010fe200078a08ff */
[----:B------:R-:W-:-:S03]  /*12110*/  IMAD.MOV.U32 R4, RZ, RZ, R110 ;  /* 0x000000ffff047224 */ /* 0x000fc600078e006e */
[----:B------:R-:W-:Y:S01]  /*12120*/  LEA.HI.X.SX32 R7, R6, R68, 0x1, P5 ;  /* 0x0000004406077211 */ /* 0x000fe200028f0eff */
[----:B-1----:R-:W4:Y:S04]  /*12130*/  LDL.LU R109, [R1+0x274] ;  /* 0x00027400016d7983 */ /* 0x002f280000300800 */
[----:B------:R1:W-:Y:S04]  /*12140*/  STL [R1+0x2ac], R113 ;  /* 0x0002ac7101007387 */ /* 0x0003e80000100800 */
[----:B-1----:R-:W4:Y:S04]  /*12150*/  LDL R113, [R1+0x850] ;  /* 0x0008500001717983 */ /* 0x002f280000100800 */
[----:B------:R-:W-:Y:S04]  /*12160*/  STL [R1+0x1f8], R8 ;  /* 0x0001f80801007387 */ /* 0x000fe80000100800 */
[----:B------:R1:W-:Y:S04]  /*12170*/  STL [R1+0x2f0], R5 ;  /* 0x0002f00501007387 */ /* 0x0003e80000100800 */
[----:B------:R-:W4:Y:S04]  /*12180*/  LDL R112, [R1+0x878] ;  /* 0x0008780001707983 */ /* 0x000f280000100800 */
[----:B------:R-:W4:Y:S04]  /*12190*/  LDL R110, [R1+0x8c4] ;  /* 0x0008c400016e7983 */ /* 0x000f280000100800 */
[----:B------:R0:W-:Y:S01]  /*121a0*/  STL [R1+0x2ec], R7 ;  /* 0x0002ec0701007387 */ /* 0x0001e20000100800 */
[----:B--2---:R-:W-:-:S13]  /*121b0*/  ISETP.GE.AND P4, PT, R115, RZ, PT ;  /* 0x000000ff7300720c */ /* 0x004fda0003f86270 */
[----:B------:R-:W-:Y:S01]  /*121c0*/  @!P4 IMAD.MOV R4, RZ, RZ, -R4 ;  /* 0x000000ffff04c224 */ /* 0x000fe200078e0a04 */
[----:B---3--:R-:W-:Y:S02]  /*121d0*/  ISETP.GE.AND P4, PT, R43, RZ, PT ;  /* 0x000000ff2b00720c */ /* 0x008fe40003f86270 */
[----:B------:R-:W2:Y:S01]  /*121e0*/  LDL R43, [R1+0x8e8] ;  /* 0x0008e800012b7983 */ /* 0x000ea20000100800 */
[C---:B------:R-:W-:Y:S02]  /*121f0*/  ISETP.GT.U32.AND P6, PT, R72.reuse, R111, PT ;  /* 0x0000006f4800720c */ /* 0x040fe40003fc4070 */
[----:B------:R-:W-:Y:S01]  /*12200*/  SEL R6, R75, R4, !P1 ;  /* 0x000000044b067207 */ /* 0x000fe20004800000 */
[----:B------:R-:W-:Y:S02]  /*12210*/  @P0 IMAD.MOV.U32 R4, RZ, RZ, R5 ;  /* 0x000000ffff040224 */ /* 0x000fe400078e0005 */
[----:B-1----:R-:W-:Y:S01]  /*12220*/  @P0 IMAD.MOV.U32 R5, RZ, RZ, R7 ;  /* 0x000000ffff050224 */ /* 0x002fe200078e0007 */
[----:B------:R-:W-:-:S04]  /*12230*/  ISETP.GT.U32.AND P3, PT, R72, R44, PT ;  /* 0x0000002c4800720c */ /* 0x000fc80003f64070 */
[----:B------:R1:W3:Y:S03]  /*12240*/  @P0 LDG.E.U16 R24, desc[UR20][R4.64] ;  /* 0x0000001404180981 */ /* 0x0002e6000c1e1500 */
[----:B------:R-:W-:Y:S01]  /*12250*/  @!P6 IMAD.IADD R111, R111, 0x1, -R72 ;  /* 0x000000016f6fe824 */ /* 0x000fe200078e0a48 */
[----:B------:R-:W-:Y:S01]  /*12260*/  ISETP.GT.U32.AND P6, PT, R72, R45, PT ;  /* 0x0000002d4800720c */ /* 0x000fe20003fc4070 */
[----:B0-----:R-:W-:Y:S01]  /*12270*/  IMAD R6, R6, UR5, RZ ;  /* 0x0000000506067c24 */ /* 0x001fe2000f8e02ff */
[----:B------:R-:W-:Y:S01]  /*12280*/  PRMT R22, RZ, 0x7610, R22 ;  /* 0x00007610ff167816 */ /* 0x000fe20000000016 */
[----:B------:R-:W0:Y:S01]  /*12290*/  LDCU UR5, c[0x0][0x3b0] ;  /* 0x00007600ff0577ac */ /* 0x000e220008000800 */
[----:B------:R-:W-:Y:S01]  /*122a0*/  ISETP.GT.U32.AND P5, PT, R72, R111, PT ;  /* 0x0000006f4800720c */ /* 0x000fe20003fa4070 */
[----:B-1----:R-:W-:Y:S02]  /*122b0*/  IMAD.MOV.U32 R4, RZ, RZ, R8 ;  /* 0x000000ffff047224 */ /* 0x002fe400078e0008 */
[----:B------:R-:W3:Y:S02]  /*122c0*/  LDL.LU R8, [R1+0x278] ;  /* 0x0002780001087983 */ /* 0x000ee40000300800 */
[----:B------:R-:W-:-:S04]  /*122d0*/  @!P4 IMAD.MOV R4, RZ, RZ, -R4 ;  /* 0x000000ffff04c224 */ /* 0x000fc800078e0a04 */
[--C-:B------:R-:W-:Y:S01]  /*122e0*/  @!P6 IMAD.IADD R45, R45, 0x1, -R72.reuse ;  /* 0x000000012d2de824 */ /* 0x100fe200078e0a48 */
[----:B------:R-:W-:Y:S01]  /*122f0*/  LEA R5, P6, R6, R69, 0x1 ;  /* 0x0000004506057211 */ /* 0x000fe200078c08ff */
[--C-:B------:R-:W-:Y:S01]  /*12300*/  @!P3 IMAD.IADD R44, R44, 0x1, -R72.reuse ;  /* 0x000000012c2cb824 */ /* 0x100fe200078e0a48 */
[----:B------:R-:W-:Y:S02]  /*12310*/  SEL R4, R75, R4, !P1 ;  /* 0x000000044b047207 */ /* 0x000fe40004800000 */
[----:B------:R-:W-:Y:S01]  /*12320*/  LEA.HI.X.SX32 R7, R6, R68, 0x1, P6 ;  /* 0x0000004406077211 */ /* 0x000fe200030f0eff */
[----:B------:R-:W-:Y:S01]  /*12330*/  @!P5 IMAD.IADD R111, R111, 0x1, -R72 ;  /* 0x000000016f6fd824 */ /* 0x000fe200078e0a48 */
[----:B------:R-:W-:Y:S01]  /*12340*/  STL [R1+0x238], R45 ;  /* 0x0002382d01007387 */ /* 0x000fe20000100800 */
[----:B------:R-:W-:Y:S01]  /*12350*/  ISETP.GT.U32.AND P5, PT, R72, R44, PT ;  /* 0x0000002c4800720c */ /* 0x000fe20003fa4070 */
[----:B------:R-:W-:Y:S01]  /*12360*/  IMAD R6, R4, UR7, RZ ;  /* 0x0000000704067c24 */ /* 0x000fe2000f8e02ff */
[----:B------:R-:W1:Y:S01]  /*12370*/  LDCU UR7, c[0x0][0x3b0] ;  /* 0x00007600ff0777ac */ /* 0x000e620008000800 */
[----:B------:R0:W-:Y:S01]  /*12380*/  STL [R1+0x328], R5 ;  /* 0x0003280501007387 */ /* 0x0001e20000100800 */
[----:B------:R-:W-:-:S02]  /*12390*/  @P0 IMAD.MOV.U32 R4, RZ, RZ, R5 ;  /* 0x000000ffff040224 */ /* 0x000fc400078e0005 */
[----:B0-----:R-:W-:Y:S01]  /*123a0*/  @P0 IMAD.MOV.U32 R5, RZ, RZ, R7 ;  /* 0x000000ffff050224 */ /* 0x001fe200078e0007 */
[----:B------:R0:W-:Y:S04]  /*123b0*/  STL [R1+0x324], R7 ;  /* 0x0003240701007387 */ /* 0x0001e80000100800 */
[----:B------:R0:W3:Y:S02]  /*123c0*/  @P0 LDG.E.U16 R23, desc[UR20][R4.64] ;  /* 0x0000001404170981 */ /* 0x0000e4000c1e1500 */
[----:B------:R-:W-:Y:S01]  /*123d0*/  @!P5 IMAD.IADD R44, R44, 0x1, -R72 ;  /* 0x000000012c2cd824 */ /* 0x000fe200078e0a48 */
[----:B0-----:R-:W-:-:S04]  /*123e0*/  LEA R5, P6, R6, R69, 0x1 ;  /* 0x0000004506057211 */ /* 0x001fc800078c08ff */
[----:B------:R-:W-:Y:S01]  /*123f0*/  LEA.HI.X.SX32 R7, R6, R68, 0x1, P6 ;  /* 0x0000004406077211 */ /* 0x000fe200030f0eff */
[----:B------:R0:W-:Y:S04]  /*12400*/  STL [R1+0x360], R5 ;  /* 0x0003600501007387 */ /* 0x0001e80000100800 */
[----:B------:R0:W-:Y:S04]  /*12410*/  STL [R1+0x35c], R7 ;  /* 0x00035c0701007387 */ /* 0x0001e80000100800 */
[----:B------:R0:W-:Y:S01]  /*12420*/  STL [R1+0x234], R44 ;  /* 0x0002342c01007387 */ /* 0x0001e20000100800 */
[----:B--2---:R-:W-:-:S03]  /*12430*/  ISETP.GE.AND P5, PT, R43, RZ, PT ;  /* 0x000000ff2b00720c */ /* 0x004fc60003fa6270 */
[----:B------:R-:W2:Y:S01]  /*12440*/  LDL R43, [R1+0x910] ;  /* 0x00091000012b7983 */ /* 0x000ea20000100800 */
[----:B----4-:R-:W-:Y:S02]  /*12450*/  ISETP.GE.AND P3, PT, R113, RZ, PT ;  /* 0x000000ff7100720c */ /* 0x010fe40003f66270 */
[----:B------:R-:W-:Y:S01]  /*12460*/  ISETP.GT.U32.AND P4, PT, R72, R109, PT ;  /* 0x0000006d4800720c */ /* 0x000fe20003f84070 */
[----:B------:R-:W-:-:S10]  /*12470*/  IMAD.MOV.U32 R4, RZ, RZ, R111 ;  /* 0x000000ffff047224 */ /* 0x000fd400078e006f */
[----:B------:R-:W-:Y:S02]  /*12480*/  @!P3 IMAD.MOV R4, RZ, RZ, -R4 ;  /* 0x000000ffff04b224 */ /* 0x000fe400078e0a04 */
[----:B------:R-:W-:Y:S01]  /*12490*/  @!P4 IMAD.IADD R109, R109, 0x1, -R72 ;  /* 0x000000016d6dc824 */ /* 0x000fe200078e0a48 */
[----:B------:R-:W-:Y:S02]  /*124a0*/  ISETP.GE.AND P4, PT, R112, RZ, PT ;  /* 0x000000ff7000720c */ /* 0x000fe40003f86270 */
[----:B------:R-:W-:Y:S01]  /*124b0*/  SEL R6, R75, R4, !P1 ;  /* 0x000000044b067207 */ /* 0x000fe20004800000 */
[----:B------:R-:W-:Y:S01]  /*124c0*/  @P0 IMAD.MOV.U32 R4, RZ, RZ, R5 ;  /* 0x000000ffff040224 */ /* 0x000fe200078e0005 */
[----:B------:R-:W-:Y:S01]  /*124d0*/  ISETP.GE.AND P3, PT, R110, RZ, PT ;  /* 0x000000ff6e00720c */ /* 0x000fe20003f66270 */
[----:B0-----:R-:W-:Y:S01]  /*124e0*/  @P0 IMAD.MOV.U32 R5, RZ, RZ, R7 ;  /* 0x000000ffff050224 */ /* 0x001fe200078e0007 */
[----:B------:R-:W-:-:S04]  /*124f0*/  ISETP.GT.U32.AND P6, PT, R72, R109, PT ;  /* 0x0000006d4800720c */ /* 0x000fc80003fc4070 */
[----:B------:R0:W4:Y:S01]  /*12500*/  @P0 LDG.E.U16 R22, desc[UR20][R4.64] ;  /* 0x0000001404160981 */ /* 0x000122000c1e1500 */
[----:B------:R-:W-:Y:S02]  /*12510*/  IMAD R7, R6, UR11, RZ ;  /* 0x0000000b06077c24 */ /* 0x000fe4000f8e02ff */
[----:B0-----:R-:W-:Y:S02]  /*12520*/  IMAD.MOV.U32 R4, RZ, RZ, R45 ;  /* 0x000000ffff047224 */ /* 0x001fe400078e002d */
[----:B------:R-:W-:Y:S02]  /*12530*/  IMAD.MOV.U32 R5, RZ, RZ, R44 ;  /* 0x000000ffff057224 */ /* 0x000fe400078e002c */
[----:B------:R-:W-:Y:S01]  /*12540*/  @!P4 IMAD.MOV R4, RZ, RZ, -R4 ;  /* 0x000000ffff04c224 */ /* 0x000fe200078e0a04 */
[----:B---3--:R-:W-:Y:S01]  /*12550*/  ISETP.GT.U32.AND P4, PT, R72, R8, PT ;  /* 0x000000084800720c */ /* 0x008fe20003f84070 */
[----:B------:R-:W-:Y:S02]  /*12560*/  @!P3 IMAD.MOV R5, RZ, RZ, -R5 ;  /* 0x000000ffff05b224 */ /* 0x000fe400078e0a05 */
[----:B------:R-:W-:Y:S01]  /*12570*/  @!P6 IMAD.IADD R109, R109, 0x1, -R72 ;  /* 0x000000016d6de824 */ /* 0x000fe200078e0a48 */
[----:B------:R-:W-:-:S02]  /*12580*/  SEL R6, R75, R4, !P1 ;  /* 0x000000044b067207 */ /* 0x000fc40004800000 */
[----:B------:R-:W-:Y:S01]  /*12590*/  LEA R44, P3, R7, R69, 0x1 ;  /* 0x00000045072c7211 */ /* 0x000fe200078608ff */
[----:B------:R-:W-:Y:S01]  /*125a0*/  IMAD.MOV.U32 R4, RZ, RZ, R109 ;  /* 0x000000ffff047224 */ /* 0x000fe200078e006d */
[----:B------:R-:W-:Y:S01]  /*125b0*/  SEL R5, R75, R5, !P1 ;  /* 0x000000054b057207 */ /* 0x000fe20004800000 */
[----:B------:R-:W-:Y:S01]  /*125c0*/  IMAD R155, R6, UR4, RZ ;  /* 0x00000004069b7c24 */ /* 0x000fe2000f8e02ff */
[----:B------:R-:W-:Y:S01]  /*125d0*/  LEA.HI.X.SX32 R45, R7, R68, 0x1, P3 ;  /* 0x00000044072d7211 */ /* 0x000fe200018f0eff */
[----:B------:R-:W-:Y:S01]  /*125e0*/  @!P5 IMAD.MOV R4, RZ, RZ, -R4 ;  /* 0x000000ffff04d224 */ /* 0x000fe200078e0a04 */
[----:B------:R-:W-:Y:S01]  /*125f0*/  PRMT R21, RZ, 0x7610, R21 ;  /* 0x00007610ff157816 */ /* 0x000fe20000000015 */
[----:B------:R-:W-:Y:S01]  /*12600*/  IMAD R5, R5, UR5, RZ ;  /* 0x0000000505057c24 */ /* 0x000fe2000f8e02ff */
[----:B------:R-:W-:Y:S01]  /*12610*/  LEA R156, P3, R155, R69, 0x1 ;  /* 0x000000459b9c7211 */ /* 0x000fe200078608ff */
[----:B------:R-:W-:Y:S01]  /*12620*/  STL [R1+0x398], R44 ;  /* 0x0003982c01007387 */ /* 0x000fe20000100800 */
[----:B------:R-:W-:Y:S01]  /*12630*/  @P0 IMAD.MOV.U32 R6, RZ, RZ, R44 ;  /* 0x000000ffff060224 */ /* 0x000fe200078e002c */
[----:B------:R-:W-:Y:S01]  /*12640*/  SEL R4, R75, R4, !P1 ;  /* 0x000000044b047207 */ /* 0x000fe20004800000 */
[----:B------:R-:W-:Y:S01]  /*12650*/  @P0 IMAD.MOV.U32 R7, RZ, RZ, R45 ;  /* 0x000000ffff070224 */ /* 0x000fe200078e002d */
[----:B------:R0:W-:Y:S01]  /*12660*/  STL [R1+0x394], R45 ;  /* 0x0003942d01007387 */ /* 0x0001e20000100800 */
[----:B------:R-:W-:Y:S01]  /*12670*/  @!P4 IMAD.IADD R8, R8, 0x1, -R72 ;  /* 0x000000010808c824 */ /* 0x000fe200078e0a48 */
[----:B------:R-:W-:Y:S01]  /*12680*/  LEA.HI.X.SX32 R155, R155, R68, 0x1, P3 ;  /* 0x000000449b9b7211 */ /* 0x000fe200018f0eff */
[----:B------:R-:W3:Y:S01]  /*12690*/  LDCU UR4, c[0x0][0x3b0] ;  /* 0x00007600ff0477ac */ /* 0x000ee20008000800 */
[----:B------:R1:W4:Y:S01]  /*126a0*/  @P0 LDG.E.U16 R21, desc[UR20][R6.64] ;  /* 0x0000001406150981 */ /* 0x000322000c1e1500 */
        /* <DEDUP_REMOVED lines=10> */
[----:B------:R-:W-:Y:S01]  /*12750*/  PRMT R10, RZ, 0x7610, R10 ;  /* 0x00007610ff0a7816 */ /* 0x000fe2000000000a */
[----:B------:R-:W-:Y:S01]  /*12760*/  VIADD R110, R0, 0x7f ;  /* 0x0000007f006e7836 */ /* 0x000fe20000000000 */
[CC--:B0-----:R-:W-:Y:S01]  /*12770*/  LEA R45, P4, R5.reuse, R69.reuse, 0x1 ;  /* 0x00000045052d7211 */ /* 0x0c1fe200078808ff */
[----:B-1----:R-:W-:Y:S01]  /*12780*/  IMAD R6, R4, UR7, RZ ;  /* 0x0000000704067c24 */ /* 0x002fe2000f8e02ff */
[----:B------:R-:W-:Y:S01]  /*12790*/  PRMT R9, RZ, 0x7610, R9 ;  /* 0x00007610ff097816 */ /* 0x000fe20000000009 */
[----:B------:R-:W-:Y:S01]  /*127a0*/  @P0 IMAD.MOV.U32 R4, RZ, RZ, R156 ;  /* 0x000000ffff040224 */ /* 0x000fe200078e009c */
[----:B------:R-:W-:Y:S01]  /*127b0*/  LEA.HI.X.SX32 R109, R5, R68, 0x1, P4 ;  /* 0x00000044056d7211 */ /* 0x000fe200020f0eff */
[----:B------:R-:W-:Y:S01]  /*127c0*/  @P0 IMAD.MOV.U32 R5, RZ, RZ, R155 ;  /* 0x000000ffff050224 */ /* 0x000fe200078e009b */
[----:B------:R-:W-:Y:S01]  /*127d0*/  ISETP.GT.U32.AND P3, PT, R72, R8, PT ;  /* 0x000000084800720c */ /* 0x000fe20003f64070 */
[----:B------:R-:W-:Y:S01]  /*127e0*/  VIADD R111, R0, 0x6f ;  /* 0x0000006f006f7836 */ /* 0x000fe20000000000 */
[----:B------:R-:W0:Y:S02]  /*127f0*/  LDCU UR5, c[0x0][0x3b0] ;  /* 0x00007600ff0577ac */ /* 0x000e240008000800 */
[----:B------:R1:W4:Y:S01]  /*12800*/  @P0 LDG.E.U16 R20, desc[UR20][R4.64] ;  /* 0x0000001404140981 */ /* 0x000322000c1e1500 */
[----:B------:R-:W-:Y:S01]  /*12810*/  LEA R44, P5, R6, R69, 0x1 ;  /* 0x00000045062c7211 */ /* 0x000fe200078a08ff */
[----:B-1----:R-:W-:-:S02]  /*12820*/  @P0 IMAD.MOV.U32 R4, RZ, RZ, R45 ;  /* 0x000000ffff040224 */ /* 0x002fc400078e002d */
[----:B------:R-:W-:Y:S01]  /*12830*/  @P0 IMAD.MOV.U32 R5, RZ, RZ, R109 ;  /* 0x000000ffff050224 */ /* 0x000fe200078e006d */
[----:B------:R-:W-:Y:S04]  /*12840*/  STL [R1+0x18], R45 ;  /* 0x0000182d01007387 */ /* 0x000fe80000100800 */
[----:B------:R1:W4:Y:S04]  /*12850*/  @P0 LDG.E.U16 R19, desc[UR20][R4.64] ;  /* 0x0000001404130981 */ /* 0x000328000c1e1500 */
[----:B------:R-:W-:Y:S01]  /*12860*/  STL [R1+0x14], R109 ;  /* 0x0000146d01007387 */ /* 0x000fe20000100800 */
[----:B-1----:R-:W-:-:S03]  /*12870*/  LEA.HI.X.SX32 R4, R6, R68, 0x1, P5 ;  /* 0x0000004406047211 */ /* 0x002fc600028f0eff */
[----:B------:R-:W-:Y:S01]  /*12880*/  STL [R1+0x58], R44 ;  /* 0x0000582c01007387 */ /* 0x000fe20000100800 */
[----:B------:R-:W-:-:S03]  /*12890*/  @!P3 IMAD.IADD R8, R8, 0x1, -R72 ;  /* 0x000000010808b824 */ /* 0x000fc600078e0a48 */
[----:B------:R1:W-:Y:S01]  /*128a0*/  STL [R1+0x54], R4 ;  /* 0x0000540401007387 */ /* 0x0003e20000100800 */
[----:B------:R-:W-:Y:S02]  /*128b0*/  @P0 IMAD.MOV.U32 R5, RZ, RZ, R4 ;  /* 0x000000ffff050224 */ /* 0x000fe400078e0004 */
[----:B-1----:R-:W-:-:S05]  /*128c0*/  @P0 IMAD.MOV.U32 R4, RZ, RZ, R44 ;  /* 0x000000ffff040224 */ /* 0x002fca00078e002c */
[----:B------:R1:W4:Y:S02]  /*128d0*/  @P0 LDG.E.U16 R18, desc[UR20][R4.64] ;  /* 0x0000001404120981 */ /* 0x000324000c1e1500 */
[----:B-1----:R-:W-:Y:S01]  /*128e0*/  IMAD.MOV.U32 R4, RZ, RZ, R8 ;  /* 0x000000ffff047224 */ /* 0x002fe200078e0008 */
[----:B--2---:R-:W-:Y:S01]  /*128f0*/  ISETP.GE.AND P4, PT, R43, RZ, PT ;  /* 0x000000ff2b00720c */ /* 0x004fe20003f86270 */
[----:B------:R-:W-:-:S05]  /*12900*/  VIADD R43, R0, 0x27 ;  /* 0x00000027002b7836 */ /* 0x000fca0000000000 */
[----:B------:R-:W-:-:S07]  /*12910*/  IABS R5, R43 ;  /* 0x0000002b00057213 */ /* 0x000fce0000000000 */
[----:B------:R-:W-:Y:S02]  /*12920*/  @!P4 IMAD.MOV R4, RZ, RZ, -R4 ;  /* 0x000000ffff04c224 */ /* 0x000fe400078e0a04 */
[----:B------:R-:W-:-:S03]  /*12930*/  IMAD.HI.U32 R6, R73, R5, RZ ;  /* 0x0000000549067227 */ /* 0x000fc600078e00ff */
[----:B------:R-:W-:Y:S01]  /*12940*/  SEL R4, R75, R4, !P1 ;  /* 0x000000044b047207 */ /* 0x000fe20004800000 */
[----:B------:R-:W-:Y:S01]  /*12950*/  IMAD.MOV R6, RZ, RZ, -R6 ;  /* 0x000000ffff067224 */ /* 0x000fe200078e0a06 */
[----:B------:R-:W-:Y:S03]  /*12960*/  STL [R1+0x7ec], R43 ;  /* 0x0007ec2b01007387 */ /* 0x000fe60000100800 */
[----:B---3--:R-:W-:Y:S01]  /*12970*/  IMAD R7, R4, UR4, RZ ;  /* 0x0000000404077c24 */ /* 0x008fe2000f8e02ff */
[----:B------:R1:W-:Y:S01]  /*12980*/  STL [R1+0x278], R8 ;  /* 0x0002780801007387 */ /* 0x0003e20000100800 */
[----:B------:R-:W-:Y:S01]  /*12990*/  IMAD R4, R72, R6, R5 ;  /* 0x0000000648047224 */ /* 0x000fe200078e0205 */
[----:B------:R-:W-:Y:S01]  /*129a0*/  ISETP.GE.AND P4, PT, R43, RZ, PT ;  /* 0x000000ff2b00720c */ /* 0x000fe20003f86270 */
[----:B------:R-:W2:Y:S01]  /*129b0*/  LDCU UR4, c[0x0][0x3b0] ;  /* 0x00007600ff0477ac */ /* 0x000ea20008000800 */
[----:B-1----:R-:W-:-:S04]  /*129c0*/  LEA R8, P3, R7, R69, 0x1 ;  /* 0x0000004507087211 */ /* 0x002fc800078608ff */
[----:B------:R-:W-:Y:S02]  /*129d0*/  LEA.HI.X.SX32 R44, R7, R68, 0x1, P3 ;  /* 0x00000044072c7211 */ /* 0x000fe400018f0eff */
[----:B------:R-:W-:Y:S01]  /*129e0*/  ISETP.GT.U32.AND P3, PT, R72, R4, PT ;  /* 0x000000044800720c */ /* 0x000fe20003f64070 */
[----:B------:R1:W-:Y:S01]  /*129f0*/  STL [R1+0x98], R8 ;  /* 0x0000980801007387 */ /* 0x0003e20000100800 */
[----:B------:R-:W-:Y:S02]  /*12a00*/  @P0 IMAD.MOV.U32 R6, RZ, RZ, R8 ;  /* 0x000000ffff060224 */ /* 0x000fe400078e0008 */
[----:B------:R-:W-:-:S05]  /*12a10*/  @P0 IMAD.MOV.U32 R7, RZ, RZ, R44 ;  /* 0x000000ffff070224 */ /* 0x000fca00078e002c */
[----:B------:R3:W4:Y:S01]  /*12a20*/  @P0 LDG.E.U16 R17, desc[UR20][R6.64] ;  /* 0x0000001406110981 */ /* 0x000722000c1e1500 */
[----:B-1----:R-:W-:-:S03]  /*12a30*/  VIADD R8, R0, 0x2f ;  /* 0x0000002f00087836 */ /* 0x002fc60000000000 */
[----:B------:R-:W-:Y:S02]  /*12a40*/  @!P3 IMAD.IADD R4, R4, 0x1, -R72 ;  /* 0x000000010404b824 */ /* 0x000fe400078e0a48 */
[----:B------:R-:W-:-:S03]  /*12a50*/  IABS R5, R8 ;  /* 0x0000000800057213 */ /* 0x000fc60000000000 */
[----:B------:R-:W-:Y:S02]  /*12a60*/  ISETP.GT.U32.AND P3, PT, R72, R4, PT ;  /* 0x000000044800720c */ /* 0x000fe40003f64070 */
[----:B---3--:R-:W-:-:S04]  /*12a70*/  IMAD.HI.U32 R6, R73, R5, RZ ;  /* 0x0000000549067227 */ /* 0x008fc800078e00ff */
[----:B------:R-:W-:-:S04]  /*12a80*/  IMAD.MOV R6, RZ, RZ, -R6 ;  /* 0x000000ffff067224 */ /* 0x000fc800078e0a06 */
[----:B------:R-:W-:-:S03]  /*12a90*/  IMAD R5, R72, R6, R5 ;  /* 0x0000000648057224 */ /* 0x000fc600078e0205 */
[----:B------:R-:W-:Y:S02]  /*12aa0*/  @!P3 IMAD.IADD R4, R4, 0x1, -R72 ;  /* 0x000000010404b824 */ /* 0x000fe400078e0a48 */
[----:B------:R-:W-:Y:S02]  /*12ab0*/  ISETP.GT.U32.AND P3, PT, R72, R5, PT ;  /* 0x000000054800720c */ /* 0x000fe40003f64070 */
[----:B------:R-:W-:-:S05]  /*12ac0*/  @!P4 IMAD.MOV R4, RZ, RZ, -R4 ;  /* 0x000000ffff04c224 */ /* 0x000fca00078e0a04 */
[----:B------:R-:W-:-:S05]  /*12ad0*/  SEL R4, R75, R4, !P1 ;  /* 0x000000044b047207 */ /* 0x000fca0004800000 */
[----:B--2---:R-:W-:Y:S01]  /*12ae0*/  IMAD R4, R4, UR4, RZ ;  /* 0x0000000404047c24 */ /* 0x004fe2000f8e02ff */
[----:B------:R-:W1:Y:S01]  /*12af0*/  LDCU UR4, c[0x0][0x3b0] ;  /* 0x00007600ff0477ac */ /* 0x000e620008000800 */
[----:B------:R-:W-:-:S03]  /*12b00*/  @!P3 IMAD.IADD R5, R5, 0x1, -R72 ;  /* 0x000000010505b824 */ /* 0x000fc600078e0a48 */
[----:B------:R-:W-:Y:S02]  /*12b10*/  LEA R7, P4, R4, R69, 0x1 ;  /* 0x0000004504077211 */ /* 0x000fe400078808ff */
[----:B------:R-:W-:Y:S02]  /*12b20*/  ISETP.GT.U32.AND P3, PT, R72, R5, PT ;  /* 0x000000054800720c */ /* 0x000fe40003f64070 */
[----:B------:R-:W-:Y:S02]  /*12b30*/  LEA.HI.X.SX32 R43, R4, R68, 0x1, P4 ;  /* 0x00000044042b7211 */ /* 0x000fe400020f0eff */
[----:B------:R-:W-:Y:S01]  /*12b40*/  ISETP.GE.AND P4, PT, R8, RZ, PT ;  /* 0x000000ff0800720c */ /* 0x000fe20003f86270 */
[----:B------:R-:W-:Y:S01]  /*12b50*/  STL [R1+0x94], R44 ;  /* 0x0000942c01007387 */ /* 0x000fe20000100800 */
[----:B------:R-:W-:-:S03]  /*12b60*/  @P0 IMAD.MOV.U32 R6, RZ, RZ, R7 ;  /* 0x000000ffff060224 */ /* 0x000fc600078e0007 */
[----:B------:R-:W-:Y:S04]  /*12b70*/  STL [R1+0x7e0], R8 ;  /* 0x0007e00801007387 */ /* 0x000fe80000100800 */
[----:B------:R2:W-:Y:S01]  /*12b80*/  STL [R1+0xd8], R7 ;  /* 0x0000d80701007387 */ /* 0x0005e20000100800 */
[----:B------:R-:W-:-:S03]  /*12b90*/  @!P3 IMAD.IADD R5, R5, 0x1, -R72 ;  /* 0x000000010505b824 */ /* 0x000fc600078e0a48 */
[----:B------:R3:W-:Y:S01]  /*12ba0*/  STL [R1+0xd4], R43 ;  /* 0x0000d42b01007387 */ /* 0x0007e20000100800 */
[----:B------:R-:W-:Y:S02]  /*12bb0*/  @!P4 IMAD.MOV R5, RZ, RZ, -R5 ;  /* 0x000000ffff05c224 */ /* 0x000fe400078e0a05 */
[----:B--2---:R-:W-:Y:S02]  /*12bc0*/  @P0 IMAD.MOV.U32 R7, RZ, RZ, R43 ;  /* 0x000000ffff070224 */ /* 0x004fe400078e002b */
[----:B---3--:R-:W-:-:S03]  /*12bd0*/  VIADD R43, R0, 0x37 ;  /* 0x00000037002b7836 */ /* 0x008fc60000000000 */
[----:B------:R2:W3:Y:S02]  /*12be0*/  @P0 LDG.E.U16 R16, desc[UR20][R6.64] ;  /* 0x0000001406100981 */ /* 0x0004e4000c1e1500 */
[----:B------:R-:W-:Y:S02]  /*12bf0*/  IABS R4, R43 ;  /* 0x0000002b00047213 */ /* 0x000fe40000000000 */
[----:B--2---:R-:W-:-:S03]  /*12c00*/  SEL R6, R75, R5, !P1 ;  /* 0x000000054b067207 */ /* 0x004fc60004800000 */
[----:B------:R-:W-:-:S04]  /*12c10*/  IMAD.HI.U32 R5, R73, R4, RZ ;  /* 0x0000000449057227 */ /* 0x000fc800078e00ff */
[----:B-1----:R-:W-:Y:S01]  /*12c20*/  IMAD R6, R6, UR4, RZ ;  /* 0x0000000406067c24 */ /* 0x002fe2000f8e02ff */
[----:B------:R-:W-:Y:S01]  /*12c30*/  STL [R1+0x7d8], R43 ;  /* 0x0007d82b01007387 */ /* 0x000fe20000100800 */
[----:B------:R-:W-:Y:S01]  /*12c40*/  IMAD.MOV R5, RZ, RZ, -R5 ;  /* 0x000000ffff057224 */ /* 0x000fe200078e0a05 */
[----:B------:R-:W-:Y:S01]  /*12c50*/  ISETP.GE.AND P4, PT, R43, RZ, PT ;  /* 0x000000ff2b00720c */ /* 0x000fe20003f86270 */
[----:B------:R-:W1:Y:S01]  /*12c60*/  LDCU UR4, c[0x0][0x3b0] ;  /* 0x00007600ff0477ac */ /* 0x000e620008000800 */
[----:B------:R-:W-:Y:S01]  /*12c70*/  LEA R7, P3, R6, R69, 0x1 ;  /* 0x0000004506077211 */ /* 0x000fe200078608ff */
[----:B------:R-:W-:-:S03]  /*12c80*/  IMAD R4, R72, R5, R4 ;  /* 0x0000000548047224 */ /* 0x000fc600078e0204 */
[----:B------:R-:W-:Y:S02]  /*12c90*/  LEA.HI.X.SX32 R8, R6, R68, 0x1, P3 ;  /* 0x0000004406087211 */ /* 0x000fe400018f0eff */
[----:B------:R-:W-:Y:S01]  /*12ca0*/  ISETP.GT.U32.AND P3, PT, R72, R4, PT ;  /* 0x000000044800720c */ /* 0x000fe20003f64070 */
[----:B------:R2:W-:Y:S01]  /*12cb0*/  STL [R1+0x138], R7 ;  /* 0x0001380701007387 */ /* 0x0005e20000100800 */
[----:B------:R-:W-:-:S03]  /*12cc0*/  @P0 IMAD.MOV.U32 R6, RZ, RZ, R7 ;  /* 0x000000ffff060224 */ /* 0x000fc600078e0007 */
[----:B------:R2:W-:Y:S02]  /*12cd0*/  STL [R1+0x134], R8 ;  /* 0x0001340801007387 */ /* 0x0005e40000100800 */
[----:B--2---:R-:W-:Y:S02]  /*12ce0*/  @P0 IMAD.MOV.U32 R7, RZ, RZ, R8 ;  /* 0x000000ffff070224 */ /* 0x004fe400078e0008 */
[----:B------:R-:W-:-:S03]  /*12cf0*/  VIADD R8, R0, 0x3f ;  /* 0x0000003f00087836 */ /* 0x000fc60000000000 */
[----:B------:R2:W3:Y:S01]  /*12d00*/  @P0 LDG.E.U16 R15, desc[UR20][R6.64] ;  /* 0x00000014060f0981 */ /* 0x0004e2000c1e1500 */
[----:B------:R-:W-:Y:S01]  /*12d10*/  @!P3 IMAD.IADD R4, R4, 0x1, -R72 ;  /* 0x000000010404b824 */ /* 0x000fe200078e0a48 */
[----:B------:R-:W-:-:S04]  /*12d20*/  IABS R5, R8 ;  /* 0x0000000800057213 */ /* 0x000fc80000000000 */
[----:B------:R-:W-:Y:S01]  /*12d30*/  ISETP.GT.U32.AND P3, PT, R72, R4, PT ;  /* 0x000000044800720c */ /* 0x000fe20003f64070 */
[----:B--2---:R-:W-:-:S04]  /*12d40*/  IMAD.HI.U32 R6, R73, R5, RZ ;  /* 0x0000000549067227 */ /* 0x004fc800078e00ff */
[----:B------:R-:W-:-:S04]  /*12d50*/  IMAD.MOV R6, RZ, RZ, -R6 ;  /* 0x000000ffff067224 */ /* 0x000fc800078e0a06 */
[----:B------:R-:W-:-:S04]  /*12d60*/  IMAD R5, R72, R6, R5 ;  /* 0x0000000648057224 */ /* 0x000fc800078e0205 */
[----:B------:R-:W-:Y:S01]  /*12d70*/  @!P3 IMAD.IADD R4, R4, 0x1, -R72 ;  /* 0x000000010404b824 */ /* 0x000fe200078e0a48 */
[----:B------:R-:W-:-:S03]  /*12d80*/  ISETP.GT.U32.AND P3, PT, R72, R5, PT ;  /* 0x000000054800720c */ /* 0x000fc60003f64070 */
[----:B------:R-:W-:-:S05]  /*12d90*/  @!P4 IMAD.MOV R4, RZ, RZ, -R4 ;  /* 0x000000ffff04c224 */ /* 0x000fca00078e0a04 */
[----:B------:R-:W-:-:S05]  /*12da0*/  SEL R4, R75, R4, !P1 ;  /* 0x000000044b047207 */ /* 0x000fca0004800000 */
[----:B-1----:R-:W-:Y:S01]  /*12db0*/  IMAD R4, R4, UR4, RZ ;  /* 0x0000000404047c24 */ /* 0x002fe2000f8e02ff */
        /* <DEDUP_REMOVED lines=8> */
[----:B------:R2:W-:Y:S04]  /*12e40*/  STL [R1+0x178], R7 ;  /* 0x0001780701007387 */ /* 0x0005e80000100800 */
[----:B------:R0:W-:Y:S01]  /*12e50*/  STL [R1+0x174], R43 ;  /* 0x0001742b01007387 */ /* 0x0001e20000100800 */
[----:B------:R-:W-:Y:S02]  /*12e60*/  @!P3 IMAD.IADD R5, R5, 0x1, -R72 ;  /* 0x000000010505b824 */ /* 0x000fe400078e0a48 */
[----:B--2---:R-:W-:Y:S02]  /*12e70*/  @P0 IMAD.MOV.U32 R7, RZ, RZ, R43 ;  /* 0x000000ffff070224 */ /* 0x004fe400078e002b */
[----:B0-----:R-:W-:-:S03]  /*12e80*/  VIADD R43, R0, 0x47 ;  /* 0x00000047002b7836 */ /* 0x001fc60000000000 */
[----:B------:R0:W2:Y:S01]  /*12e90*/  @P0 LDG.E.U16 R14, desc[UR20][R6.64] ;  /* 0x00000014060e0981 */ /* 0x0000a2000c1e1500 */
[----:B------:R-:W-:Y:S01]  /*12ea0*/  @!P4 IMAD.MOV R5, RZ, RZ, -R5 ;  /* 0x000000ffff05c224 */ /* 0x000fe200078e0a05 */
[----:B------:R-:W-:-:S04]  /*12eb0*/  IABS R4, R43 ;  /* 0x0000002b00047213 */ /* 0x000fc80000000000 */
[----:B0-----:R-:W-:Y:S01]  /*12ec0*/  SEL R6, R75, R5, !P1 ;  /* 0x000000054b067207 */ /* 0x001fe20004800000 */
[----:B------:R-:W-:-:S04]  /*12ed0*/  IMAD.HI.U32 R5, R73, R4, RZ ;  /* 0x0000000449057227 */ /* 0x000fc800078e00ff */
[----:B-1----:R-:W-:Y:S01]  /*12ee0*/  IMAD R6, R6, UR4, RZ ;  /* 0x0000000406067c24 */ /* 0x002fe2000f8e02ff */
[----:B------:R-:W-:Y:S01]  /*12ef0*/  STL [R1+0x7d0], R43 ;  /* 0x0007d02b01007387 */ /* 0x000fe20000100800 */
[----:B------:R-:W-:Y:S01]  /*12f00*/  IMAD.MOV R5, RZ, RZ, -R5 ;  /* 0x000000ffff057224 */ /* 0x000fe200078e0a05 */
[----:B------:R-:W-:Y:S01]  /*12f10*/  ISETP.GE.AND P4, PT, R43, RZ, PT ;  /* 0x000000ff2b00720c */ /* 0x000fe20003f86270 */
[----:B------:R-:W0:Y:S01]  /*12f20*/  LDCU UR4, c[0x0][0x3b0] ;  /* 0x00007600ff0477ac */ /* 0x000e220008000800 */
[----:B------:R-:W-:Y:S01]  /*12f30*/  LEA R7, P3, R6, R69, 0x1 ;  /* 0x0000004506077211 */ /* 0x000fe200078608ff */
[----:B------:R-:W-:-:S03]  /*12f40*/  IMAD R4, R72, R5, R4 ;  /* 0x0000000548047224 */ /* 0x000fc600078e0204 */
[----:B------:R-:W-:Y:S02]  /*12f50*/  LEA.HI.X.SX32 R8, R6, R68, 0x1, P3 ;  /* 0x0000004406087211 */ /* 0x000fe400018f0eff */
[----:B------:R-:W-:Y:S01]  /*12f60*/  ISETP.GT.U32.AND P3, PT, R72, R4, PT ;  /* 0x000000044800720c */ /* 0x000fe20003f64070 */
[----:B------:R1:W-:Y:S01]  /*12f70*/  STL [R1+0x1b8], R7 ;  /* 0x0001b80701007387 */ /* 0x0003e20000100800 */
[----:B------:R-:W-:-:S03]  /*12f80*/  @P0 IMAD.MOV.U32 R6, RZ, RZ, R7 ;  /* 0x000000ffff060224 */ /* 0x000fc600078e0007 */
[----:B------:R1:W-:Y:S02]  /*12f90*/  STL [R1+0x1b4], R8 ;  /* 0x0001b40801007387 */ /* 0x0003e40000100800 */
[----:B-1----:R-:W-:Y:S02]  /*12fa0*/  @P0 IMAD.MOV.U32 R7, RZ, RZ, R8 ;  /* 0x000000ffff070224 */ /* 0x002fe400078e0008 */
[----:B------:R-:W-:-:S03]  /*12fb0*/  VIADD R8, R0, 0x4f ;  /* 0x0000004f00087836 */ /* 0x000fc60000000000 */
[----:B------:R1:W2:Y:S01]  /*12fc0*/  @P0 LDG.E.U16 R13, desc[UR20][R6.64] ;  /* 0x00000014060d0981 */ /* 0x0002a2000c1e1500 */
[----:B------:R-:W-:Y:S01]  /*12fd0*/  @!P3 IMAD.IADD R4, R4, 0x1, -R72 ;  /* 0x000000010404b824 */ /* 0x000fe200078e0a48 */
[----:B------:R-:W-:-:S04]  /*12fe0*/  IABS R5, R8 ;  /* 0x0000000800057213 */ /* 0x000fc80000000000 */
[----:B------:R-:W-:Y:S01]  /*12ff0*/  ISETP.GT.U32.AND P3, PT, R72, R4, PT ;  /* 0x000000044800720c */ /* 0x000fe20003f64070 */
[----:B-1----:R-:W-:-:S04]  /*13000*/  IMAD.HI.U32 R6, R73, R5, RZ ;  /* 0x0000000549067227 */ /* 0x002fc800078e00ff */
[----:B------:R-:W-:-:S04]  /*13010*/  IMAD.MOV R6, RZ, RZ, -R6 ;  /* 0x000000ffff067224 */ /* 0x000fc800078e0a06 */
[----:B------:R-:W-:-:S04]  /*13020*/  IMAD R5, R72, R6, R5 ;  /* 0x0000000648057224 */ /* 0x000fc800078e0205 */
[----:B------:R-:W-:Y:S01]  /*13030*/  @!P3 IMAD.IADD R4, R4, 0x1, -R72 ;  /* 0x000000010404b824 */ /* 0x000fe200078e0a48 */
[----:B------:R-:W-:-:S03]  /*13040*/  ISETP.GT.U32.AND P3, PT, R72, R5, PT ;  /* 0x000000054800720c */ /* 0x000fc60003f64070 */
[----:B------:R-:W-:-:S05]  /*13050*/  @!P4 IMAD.MOV R4, RZ, RZ, -R4 ;  /* 0x000000ffff04c224 */ /* 0x000fca00078e0a04 */
[----:B------:R-:W-:-:S05]  /*13060*/  SEL R4, R75, R4, !P1 ;  /* 0x000000044b047207 */ /* 0x000fca0004800000 */
[----:B0-----:R-:W-:Y:S01]  /*13070*/  IMAD R4, R4, UR4, RZ ;  /* 0x0000000404047c24 */ /* 0x001fe2000f8e02ff */
[----:B------:R-:W0:Y:S01]  /*13080*/  LDCU UR4, c[0x0][0x3b0] ;  /* 0x00007600ff0477ac */ /* 0x000e220008000800 */
        /* <DEDUP_REMOVED lines=10> */
[----:B-1----:R-:W-:Y:S02]  /*13130*/  @P0 IMAD.MOV.U32 R7, RZ, RZ, R43 ;  /* 0x000000ffff070224 */ /* 0x002fe400078e002b */
[----:B0-----:R-:W-:-:S03]  /*13140*/  VIADD R43, R0, 0x57 ;  /* 0x00000057002b7836 */ /* 0x001fc60000000000 */
[----:B------:R0:W2:Y:S01]  /*13150*/  @P0 LDG.E.U16 R12, desc[UR20][R6.64] ;  /* 0x00000014060c0981 */ /* 0x0000a2000c1e1500 */
[----:B------:R-:W-:Y:S01]  /*13160*/  @!P4 IMAD.MOV R5, RZ, RZ, -R5 ;  /* 0x000000ffff05c224 */ /* 0x000fe200078e0a05 */
[----:B------:R-:W-:-:S04]  /*13170*/  IABS R4, R43 ;  /* 0x0000002b00047213 */ /* 0x000fc80000000000 */
[----:B0-----:R-:W-:Y:S01]  /*13180*/  SEL R6, R75, R5, !P1 ;  /* 0x000000054b067207 */ /* 0x001fe20004800000 */
[----:B------:R-:W-:-:S04]  /*13190*/  IMAD.HI.U32 R5, R73, R4, RZ ;  /* 0x0000000449057227 */ /* 0x000fc800078e00ff */
[----:B------:R-:W-:Y:S01]  /*131a0*/  IMAD R6, R6, UR4, RZ ;  /* 0x0000000406067c24 */ /* 0x000fe2000f8e02ff */
        /* <DEDUP_REMOVED lines=32> */
[----:B------:R-:W-:Y:S02]  /*133b0*/  VIADD R44, R0, 0x67 ;  /* 0x00000067002c7836 */ /* 0x000fe40000000000 */
[----:B------:R-:W-:Y:S01]  /*133c0*/  @P0 IMAD.MOV.U32 R6, RZ, RZ, R7 ;  /* 0x000000ffff060224 */ /* 0x000fe200078e0007 */
[----:B------:R1:W-:Y:S04]  /*133d0*/  STL [R1+0x278], R7 ;  /* 0x0002780701007387 */ /* 0x0003e80000100800 */
[----:B------:R-:W-:Y:S01]  /*133e0*/  @!P3 IMAD.IADD R5, R5, 0x1, -R72 ;  /* 0x000000010505b824 */ /* 0x000fe200078e0a48 */
[----:B------:R-:W-:-:S03]  /*133f0*/  IABS R4, R44 ;  /* 0x0000002c00047213 */ /* 0x000fc60000000000 */
[----:B------:R-:W-:Y:S02]  /*13400*/  @!P4 IMAD.MOV R5, RZ, RZ, -R5 ;  /* 0x000000ffff05c224 */ /* 0x000fe400078e0a05 */
[----:B-1----:R-:W-:-:S05]  /*13410*/  @P0 IMAD.MOV.U32 R7, RZ, RZ, R43 ;  /* 0x000000ffff070224 */ /* 0x002fca00078e002b */
[----:B------:R1:W2:Y:S02]  /*13420*/  @P0 LDG.E.U16 R10, desc[UR20][R6.64] ;  /* 0x00000014060a0981 */ /* 0x0002a4000c1e1500 */
[----:B-1----:R-:W-:Y:S01]  /*13430*/  SEL R6, R75, R5, !P1 ;  /* 0x000000054b067207 */ /* 0x002fe20004800000 */
[----:B------:R-:W-:-:S04]  /*13440*/  IMAD.HI.U32 R5, R73, R4, RZ ;  /* 0x0000000449057227 */ /* 0x000fc800078e00ff */
[----:B0-----:R-:W-:Y:S01]  /*13450*/  IMAD R6, R6, UR4, RZ ;  /* 0x0000000406067c24 */ /* 0x001fe2000f8e02ff */
[----:B------:R-:W-:Y:S01]  /*13460*/  STL [R1+0x274], R43 ;  /* 0x0002742b01007387 */ /* 0x000fe20000100800 */
[----:B------:R-:W-:Y:S01]  /*13470*/  IMAD.MOV R5, RZ, RZ, -R5 ;  /* 0x000000ffff057224 */ /* 0x000fe200078e0a05 */
[----:B------:R-:W0:Y:S02]  /*13480*/  LDCU UR4, c[0x0][0x3b0] ;  /* 0x00007600ff0477ac */ /* 0x000e240008000800 */
[----:B------:R-:W-:Y:S01]  /*13490*/  LEA R7, P3, R6, R69, 0x1 ;  /* 0x0000004506077211 */ /* 0x000fe200078608ff */
[----:B------:R-:W-:-:S03]  /*134a0*/  IMAD R4, R72, R5, R4 ;  /* 0x0000000548047224 */ /* 0x000fc600078e0204 */
[----:B------:R-:W-:Y:S02]  /*134b0*/  LEA.HI.X.SX32 R8, R6, R68, 0x1, P3 ;  /* 0x0000004406087211 */ /* 0x000fe400018f0eff */
[----:B------:R-:W-:Y:S01]  /*134c0*/  ISETP.GT.U32.AND P3, PT, R72, R4, PT ;  /* 0x000000044800720c */ /* 0x000fe20003f64070 */
[----:B------:R-:W-:Y:S01]  /*134d0*/  STL [R1+0x7c0], R44 ;  /* 0x0007c02c01007387 */ /* 0x000fe20000100800 */
[----:B------:R-:W-:-:S03]  /*134e0*/  @P0 IMAD.MOV.U32 R6, RZ, RZ, R7 ;  /* 0x000000ffff060224 */ /* 0x000fc600078e0007 */
[----:B------:R1:W-:Y:S01]  /*134f0*/  STL [R1+0x2b8], R7 ;  /* 0x0002b80701007387 */ /* 0x0003e20000100800 */
[----:B------:R-:W-:Y:S01]  /*13500*/  VIADD R109, R0, 0x77 ;  /* 0x00000077006d7836 */ /* 0x000fe20000000000 */
[----:B------:R-:W-:Y:S01]  /*13510*/  IABS R5, R110 ;  /* 0x0000006e00057213 */ /* 0x000fe20000000000 */
[----:B-1----:R-:W-:-:S05]  /*13520*/  @P0 IMAD.MOV.U32 R7, RZ, RZ, R8 ;  /* 0x000000ffff070224 */ /* 0x002fca00078e0008 */
[----:B------:R-:W-:Y:S01]  /*13530*/  @!P3 IMAD.IADD R4, R4, 0x1, -R72 ;  /* 0x000000010404b824 */ /* 0x000fe200078e0a48 */
[----:B------:R1:W2:Y:S04]  /*13540*/  @P0 LDG.E.U16 R9, desc[UR20][R6.64] ;  /* 0x0000001406090981 */ /* 0x0002a8000c1e1500 */
[----:B------:R0:W-:Y:S01]  /*13550*/  STL [R1+0x2b4], R8 ;  /* 0x0002b40801007387 */ /* 0x0001e20000100800 */
[----:B------:R-:W-:Y:S02]  /*13560*/  ISETP.GT.U32.AND P4, PT, R72, R4, PT ;  /* 0x000000044800720c */ /* 0x000fe40003f84070 */
[----:B-1----:R-:W-:Y:S02]  /*13570*/  IABS R7, R111 ;  /* 0x0000006f00077213 */ /* 0x002fe40000000000 */
[----:B------:R-:W-:Y:S01]  /*13580*/  IABS R6, R109 ;  /* 0x0000006d00067213 */ /* 0x000fe20000000000 */
[----:B0-----:R-:W-:-:S04]  /*13590*/  IMAD.HI.U32 R8, R73, R5, RZ ;  /* 0x0000000549087227 */ /* 0x001fc800078e00ff */
[----:B------:R-:W-:Y:S01]  /*135a0*/  IMAD.HI.U32 R43, R73, R7, RZ ;  /* 0x00000007492b7227 */ /* 0x000fe200078e00ff */
[----:B------:R-:W-:-:S03]  /*135b0*/  ISETP.GE.AND P3, PT, R44, RZ, PT ;  /* 0x000000ff2c00720c */ /* 0x000fc60003f66270 */
[----:B------:R-:W-:-:S04]  /*135c0*/  IMAD.HI.U32 R73, R73, R6, RZ ;  /* 0x0000000649497227 */ /* 0x000fc800078e00ff */
[----:B------:R-:W-:Y:S02]  /*135d0*/  IMAD.MOV R8, RZ, RZ, -R8 ;  /* 0x000000ffff087224 */ /* 0x000fe400078e0a08 */
[----:B------:R-:W-:Y:S02]  /*135e0*/  IMAD.MOV R73, RZ, RZ, -R73 ;  /* 0x000000ffff497224 */ /* 0x000fe400078e0a49 */
[----:B------:R-:W-:Y:S02]  /*135f0*/  IMAD.MOV R43, RZ, RZ, -R43 ;  /* 0x000000ffff2b7224 */ /* 0x000fe400078e0a2b */
[C---:B------:R-:W-:Y:S02]  /*13600*/  IMAD R5, R72.reuse, R8, R5 ;  /* 0x0000000848057224 */ /* 0x040fe400078e0205 */
[C---:B------:R-:W-:Y:S02]  /*13610*/  IMAD R6, R72.reuse, R73, R6 ;  /* 0x0000004948067224 */ /* 0x040fe400078e0206 */
[C---:B------:R-:W-:Y:S01]  /*13620*/  IMAD R7, R72.reuse, R43, R7 ;  /* 0x0000002b48077224 */ /* 0x040fe200078e0207 */
[----:B------:R-:W-:Y:S01]  /*13630*/  ISETP.GT.U32.AND P6, PT, R72, R5, PT ;  /* 0x000000054800720c */ /* 0x000fe20003fc4070 */
[----:B------:R-:W-:Y:S01]  /*13640*/  @!P4 IMAD.IADD R4, R4, 0x1, -R72 ;  /* 0x000000010404c824 */ /* 0x000fe200078e0a48 */
[----:B------:R-:W-:-:S02]  /*13650*/  ISETP.GT.U32.AND P5, PT, R72, R6, PT ;  /* 0x000000064800720c */ /* 0x000fc40003fa4070 */
[----:B------:R-:W-:Y:S01]  /*13660*/  ISETP.GT.U32.AND P4, PT, R72, R7, PT ;  /* 0x000000074800720c */ /* 0x000fe20003f84070 */
[----:B------:R-:W-:-:S05]  /*13670*/  @!P3 IMAD.MOV R4, RZ, RZ, -R4 ;  /* 0x000000ffff04b224 */ /* 0x000fca00078e0a04 */
[----:B------:R-:W-:-:S03]  /*13680*/  SEL R4, R75, R4, !P1 ;  /* 0x000000044b047207 */ /* 0x000fc60004800000 */
[--C-:B------:R-:W-:Y:S02]  /*13690*/  @!P6 IMAD.IADD R5, R5, 0x1, -R72.reuse ;  /* 0x000000010505e824 */ /* 0x100fe400078e0a48 */
[--C-:B------:R-:W-:Y:S02]  /*136a0*/  @!P5 IMAD.IADD R6, R6, 0x1, -R72.reuse ;  /* 0x000000010606d824 */ /* 0x100fe400078e0a48 */
[----:B------:R-:W-:Y:S01]  /*136b0*/  IMAD R4, R4, UR4, RZ ;  /* 0x0000000404047c24 */ /* 0x000fe2000f8e02ff */
[----:B------:R-:W0:Y:S01]  /*136c0*/  LDCU UR4, c[0x0][0x3b0] ;  /* 0x00007600ff0477ac */ /* 0x000e220008000800 */
[----:B------:R-:W-:Y:S01]  /*136d0*/  @!P4 IMAD.IADD R7, R7, 0x1, -R72 ;  /* 0x000000010707c824 */ /* 0x000fe200078e0a48 */
[C---:B------:R-:W-:Y:S02]  /*136e0*/  ISETP.GT.U32.AND P4, PT, R72.reuse, R5, PT ;  /* 0x000000054800720c */ /* 0x040fe40003f84070 */
[----:B------:R-:W-:Y:S02]  /*136f0*/  ISETP.GT.U32.AND P5, PT, R72, R6, PT ;  /* 0x000000064800720c */ /* 0x000fe40003fa4070 */
[----:B------:R-:W-:-:S02]  /*13700*/  LEA R43, P3, R4, R69, 0x1 ;  /* 0x00000045042b7211 */ /* 0x000fc400078608ff */
[----:B------:R-:W-:Y:S02]  /*13710*/  ISETP.GT.U32.AND P6, PT, R72, R7, PT ;  /* 0x000000074800720c */ /* 0x000fe40003fc4070 */
[----:B------:R-:W-:Y:S02]  /*13720*/  LEA.HI.X.SX32 R44, R4, R68, 0x1, P3 ;  /* 0x00000044042c7211 */ /* 0x000fe400018f0eff */
[----:B------:R-:W-:-:S03]  /*13730*/  ISETP.GE.AND P3, PT, R111, RZ, PT ;  /* 0x000000ff6f00720c */ /* 0x000fc60003f66270 */
[--C-:B------:R-:W-:Y:S01]  /*13740*/  @!P4 IMAD.IADD R5, R5, 0x1, -R72.reuse ;  /* 0x000000010505c824 */ /* 0x100fe200078e0a48 */
[----:B------:R-:W-:Y:S01]  /*13750*/  ISETP.GE.AND P4, PT, R109, RZ, PT ;  /* 0x000000ff6d00720c */ /* 0x000fe20003f86270 */
[----:B------:R-:W-:Y:S01]  /*13760*/  @!P5 IMAD.IADD R6, R6, 0x1, -R72 ;  /* 0x000000010606d824 */ /* 0x000fe200078e0a48 */
[----:B------:R-:W-:-:S03]  /*13770*/  ISETP.GE.AND P5, PT, R110, RZ, PT ;  /* 0x000000ff6e00720c */ /* 0x000fc60003fa6270 */
[----:B------:R-:W-:-:S04]  /*13780*/  @!P6 IMAD.IADD R7, R7, 0x1, -R72 ;  /* 0x000000010707e824 */ /* 0x000fc800078e0a48 */
[----:B------:R-:W-:Y:S01]  /*13790*/  @!P3 IMAD.MOV R7, RZ, RZ, -R7 ;  /* 0x000000ffff07b224 */ /* 0x000fe200078e0a07 */
[----:B------:R-:W-:Y:S03]  /*137a0*/  STL [R1+0x7b4], R110 ;  /* 0x0007b46e01007387 */ /* 0x000fe60000100800 */
[----:B------:R-:W-:Y:S01]  /*137b0*/  @!P4 IMAD.MOV R6, RZ, RZ, -R6 ;  /* 0x000000ffff06c224 */ /* 0x000fe200078e0a06 */
[----:B------:R-:W-:Y:S01]  /*137c0*/  SEL R7, R75, R7, !P1 ;  /* 0x000000074b077207 */ /* 0x000fe20004800000 */
[----:B------:R-:W-:Y:S01]  /*137d0*/  STL [R1+0x7bc], R111 ;  /* 0x0007bc6f01007387 */ /* 0x000fe20000100800 */
[----:B------:R-:W-:Y:S01]  /*137e0*/  @!P5 IMAD.MOV R5, RZ, RZ, -R5 ;  /* 0x000000ffff05d224 */ /* 0x000fe200078e0a05 */
[----:B------:R-:W-:Y:S02]  /*137f0*/  PRMT R8, RZ, 0x7610, R8 ;  /* 0x00007610ff087816 */ /* 0x000fe40000000008 */
[----:B------:R-:W-:Y:S01]  /*13800*/  STL [R1+0x7b8], R109 ;  /* 0x0007b86d01007387 */ /* 0x000fe20000100800 */
[----:B0-----:R-:W-:Y:S01]  /*13810*/  IMAD R7, R7, UR4, RZ ;  /* 0x0000000407077c24 */ /* 0x001fe2000f8e02ff */
[C---:B------:R-:W-:Y:S01]  /*13820*/  SEL R6, R75.reuse, R6, !P1 ;  /* 0x000000064b067207 */ /* 0x040fe20004800000 */
[----:B------:R-:W-:Y:S01]  /*13830*/  @P0 IMAD.MOV.U32 R45, RZ, RZ, R44 ;  /* 0x000000ffff2d0224 */ /* 0x000fe200078e002c */
[----:B------:R-:W-:Y:S01]  /*13840*/  STL [R1+0x128], R43 ;  /* 0x0001282b01007387 */ /* 0x000fe20000100800 */
[----:B------:R-:W-:Y:S01]  /*13850*/  SEL R75, R75, R5, !P1 ;  /* 0x000000054b4b7207 */ /* 0x000fe20004800000 */
[----:B------:R-:W0:Y:S02]  /*13860*/  LDCU UR4, c[0x0][0x3b0] ;  /* 0x00007600ff0477ac */ /* 0x000e240008000800 */
[----:B------:R1:W-:Y:S01]  /*13870*/  STL [R1+0x10c], R44 ;  /* 0x00010c2c01007387 */ /* 0x0003e20000100800 */
[----:B------:R-:W-:Y:S01]  /*13880*/  LEA R4, P1, R7, R69, 0x1 ;  /* 0x0000004507047211 */ /* 0x000fe200078208ff */
[----:B-1----:R-:W-:-:S02]  /*13890*/  @P0 IMAD.MOV.U32 R44, RZ, RZ, R43 ;  /* 0x000000ffff2c0224 */ /* 0x002fc400078e002b */
[----:B------:R-:W-:-:S03]  /*138a0*/  IMAD R43, R6, UR5, RZ ;  /* 0x00000005062b7c24 */ /* 0x000fc6000f8e02ff */
[----:B------:R1:W2:Y:S04]  /*138b0*/  @P0 LDG.E.U16 R8, desc[UR20][R44.64] ;  /* 0x000000142c080981 */ /* 0x0002a8000c1e1500 */
[----:B------:R-:W-:Y:S01]  /*138c0*/  STL [R1+0x11c], R4 ;  /* 0x00011c0401007387 */ /* 0x000fe20000100800 */
[----:B-1----:R-:W-:Y:S02]  /*138d0*/  LEA.HI.X.SX32 R44, R7, R68, 0x1, P1 ;  /* 0x00000044072c7211 */ /* 0x002fe400008f0eff */
[----:B------:R-:W-:-:S03]  /*138e0*/  LEA R7, P1, R43, R69, 0x1 ;  /* 0x000000452b077211 */ /* 0x000fc600078208ff */
[----:B------:R1:W-:Y:S01]  /*138f0*/  STL [R1+0x110], R44 ;  /* 0x0001102c01007387 */ /* 0x0003e20000100800 */
[----:B------:R-:W-:-:S03]  /*13900*/  @P0 IMAD.MOV.U32 R5, RZ, RZ, R44 ;  /* 0x000000ffff050224 */ /* 0x000fc600078e002c */
[----:B------:R-:W-:Y:S01]  /*13910*/  STL [R1+0x124], R7 ;  /* 0x0001240701007387 */ /* 0x000fe20000100800 */
[----:B-1----:R-:W-:-:S05]  /*13920*/  LEA.HI.X.SX32 R44, R43, R68, 0x1, P1 ;  /* 0x000000442b2c7211 */ /* 0x002fca00008f0eff */
[----:B------:R1:W-:Y:S04]  /*13930*/  STL [R1+0x120], R44 ;  /* 0x0001202c01007387 */ /* 0x0003e80000100800 */
[----:B------:R-:W2:Y:S04]  /*13940*/  LDL.LU R130, [R1+0x848] ;  /* 0x0008480001827983 */ /* 0x000ea80000300800 */
[----:B------:R-:W3:Y:S04]  /*13950*/  LDL.LU R131, [R1+0x844] ;  /* 0x0008440001837983 */ /* 0x000ee80000300800 */
[----:B------:R-:W4:Y:S04]  /*13960*/  LDL.LU R129, [R1+0x840] ;  /* 0x0008400001817983 */ /* 0x000f280000300800 */
        /* <DEDUP_REMOVED lines=12> */
[----:B------:R-:W4:Y:S04]  /*13a30*/  LDL R114, [R1+0x7b0] ;  /* 0x0007b00001727983 */ /* 0x000f280000100800 */
[----:B------:R-:W4:Y:S04]  /*13a40*/  LDL.LU R115, [R1+0x80c] ;  /* 0x00080c0001737983 */ /* 0x000f280000300800 */
[----:B------:R-:W4:Y:S04]  /*13a50*/  LDL.LU R113, [R1+0x808] ;  /* 0x0008080001717983 */ /* 0x000f280000300800 */
[----:B------:R-:W4:Y:S04]  /*13a60*/  LDL.LU R111, [R1+0x804] ;  /* 0x00080400016f7983 */ /* 0x000f280000300800 */
[----:B------:R-:W4:Y:S04]  /*13a70*/  LDL.LU R112, [R1+0x800] ;  /* 0x0008000001707983 */ /* 0x000f280000300800 */
[----:B------:R-:W4:Y:S04]  /*13a80*/  LDL.LU R110, [R1+0x7fc] ;  /* 0x0007fc00016e7983 */ /* 0x000f280000300800 */
[----:B------:R-:W4:Y:S01]  /*13a90*/  LDL.LU R109, [R1+0x7f8] ;  /* 0x0007f800016d7983 */ /* 0x000f220000300800 */
[----:B------:R-:W-:-:S02]  /*13aa0*/  @P0 IMAD.MOV.U32 R45, RZ, RZ, R44 ;  /* 0x000000ffff2d0224 */ /* 0x000fc400078e002c */
[----:B-1----:R-:W-:Y:S02]  /*13ab0*/  @P0 IMAD.MOV.U32 R44, RZ, RZ, R7 ;  /* 0x000000ffff2c0224 */ /* 0x002fe400078e0007 */
[----:B------:R-:W1:Y:S01]  /*13ac0*/  S2R R7, SR_TID.X ;  /* 0x0000000000077919 */ /* 0x000e620000002100 */
[----:B------:R-:W-:Y:S01]  /*13ad0*/  PRMT R6, RZ, 0x7610, R6 ;  /* 0x00007610ff067816 */ /* 0x000fe20000000006 */
[----:B0-----:R-:W-:-:S05]  /*13ae0*/  IMAD R75, R75, UR4, RZ ;  /* 0x000000044b4b7c24 */ /* 0x001fca000f8e02ff */
[C---:B------:R-:W-:Y:S01]  /*13af0*/  LEA R43, P1, R75.reuse, R69, 0x1 ;  /* 0x000000454b2b7211 */ /* 0x040fe200078208ff */
[----:B------:R0:W4:Y:S03]  /*13b00*/  @P0 LDG.E.U16 R6, desc[UR20][R4.64] ;  /* 0x0000001404060981 */ /* 0x000126000c1e1500 */
[----:B------:R-:W-:Y:S01]  /*13b10*/  LEA.HI.X.SX32 R68, R75, R68, 0x1, P1 ;  /* 0x000000444b447211 */ /* 0x000fe200008f0eff */
[----:B------:R-:W-:Y:S01]  /*13b20*/  STL [R1+0x118], R43 ;  /* 0x0001182b01007387 */ /* 0x000fe20000100800 */
[----:B0-----:R-:W-:-:S03]  /*13b30*/  PRMT R5, RZ, 0x7610, R5 ;  /* 0x00007610ff057816 */ /* 0x001fc60000000005 */
[----:B------:R1:W-:Y:S01]  /*13b40*/  STL [R1+0x114], R68 ;  /* 0x0001144401007387 */ /* 0x0003e20000100800 */
[----:B------:R-:W-:-:S03]  /*13b50*/  PRMT R4, RZ, 0x7610, R4 ;  /* 0x00007610ff047816 */ /* 0x000fc60000000004 */
[----:B------:R0:W4:Y:S02]  /*13b60*/  @P0 LDG.E.U16 R5, desc[UR20][R44.64] ;  /* 0x000000142c050981 */ /* 0x000124000c1e1500 */
[----:B0-----:R-:W-:Y:S02]  /*13b70*/  @P0 IMAD.MOV.U32 R45, RZ, RZ, R68 ;  /* 0x000000ffff2d0224 */ /* 0x001fe400078e0044 */
[----:B------:R-:W-:Y:S02]  /*13b80*/  @P0 IMAD.MOV.U32 R44, RZ, RZ, R43 ;  /* 0x000000ffff2c0224 */ /* 0x000fe400078e002b */
[----:B-1----:R-:W-:-:S03]  /*13b90*/  IMAD R68, R7, 0x80, R7 ;  /* 0x0000008007447824 */ /* 0x002fc600078e0207 */
[----:B------:R-:W4:Y:S01]  /*13ba0*/  @P0 LDG.E.U16 R4, desc[UR20][R44.64] ;  /* 0x000000142c040981 */ /* 0x000f22000c1e1500 */
[----:B------:R-:W-:Y:S01]  /*13bb0*/  IMAD.SHL.U32 R68, R68, 0x2, RZ ;  /* 0x0000000244447824 */ /* 0x000fe200078e00ff */
[----:B------:R-:W-:-:S04]  /*13bc0*/  SHF.R.U32.HI R133, RZ, 0x5, R7 ;  /* 0x00000005ff857819 */ /* 0x000fc80000011607 */
[----:B------:R-:W-:-:S04]  /*13bd0*/  LOP3.LUT R68, R68, 0x407e, RZ, 0xc0, !PT ;  /* 0x0000407e44447812 */ /* 0x000fc800078ec0ff */
[C---:B------:R-:W-:Y:S01]  /*13be0*/  LOP3.LUT R7, R68.reuse, 0x10, RZ, 0x3c, !PT ;  /* 0x0000001044077812 */ /* 0x040fe200078e3cff */
[----:B--2---:R-:W-:Y:S04]  /*13bf0*/  STS.U16 [R68+UR9], R130 ;  /* 0x0000008244007988 */ /* 0x004fe80008000409 */
[----:B---3--:R-:W-:Y:S04]  /*13c00*/  STS.U16 [R68+UR9+0x400], R131 ;  /* 0x0004008344007988 */ /* 0x008fe80008000409 */
[----:B----4-:R-:W-:Y:S04]  /*13c10*/  STS.U16 [R68+UR9+0x800], R129 ;  /* 0x0008008144007988 */ /* 0x010fe80008000409 */
[----:B------:R-:W-:Y:S04]  /*13c20*/  STS.U16 [R68+UR9+0xc00], R128 ;  /* 0x000c008044007988 */ /* 0x000fe80008000409 */
        /* <DEDUP_REMOVED lines=17> */
[----:B------:R0:W-:Y:S04]  /*13d40*/  STS.U16 [R7+UR9+0x1480], R109 ;  /* 0x0014806d07007988 */ /* 0x0001e80008000409 */
[----:B------:R1:W-:Y:S04]  /*13d50*/  STS.U16 [R7+UR9+0x1880], R160 ;  /* 0x001880a007007988 */ /* 0x0003e80008000409 */
[----:B------:R2:W-:Y:S01]  /*13d60*/  STS.U16 [R7+UR9+0x1c80], R159 ;  /* 0x001c809f07007988 */ /* 0x0005e20008000409 */
[C---:B------:R-:W-:Y:S01]  /*13d70*/  LOP3.LUT R43, R68.reuse, 0x30, RZ, 0x3c, !PT ;  /* 0x00000030442b7812 */ /* 0x040fe200078e3cff */
[----:B0-----:R-:W0:Y:S02]  /*13d80*/  LDC R109, c[0x0][0x3a0] ;  /* 0x0000e800ff6d7b82 */ /* 0x001e240000000800 */
[----:B------:R3:W-:Y:S04]  /*13d90*/  STS.U16 [R7+UR9+0x2080], R144 ;  /* 0x0020809007007988 */ /* 0x0007e80008000409 */
[----:B-1----:R1:W5:Y:S04]  /*13da0*/  LDL.LU R160, [R1+0xa48] ;  /* 0x000a480001a07983 */ /* 0x0023680000300800 */
[----:B--2---:R1:W5:Y:S04]  /*13db0*/  LDL.LU R159, [R1+0xa44] ;  /* 0x000a4400019f7983 */ /* 0x0043680000300800 */
[----:B---3--:R1:W5:Y:S04]  /*13dc0*/  LDL.LU R144, [R1+0xa40] ;  /* 0x000a400001907983 */ /* 0x0083680000300800 */
[----:B------:R2:W-:Y:S04]  /*13dd0*/  STS.U16 [R7+UR9+0x2480], R143 ;  /* 0x0024808f07007988 */ /* 0x0005e80008000409 */
[----:B------:R3:W-:Y:S04]  /*13de0*/  STS.U16 [R7+UR9+0x2880], R158 ;  /* 0x0028809e07007988 */ /* 0x0007e80008000409 */
[----:B------:R4:W-:Y:S04]  /*13df0*/  STS.U16 [R7+UR9+0x2c80], R157 ;  /* 0x002c809d07007988 */ /* 0x0009e80008000409 */
[----:B--2---:R1:W5:Y:S04]  /*13e00*/  LDL.LU R143, [R1+0xa3c] ;  /* 0x000a3c00018f7983 */ /* 0x0043680000300800 */
[----:B---3--:R1:W5:Y:S04]  /*13e10*/  LDL.LU R158, [R1+0xa38] ;  /* 0x000a3800019e7983 */ /* 0x0083680000300800 */
[----:B----4-:R1:W5:Y:S04]  /*13e20*/  LDL.LU R157, [R1+0xa34] ;  /* 0x000a3400019d7983 */ /* 0x0103680000300800 */
[----:B------:R2:W-:Y:S04]  /*13e30*/  STS.U16 [R7+UR9+0x3080], R142 ;  /* 0x0030808e07007988 */ /* 0x0005e80008000409 */
[----:B------:R3:W-:Y:S04]  /*13e40*/  STS.U16 [R7+UR9+0x3480], R141 ;  /* 0x0034808d07007988 */ /* 0x0007e80008000409 */
[----:B------:R4:W-:Y:S04]  /*13e50*/  STS.U16 [R7+UR9+0x3880], R71 ;  /* 0x0038804707007988 */ /* 0x0009e80008000409 */
[----:B--2---:R1:W5:Y:S04]  /*13e60*/  LDL.LU R142, [R1+0xa30] ;  /* 0x000a3000018e7983 */ /* 0x0043680000300800 */
[----:B---3--:R1:W5:Y:S04]  /*13e70*/  LDL.LU R141, [R1+0xa2c] ;  /* 0x000a2c00018d7983 */ /* 0x0083680000300800 */
[----:B----4-:R-:W2:Y:S04]  /*13e80*/  LDL.LU R71, [R1+0xa28] ;  /* 0x000a280001477983 */ /* 0x010ea80000300800 */
[----:B------:R3:W-:Y:S02]  /*13e90*/  STS.U16 [R7+UR9+0x3c80], R70 ;  /* 0x003c804607007988 */ /* 0x0007e40008000409 */
[C---:B---3--:R-:W-:Y:S01]  /*13ea0*/  LOP3.LUT R7, R68.reuse, 0x20, RZ, 0x3c, !PT ;  /* 0x0000002044077812 */ /* 0x048fe200078e3cff */
[----:B0-----:R-:W-:Y:S01]  /*13eb0*/  VIADD R109, R109, 0x7f ;  /* 0x0000007f6d6d7836 */ /* 0x001fe20000000000 */
[----:B------:R1:W5:Y:S04]  /*13ec0*/  LDL.LU R70, [R1+0xa24] ;  /* 0x000a240001467983 */ /* 0x0003680000300800 */
        /* <DEDUP_REMOVED lines=16> */
[----:B------:R-:W-:Y:S04]  /*13fd0*/  STS.U16 [R43+UR9+0x180], R94 ;  /* 0x0001805e2b007988 */ /* 0x000fe80008000409 */
[----:B------:R-:W-:Y:S04]  /*13fe0*/  STS.U16 [R43+UR9+0x580], R93 ;  /* 0x0005805d2b007988 */ /* 0x000fe80008000409 */
[----:B------:R-:W-:Y:S04]  /*13ff0*/  STS.U16 [R43+UR9+0x980], R92 ;  /* 0x0009805c2b007988 */ /* 0x000fe80008000409 */
[----:B------:R-:W-:Y:S04]  /*14000*/  STS.U16 [R43+UR9+0xd80], R91 ;  /* 0x000d805b2b007988 */ /* 0x000fe80008000409 */
[----:B------:R-:W-:Y:S04]  /*14010*/  STS.U16 [R43+UR9+0x1180], R90 ;  /* 0x0011805a2b007988 */ /* 0x000fe80008000409 */
[----:B------:R-:W-:Y:S04]  /*14020*/  STS.U16 [R43+UR9+0x1580], R89 ;  /* 0x001580592b007988 */ /* 0x000fe80008000409 */
[----:B------:R-:W-:Y:S04]  /*14030*/  STS.U16 [R43+UR9+0x1980], R88 ;  /* 0x001980582b007988 */ /* 0x000fe80008000409 */
[----:B------:R-:W-:Y:S01]  /*14040*/  STS.U16 [R43+UR9+0x1d80], R87 ;  /* 0x001d80572b007988 */ /* 0x000fe20008000409 */
[----:B0-----:R-:W-:-:S03]  /*14050*/  LOP3.LUT R7, R68, 0x40, RZ, 0x3c, !PT ;  /* 0x0000004044077812 */ /* 0x001fc600078e3cff */
        /* <DEDUP_REMOVED lines=60> */
[----:B------:R-:W-:Y:S01]  /*14420*/  STS.U16 [R38+UR9+0x780], R19 ;  /* 0x0007801326007988 */ /* 0x000fe20008000409 */
[----:B0-----:R-:W-:-:S03]  /*14430*/  SHF.R.S32.HI R7, RZ, 0x1f, R109 ;  /* 0x0000001fff077819 */ /* 0x001fc6000001146d */
[----:B------:R-:W-:Y:S04]  /*14440*/  STS.U16 [R38+UR9+0xb80], R18 ;  /* 0x000b801226007988 */ /* 0x000fe80008000409 */
[----:B------:R-:W-:Y:S01]  /*14450*/  STS.U16 [R38+UR9+0xf80], R17 ;  /* 0x000f801126007988 */ /* 0x000fe20008000409 */
[----:B------:R-:W-:-:S03]  /*14460*/  LEA.HI R7, R7, R109, RZ, 0x7 ;  /* 0x0000006d07077211 */ /* 0x000fc600078f38ff */
[----:B------:R-:W-:Y:S04]  /*14470*/  STS.U16 [R38+UR9+0x1380], R16 ;  /* 0x0013801026007988 */ /* 0x000fe80008000409 */
[----:B------:R-:W-:Y:S04]  /*14480*/  STS.U16 [R38+UR9+0x1780], R15 ;  /* 0x0017800f26007988 */ /* 0x000fe80008000409 */
[----:B------:R-:W-:Y:S04]  /*14490*/  STS.U16 [R38+UR9+0x1b80], R14 ;  /* 0x001b800e26007988 */ /* 0x000fe80008000409 */
[----:B------:R-:W-:Y:S01]  /*144a0*/  STS.U16 [R38+UR9+0x1f80], R13 ;  /* 0x001f800d26007988 */ /* 0x000fe20008000409 */
[----:B------:R-:W-:-:S03]  /*144b0*/  SHF.R.S32.HI R7, RZ, 0x7, R7 ;  /* 0x00000007ff077819 */ /* 0x000fc60000011407 */
[----:B------:R-:W-:Y:S04]  /*144c0*/  STS.U16 [R38+UR9+0x2380], R12 ;  /* 0x0023800c26007988 */ /* 0x000fe80008000409 */
[----:B------:R-:W-:Y:S04]  /*144d0*/  STS.U16 [R38+UR9+0x2780], R11 ;  /* 0x0027800b26007988 */ /* 0x000fe80008000409 */
[----:B------:R-:W-:Y:S04]  /*144e0*/  STS.U16 [R38+UR9+0x2b80], R10 ;  /* 0x002b800a26007988 */ /* 0x000fe80008000409 */
[----:B------:R-:W-:Y:S04]  /*144f0*/  STS.U16 [R38+UR9+0x2f80], R9 ;  /* 0x002f800926007988 */ /* 0x000fe80008000409 */
[----:B------:R-:W-:Y:S04]  /*14500*/  STS.U16 [R38+UR9+0x3380], R8 ;  /* 0x0033800826007988 */ /* 0x000fe80008000409 */
[----:B------:R-:W-:Y:S04]  /*14510*/  STS.U16 [R38+UR9+0x3780], R6 ;  /* 0x0037800626007988 */ /* 0x000fe80008000409 */
[----:B------:R0:W-:Y:S04]  /*14520*/  STS.U16 [R38+UR9+0x3b80], R5 ;  /* 0x003b800526007988 */ /* 0x0001e80008000409 */
[----:B------:R1:W-:Y:S01]  /*14530*/  STS.U16 [R38+UR9+0x3f80], R4 ;  /* 0x003f800426007988 */ /* 0x0003e20008000409 */
[----:B------:R3:W-:Y:S06]  /*14540*/  MEMBAR.ALL.CTA ;  /* 0x0000000000007992 */ /* 0x0007ec0000008000 */
[----:B---3--:R-:W3:Y:S01]  /*14550*/  FENCE.VIEW.ASYNC.S ;  /* 0x00000000000073c6 */ /* 0x008ee20000000000 */
[----:B0-----:R-:W-:-:S03]  /*14560*/  VIMNMX R5, PT, PT, R7, 0x1, !PT ;  /* 0x0000000107057848 */ /* 0x001fc60007fe0100 */
[----:B------:R1:W5:Y:S02]  /*14570*/  LDL.LU R3, [R1+0xa20] ;  /* 0x000a200001037983 */ /* 0x0003640000300800 */
[----:B------:R-:W-:Y:S02]  /*14580*/  VIADD R5, R5, 0xffffffff ;  /* 0xffffffff05057836 */ /* 0x000fe40000000000 */
[----:B------:R1:W5:Y:S01]  /*14590*/  LDL.LU R2, [R1+0xa1c] ;  /* 0x000a1c0001027983 */ /* 0x0003620000300800 */
[----:B---3--:R-:W-:Y:S01]  /*145a0*/  BAR.SYNC.DEFER_BLOCKING 0x0 ;  /* 0x0000000000007b1d */ /* 0x008fe20000010000 */
[----:B------:R-:W-:Y:S01]  /*145b0*/  ISETP.NE.U32.AND P0, PT, R133, RZ, PT ;  /* 0x000000ff8500720c */ /* 0x000fe20003f05070 */
[----:B------:R-:W-:-:S04]  /*145c0*/  UIADD3 UR4, UPT, UPT, UR9, 0x8000, URZ ;  /* 0x0000800009047890 */ /* 0x000fc8000fffe0ff */
[----:B------:R1:W-:Y:S01]  /*145d0*/  STL [R1+0x798], R5 ;  /* 0x0007980501007387 */ /* 0x0003e20000100800 */
[----:B------:R-:W-:Y:S01]  /*145e0*/  USHF.R.U32.HI UR4, URZ, 0x4, UR4 ;  /* 0x00000004ff047899 */ /* 0x000fe20008011604 */
[----:B------:R-:W-:-:S03]  /*145f0*/  ISETP.LT.OR P1, PT, R109, 0x80, P0 ;  /* 0x000000806d00780c */ /* 0x000fc60000721670 */
[----:B------:R-:W-:-:S04]  /*14600*/  USGXT.U32 UR12, UR4, 0xe ;  /* 0x0000000e040c789a */ /* 0x000fc80008000000 */
[----:B------:R-:W-:Y:S01]  /*14610*/  UIADD3 UR7, UP1, UPT, UR12, 0x2, URZ ;  /* 0x000000020c077890 */ /* 0x000fe2000ff3e0ff */
[----:B------:R-:W-:Y:S01]  /*14620*/  UMOV UR4, URZ ;  /* 0x000000ff00047c82 */ /* 0x000fe20008000000 */
[----:B------:R-:W-:Y:S02]  /*14630*/  UIADD3 UR11, UPT, UPT, UR8, 0x80, URZ ;  /* 0x00000080080b7890 */ /* 0x000fe4000fffe0ff */
[----:B------:R-:W-:Y:S01]  /*14640*/  UIADD3.X UR13, UPT, UPT, UR4, 0x40004040, URZ, UP1, !UPT ;  /* 0x40004040040d7890 */ /* 0x000fe20008ffe4ff */
[----:B------:R-:W-:Y:S01]  /*14650*/  ISETP.NE.U32.AND P3, PT, R5, RZ, PT ;  /* 0x000000ff0500720c */ /* 0x000fe20003f65070 */
[----:B--2---:R-:W-:Y:S01]  /*14660*/  IMAD.SHL.U32 R71, R71, 0x80, RZ ;  /* 0x0000008047477824 */ /* 0x004fe200078e00ff */
[----:B-1----:R-:W-:Y:S11]  /*14670*/  @P1 BRA `(.L_x_7) ;  /* 0x0000000000c01947 */ /* 0x002ff60003800000 */
[----:B------:R-:W-:Y:S01]  /*14680*/  USHF.R.U32.HI UR14, URZ, 0x4, UR9 ;  /* 0x00000004ff0e7899 */ /* 0x000fe20008011609 */
[----:B------:R-:W-:Y:S01]  /*14690*/  UMOV UR4, URZ ;  /* 0x000000ff00047c82 */ /* 0x000fe20008000000 */
[----:B------:R-:W-:Y:S02]  /*146a0*/  UIADD3 UR16, UPT, UPT, UR8, 0x88, URZ ;  /* 0x0000008808107890 */ /* 0x000fe4000fffe0ff */
[----:B------:R-:W-:Y:S02]  /*146b0*/  USGXT.U32 UR14, UR14, 0xe ;  /* 0x0000000e0e0e789a */ /* 0x000fe40008000000 */
[----:B------:R-:W-:Y:S02]  /*146c0*/  UIADD3 UR17, UPT, UPT, UR8, 0x90, URZ ;  /* 0x0000009008117890 */ /* 0x000fe4000fffe0ff */
[----:B------:R-:W-:Y:S02]  /*146d0*/  UIADD3 UR38, UP1, UPT, UR14, 0x2, URZ ;  /* 0x000000020e267890 */ /* 0x000fe4000ff3e0ff */
[----:B------:R-:W-:-:S02]  /*146e0*/  UIADD3 UR24, UPT, UPT, UR8, 0x98, URZ ;  /* 0x0000009808187890 */ /* 0x000fc4000fffe0ff */
[----:B------:R-:W-:Y:S02]  /*146f0*/  UIADD3.X UR39, UPT, UPT, UR4, 0x40004040, URZ, UP1, !UPT ;  /* 0x4000404004277890 */ /* 0x000fe40008ffe4ff */
[----:B------:R-:W-:Y:S02]  /*14700*/  UIADD3 UR25, UPT, UPT, UR8, 0xa0, URZ ;  /* 0x000000a008197890 */ /* 0x000fe4000fffe0ff */
[----:B------:R-:W-:Y:S02]  /*14710*/  UIADD3.64 UR18, UPT, UPT, UR38, 0x2, URZ ;  /* 0x0000000226127897 */ /* 0x000fe4000fffe0ff */
[----:B------:R-:W-:Y:S02]  /*14720*/  UIADD3.64 UR22, UPT, UPT, UR38, 0x4, URZ ;  /* 0x0000000426167897 */ /* 0x000fe4000fffe0ff */
[----:B------:R-:W-:Y:S02]  /*14730*/  UIADD3.64 UR26, UPT, UPT, UR38, 0x3fe, URZ ;  /* 0x000003fe261a7897 */ /* 0x000fe4000fffe0ff */
[----:B------:R-:W-:-:S02]  /*14740*/  UIADD3 UR30, UPT, UPT, UR8, 0xa8, URZ ;  /* 0x000000a8081e7890 */ /* 0x000fc4000fffe0ff */
[----:B------:R-:W-:Y:S02]  /*14750*/  UIADD3.64 UR28, UPT, UPT, UR38, 0x400, URZ ;  /* 0x00000400261c7897 */ /* 0x000fe4000fffe0ff */
[----:B------:R-:W-:Y:S02]  /*14760*/  UIADD3 UR31, UPT, UPT, UR8, 0xb0, URZ ;  /* 0x000000b0081f7890 */ /* 0x000fe4000fffe0ff */
[----:B------:R-:W-:Y:S01]  /*14770*/  UIADD3.64 UR32, UPT, UPT, UR38, 0x402, URZ ;  /* 0x0000040226207897 */ /* 0x000fe2000fffe0ff */
[----:B------:R-:W-:Y:S01]  /*14780*/  UMOV UR40, 0x0 ;  /* 0x0000000000287882 */ /* 0x000fe20000000000 */
[----:B------:R-:W-:Y:S01]  /*14790*/  UMOV UR41, 0x8200010 ;  /* 0x0820001000297882 */ /* 0x000fe20000000000 */
[----:B------:R-:W-:Y:S02]  /*147a0*/  UIADD3 UR36, UPT, UPT, UR8, 0xb8, URZ ;  /* 0x000000b808247890 */ /* 0x000fe4000fffe0ff */
[----:B------:R-:W-:Y:S01]  /*147b0*/  UIADD3.64 UR34, UPT, UPT, UR38, 0x404, URZ ;  /* 0x0000040426227897 */ /* 0x000fe2000fffe0ff */
[----:B------:R-:W-:Y:S01]  /*147c0*/  UMOV UR15, 0x40004040 ;  /* 0x40004040000f7882 */ /* 0x000fe20000000000 */
[----:B------:R-:W-:Y:S01]  /*147d0*/  UMOV UR42, 0x0 ;  /* 0x00000000002a7882 */ /* 0x000fe20000000000 */
[----:B------:R-:W-:Y:S01]  /*147e0*/  UMOV UR43, 0x8200010 ;  /* 0x08200010002b7882 */ /* 0x000fe20000000000 */
[----:B------:R-:W-:Y:S01]  /*147f0*/  UMOV UR44, 0x0 ;  /* 0x00000000002c7882 */ /* 0x000fe20000000000 */
[----:B------:R-:W-:Y:S01]  /*14800*/  UMOV UR45, 0x8200010 ;  /* 0x08200010002d7882 */ /* 0x000fe20000000000 */
[----:B------:R0:W-:Y:S01]  /*14810*/  UTCHMMA tmem[UR11], gdesc[UR14], tmem[UR8], tmem[UR40], idesc[UR41], !UPT ;  /* 0x00ff280e0b0079ea */ /* 0x0001e2000f800008 */
[----:B------:R-:W-:Y:S01]  /*14820*/  UMOV UR46, 0x0 ;  /* 0x00000000002e7882 */ /* 0x000fe20000000000 */
[----:B------:R-:W-:Y:S01]  /*14830*/  UMOV UR47, 0x8200010 ;  /* 0x08200010002f7882 */ /* 0x000fe20000000000 */
[----:B------:R0:W-:Y:S01]  /*14840*/  UTCHMMA tmem[UR16], gdesc[UR38], tmem[UR8], tmem[UR42], idesc[UR43], UPT ;  /* 0x00ff2a26100079ea */ /* 0x0001e2000b800008 */
        /* <DEDUP_REMOVED lines=8> */
[----:B------:R-:W-:Y:S01]  /*148d0*/  UMOV UR4, UR6 ;  /* 0x0000000600047c82 */ /* 0x000fe20008000000 */
[----:B------:R-:W-:Y:S01]  /*148e0*/  UMOV UR5, URZ ;  /* 0x000000ff00057c82 */ /* 0x000fe20008000000 */
[----:B------:R0:W-:Y:S01]  /*148f0*/  UTCHMMA tmem[UR25], gdesc[UR26], tmem[UR8], tmem[UR48], idesc[UR49], UPT ;  /* 0x00ff301a190079ea */ /* 0x0001e2000b800008 */
[----:B------:R-:W-:Y:S01]  /*14900*/  UMOV UR54, 0x0 ;  /* 0x0000000000367882 */ /* 0x000fe20000000000 */
[----:B------:R-:W-:Y:S01]  /*14910*/  UMOV UR55, 0x8200010 ;  /* 0x0820001000377882 */ /* 0x000fe20000000000 */
[----:B------:R0:W-:Y:S01]  /*14920*/  UTCHMMA tmem[UR30], gdesc[UR28], tmem[UR8], tmem[UR50], idesc[UR51], UPT ;  /* 0x00ff321c1e0079ea */ /* 0x0001e2000b800008 */
[----:B------:R-:W-:Y:S01]  /*14930*/  UMOV UR4, UR4 ;  /* 0x0000000400047c82 */ /* 0x000fe20008000000 */
[----:B------:R0:W-:Y:S01]  /*14940*/  UTCHMMA tmem[UR31], gdesc[UR32], tmem[UR8], tmem[UR52], idesc[UR53], UPT ;  /* 0x00ff34201f0079ea */ /* 0x0001e2000b800008 */
[----:B------:R0:W-:Y:S01]  /*14950*/  UTCHMMA tmem[UR36], gdesc[UR34], tmem[UR8], tmem[UR54], idesc[UR55], UPT ;  /* 0x00ff3622240079ea */ /* 0x0001e2000b800008 */
[----:B------:R0:W-:Y:S01]  /*14960*/  UTCBAR [UR4], URZ ;  /* 0x000000ff040073e9 */ /* 0x0001e200080000ff */
[----:B------:R-:W-:Y:S01]  /*14970*/  NOP ;  /* 0x0000000000007918 */ /* 0x000fe20000000000 */
.L_x_7:
[----:B0-----:R-:W-:Y:S01]  /*14980*/  UMOV UR4, URZ ;  /* 0x000000ff00047c82 */ /* 0x001fe20008000000 */
[----:B------:R-:W-:Y:S01]  /*14990*/  UMOV UR14, UR7 ;  /* 0x00000007000e7c82 */ /* 0x000fe20008000000 */
[----:B------:R-:W-:Y:S01]  /*149a0*/  UMOV UR15, UR13 ;  /* 0x0000000d000f7c82 */ /* 0x000fe20008000000 */
[----:B-----5:R-:W-:Y:S02]  /*149b0*/  IMAD.SHL.U32 R72, R70, 0x80, RZ ;  /* 0x0000008046487824 */ /* 0x020fe400078e00ff */
[----:B------:R-:W-:Y:S01]  /*149c0*/  IMAD.MOV.U32 R140, RZ, RZ, RZ ;  /* 0x000000ffff8c7224 */ /* 0x000fe200078e00ff */
[----:B------:R-:W-:Y:S06]  /*149d0*/  @!P3 BRA `(.L_x_8) ;  /* 0x000000b800a4b947 */ /* 0x000fec0003800000 */
[----:B------:R-:W-:Y:S01]  /*149e0*/  SHF.R.S32.HI R69, RZ, 0x1f, R71 ;  /* 0x0000001fff457819 */ /* 0x000fe20000011447 */
[C---:B------:R-:W-:Y:S01]  /*149f0*/  IMAD.SHL.U32 R70, R71.reuse, 0x2, RZ ;  /* 0x0000000247467824 */ /* 0x040fe200078e00ff */
[----:B------:R-:W-:Y:S01]  /*14a00*/  SHF.R.S32.HI R4, RZ, 0x1f, R72 ;  /* 0x0000001fff047819 */ /* 0x000fe20000011448 */
[----:B------:R-:W-:Y:S01]  /*14a10*/  UIADD3.64 UR22, UPT, UPT, UR14, 0x2, URZ ;  /* 0x000000020e167897 */ /* 0x000fe2000fffe0ff */
[----:B------:R-:W-:Y:S01]  /*14a20*/  SHF.L.U64.HI R69, R71, 0x1, R69 ;  /* 0x0000000147457819 */ /* 0x000fe20000010245 */
[----:B------:R-:W-:Y:S01]  /*14a30*/  UIADD3.64 UR24, UPT, UPT, UR14, 0x4, URZ ;  /* 0x000000040e187897 */ /* 0x000fe2000fffe0ff */
[C---:B------:R-:W-:Y:S01]  /*14a40*/  SHF.L.U64.HI R71, R72.reuse, 0x1, R4 ;  /* 0x0000000148477819 */ /* 0x040fe20000010204 */
[----:B------:R-:W-:Y:S01]  /*14a50*/  IMAD.SHL.U32 R72, R72, 0x2, RZ ;  /* 0x0000000248487824 */ /* 0x000fe200078e00ff */
[----:B------:R-:W-:Y:S02]  /*14a60*/  UIADD3.64 UR26, UPT, UPT, UR14, 0x3fe, URZ ;  /* 0x000003fe0e1a7897 */ /* 0x000fe4000fffe0ff */
[----:B------:R-:W-:-:S02]  /*14a70*/  UIADD3.64 UR28, UPT, UPT, UR14, 0x400, URZ ;  /* 0x000004000e1c7897 */ /* 0x000fc4000fffe0ff */
[----:B------:R-:W-:Y:S02]  /*14a80*/  UIADD3.64 UR30, UPT, UPT, UR14, 0x402, URZ ;  /* 0x000004020e1e7897 */ /* 0x000fe4000fffe0ff */
[----:B------:R-:W-:Y:S01]  /*14a90*/  UIADD3.64 UR32, UPT, UPT, UR14, 0x404, URZ ;  /* 0x000004040e207897 */ /* 0x000fe2000fffe0ff */
[----:B------:R-:W-:Y:S01]  /*14aa0*/  UMOV UR18, 0x1 ;  /* 0x0000000100127882 */ /* 0x000fe20000000000 */
[----:B------:R-:W-:-:S10]  /*14ab0*/  UMOV UR5, URZ ;  /* 0x000000ff00057c82 */ /* 0x000fd40008000000 */
.L_x_11:
[----:B------:R-:W2:Y:S01]  /*14ac0*/  LDL.LU R5, [R1+0x39c] ;  /* 0x00039c0001057983 */ /* 0x000ea20000300800 */
[----:B------:R-:W0:Y:S03]  /*14ad0*/  LDC R110, c[0x0][0x3a0] ;  /* 0x0000e800ff6e7b82 */ /* 0x000e260000000800 */
[----:B------:R-:W3:Y:S04]  /*14ae0*/  LDL.LU R4, [R1+0x3a0] ;  /* 0x0003a00001047983 */ /* 0x000ee80000300800 */
[----:B------:R1:W-:Y:S04]  /*14af0*/  STL [R1+0xa34], R143 ;  /* 0x000a348f01007387 */ /* 0x0003e80000100800 */
[----:B-1----:R-:W4:Y:S04]  /*14b00*/  LDL.LU R143, [R1+0x3a8] ;  /* 0x0003a800018f7983 */ /* 0x002f280000300800 */
[----:B------:R1:W-:Y:S04]  /*14b10*/  STL [R1+0xa30], R142 ;  /* 0x000a308e01007387 */ /* 0x0003e80000100800 */
[----:B-1----:R-:W4:Y:S04]  /*14b20*/  LDL.LU R142, [R1+0x3b8] ;  /* 0x0003b800018e7983 */ /* 0x002f280000300800 */
[----:B------:R1:W-:Y:S04]  /*14b30*/  STL [R1+0xa2c], R141 ;  /* 0x000a2c8d01007387 */ /* 0x0003e80000100800 */
[----:B-1----:R-:W4:Y:S04]  /*14b40*/  LDL.LU R141, [R1+0x3b0] ;  /* 0x0003b000018d7983 */ /* 0x002f280000300800 */
[----:B------:R1:W-:Y:S04]  /*14b50*/  STL [R1+0xa28], R70 ;  /* 0x000a284601007387 */ /* 0x0003e80000100800 */
[----:B-1----:R-:W4:Y:S01]  /*14b60*/  LDL.LU R70, [R1+0x3a4] ;  /* 0x0003a40001467983 */ /* 0x002f220000300800 */
[----:B------:R-:W-:Y:S01]  /*14b70*/  VIADD R140, R140, 0x1 ;  /* 0x000000018c8c7836 */ /* 0x000fe20000000000 */
[----:B------:R-:W-:-:S02]  /*14b80*/  IADD3 R2, P5, PT, R2, R72, RZ ;  /* 0x0000004802027210 */ /* 0x000fc40007fbe0ff */
[----:B------:R1:W-:Y:S01]  /*14b90*/  STL [R1+0xa24], R69 ;  /* 0x000a244501007387 */ /* 0x0003e20000100800 */
[----:B0-----:R-:W-:Y:S01]  /*14ba0*/  IMAD R110, R140, -0x80, R110 ;  /* 0xffffff808c6e7824 */ /* 0x001fe200078e026e */
[----:B------:R-:W-:Y:S01]  /*14bb0*/  PRMT R111, RZ, 0x7610, R111 ;  /* 0x00007610ff6f7816 */ /* 0x000fe2000000006f */
[----:B------:R-:W-:Y:S01]  /*14bc0*/  IMAD.X R3, R3, 0x1, R71, P5 ;  /* 0x0000000103037824 */ /* 0x000fe200028e0647 */
[----:B------:R-:W-:Y:S01]  /*14bd0*/  STL [R1+0xa20], R68 ;  /* 0x000a204401007387 */ /* 0x000fe20000100800 */
[----:B------:R-:W-:Y:S02]  /*14be0*/  PRMT R109, RZ, 0x7610, R109 ;  /* 0x00007610ff6d7816 */ /* 0x000fe4000000006d */
[C---:B------:R-:W-:Y:S01]  /*14bf0*/  ISETP.GT.AND P1, PT, R110.reuse, 0x1, PT ;  /* 0x000000016e00780c */ /* 0x040fe20003f24270 */
[----:B------:R0:W-:Y:S01]  /*14c00*/  STL [R1+0xa1c], R0 ;  /* 0x000a1c0001007387 */ /* 0x0001e20000100800 */
[----:B------:R-:W-:Y:S02]  /*14c10*/  PRMT R108, RZ, 0x7610, R108 ;  /* 0x00007610ff6c7816 */ /* 0x000fe4000000006c */
[----:B------:R-:W-:-:S13]  /*14c20*/  ISETP.GT.AND P4, PT, R110, RZ, PT ;  /* 0x000000ff6e00720c */ /* 0x000fda0003f84270 */
[----:B------:R-:W4:Y:S01]  /*14c30*/  @P4 LDG.E.U16 R109, desc[UR20][R2.64] ;  /* 0x00000014026d4981 */ /* 0x000f22000c1e1500 */
[----:B---3--:R-:W-:-:S05]  /*14c40*/  IADD3 R4, P3, PT, R4, R72, RZ ;  /* 0x0000004804047210 */ /* 0x008fca0007f7e0ff */
[----:B--2---:R-:W-:Y:S01]  /*14c50*/  IMAD.X R5, R5, 0x1, R71, P3 ;  /* 0x0000000105057824 */ /* 0x004fe200018e0647 */
[----:B------:R-:W-:Y:S01]  /*14c60*/  ISETP.GT.AND P3, PT, R110, 0x2, PT ;  /* 0x000000026e00780c */ /* 0x000fe20003f64270 */
[----:B------:R2:W-:Y:S04]  /*14c70*/  STL [R1+0x3a0], R4 ;  /* 0x0003a00401007387 */ /* 0x0005e80000100800 */
[----:B------:R3:W-:Y:S01]  /*14c80*/  STL [R1+0x39c], R5 ;  /* 0x00039c0501007387 */ /* 0x0007e20000100800 */
[----:B----4-:R-:W-:-:S03]  /*14c90*/  IADD3 R143, P5, PT, R143, R72, RZ ;  /* 0x000000488f8f7210 */ /* 0x010fc60007fbe0ff */
[----:B-1----:R-:W4:Y:S04]  /*14ca0*/  LDL.LU R69, [R1+0x3b4] ;  /* 0x0003b40001457983 */ /* 0x002f280000300800 */
[----:B0-----:R-:W4:Y:S04]  /*14cb0*/  LDL.LU R0, [R1+0x3c0] ;  /* 0x0003c00001007983 */ /* 0x001f280000300800 */
[----:B------:R-:W-:Y:S04]  /*14cc0*/  STL [R1+0x3a8], R143 ;  /* 0x0003a88f01007387 */ /* 0x000fe80000100800 */
[----:B------:R2:W4:Y:S02]  /*14cd0*/  @P1 LDG.E.U16 R111, desc[UR20][R4.64] ;  /* 0x00000014046f1981 */ /* 0x000524000c1e1500 */
[----:B--2---:R-:W-:Y:S01]  /*14ce0*/  @P3 IMAD.MOV.U32 R4, RZ, RZ, R143 ;  /* 0x000000ffff043224 */ /* 0x004fe200078e008f */
[-C--:B------:R-:W-:Y:S01]  /*14cf0*/  IADD3 R141, P6, PT, R141, R72.reuse, RZ ;  /* 0x000000488d8d7210 */ /* 0x080fe20007fde0ff */
[----:B------:R-:W-:Y:S01]  /*14d00*/  IMAD.X R70, R70, 0x1, R71, P5 ;  /* 0x0000000146467824 */ /* 0x000fe200028e0647 */
[----:B------:R-:W-:-:S03]  /*14d10*/  IADD3 R142, P5, PT, R142, R72, RZ ;  /* 0x000000488e8e7210 */ /* 0x000fc60007fbe0ff */
[----:B---3--:R-:W-:Y:S01]  /*14d20*/  @P3 IMAD.MOV.U32 R5, RZ, RZ, R70 ;  /* 0x000000ffff053224 */ /* 0x008fe200078e0046 */
[----:B------:R0:W-:Y:S04]  /*14d30*/  STL [R1+0x3a4], R70 ;  /* 0x0003a44601007387 */ /* 0x0001e80000100800 */
[----:B------:R1:W5:Y:S04]  /*14d40*/  @P3 LDG.E.U16 R108, desc[UR20][R4.64] ;  /* 0x00000014046c3981 */ /* 0x000368000c1e1500 */
[----:B0-----:R-:W2:Y:S04]  /*14d50*/  LDL.LU R70, [R1+0x3bc] ;  /* 0x0003bc0001467983 */ /* 0x001ea80000300800 */
[----:B------:R0:W-:Y:S04]  /*14d60*/  STL [R1+0x3b0], R141 ;  /* 0x0003b08d01007387 */ /* 0x0001e80000100800 */
[----:B------:R-:W3:Y:S04]  /*14d70*/  LDL.LU R143, [R1+0x3c8] ;  /* 0x0003c800018f7983 */ /* 0x000ee80000300800 */
[----:B------:R-:W-:Y:S04]  /*14d80*/  STL [R1+0x3b8], R142 ;  /* 0x0003b88e01007387 */ /* 0x000fe80000100800 */
[----:B------:R-:W3:Y:S04]  /*14d90*/  LDL.LU R68, [R1+0x3d0] ;  /* 0x0003d00001447983 */ /* 0x000ee80000300800 */
[----:B------:R-:W3:Y:S01]  /*14da0*/  LDL.LU R5, [R1+0x3ac] ;  /* 0x0003ac0001057983 */ /* 0x000ee20000300800 */
[----:B------:R-:W-:-:S02]  /*14db0*/  ISETP.GT.AND P4, PT, R110, 0x3, PT ;  /* 0x000000036e00780c */ /* 0x000fc40003f84270 */
[C---:B------:R-:W-:Y:S02]  /*14dc0*/  ISETP.GT.AND P1, PT, R110.reuse, 0x4, PT ;  /* 0x000000046e00780c */ /* 0x040fe40003f24270 */
[----:B------:R-:W-:Y:S02]  /*14dd0*/  PRMT R107, RZ, 0x7610, R107 ;  /* 0x00007610ff6b7816 */ /* 0x000fe4000000006b */
[----:B------:R-:W-:Y:S02]  /*14de0*/  ISETP.GT.AND P3, PT, R110, 0x5, PT ;  /* 0x000000056e00780c */ /* 0x000fe40003f64270 */
[----:B------:R-:W-:-:S05]  /*14df0*/  PRMT R6, RZ, 0x7610, R6 ;  /* 0x00007610ff067816 */ /* 0x000fca0000000006 */
[----:B-1----:R-:W-:Y:S01]  /*14e00*/  @P4 IMAD.MOV.U32 R4, RZ, RZ, R141 ;  /* 0x000000ffff044224 */ /* 0x002fe200078e008d */
[----:B------:R-:W-:Y:S01]  /*14e10*/  PRMT R106, RZ, 0x7610, R106 ;  /* 0x00007610ff6a7816 */ /* 0x000fe2000000006a */
[----:B----4-:R-:W-:Y:S01]  /*14e20*/  IMAD.X R69, R69, 0x1, R71, P5 ;  /* 0x0000000145457824 */ /* 0x010fe200028e0647 */
[----:B------:R-:W-:-:S05]  /*14e30*/  IADD3 R0, P5, PT, R0, R72, RZ ;  /* 0x0000004800007210 */ /* 0x000fca0007fbe0ff */
[--C-:B--2---:R-:W-:Y:S02]  /*14e40*/  IMAD.X R70, R70, 0x1, R71.reuse, P5 ;  /* 0x0000000146467824 */ /* 0x104fe400028e0647 */
[----:B---3--:R-:W-:Y:S01]  /*14e50*/  IMAD.X R5, R5, 0x1, R71, P6 ;  /* 0x0000000105057824 */ /* 0x008fe200030e0647 */
[----:B------:R-:W-:-:S04]  /*14e60*/  IADD3 R143, P6, PT, R143, R72, RZ ;  /* 0x000000488f8f7210 */ /* 0x000fc80007fde0ff */
[----:B------:R1:W-:Y:S04]  /*14e70*/  STL [R1+0x3ac], R5 ;  /* 0x0003ac0501007387 */ /* 0x0003e80000100800 */
[----:B------:R2:W5:Y:S01]  /*14e80*/  @P4 LDG.E.U16 R107, desc[UR20][R4.64] ;  /* 0x00000014046b4981 */ /* 0x000562000c1e1500 */
[----:B------:R-:W-:-:S03]  /*14e90*/  IADD3 R68, P5, PT, R68, R72, RZ ;  /* 0x0000004844447210 */ /* 0x000fc60007fbe0ff */
[----:B------:R3:W-:Y:S04]  /*14ea0*/  STL [R1+0x3b4], R69 ;  /* 0x0003b44501007387 */ /* 0x0007e80000100800 */
[----:B0-----:R-:W4:Y:S01]  /*14eb0*/  LDL.LU R141, [R1+0x3cc] ;  /* 0x0003cc00018d7983 */ /* 0x001f220000300800 */
[----:B--2---:R-:W-:Y:S02]  /*14ec0*/  @P1 IMAD.MOV.U32 R4, RZ, RZ, R142 ;  /* 0x000000ffff041224 */ /* 0x004fe400078e008e */
[----:B-1----:R-:W-:Y:S02]  /*14ed0*/  @P1 IMAD.MOV.U32 R5, RZ, RZ, R69 ;  /* 0x000000ffff051224 */ /* 0x002fe400078e0045 */
[----:B---3--:R-:W2:Y:S04]  /*14ee0*/  LDL.LU R69, [R1+0x3d8] ;  /* 0x0003d80001457983 */ /* 0x008ea80000300800 */
[----:B------:R-:W-:Y:S04]  /*14ef0*/  STL [R1+0x3c0], R0 ;  /* 0x0003c00001007387 */ /* 0x000fe80000100800 */
[----:B------:R0:W5:Y:S04]  /*14f00*/  @P1 LDG.E.U16 R6, desc[UR20][R4.64] ;  /* 0x0000001404061981 */ /* 0x000168000c1e1500 */
[----:B------:R1:W-:Y:S01]  /*14f10*/  STL [R1+0x3bc], R70 ;  /* 0x0003bc4601007387 */ /* 0x0003e20000100800 */
[----:B0-----:R-:W-:-:S02]  /*14f20*/  @P3 IMAD.MOV.U32 R4, RZ, RZ, R0 ;  /* 0x000000ffff043224 */ /* 0x001fc400078e0000 */
[----:B------:R-:W-:Y:S02]  /*14f30*/  @P3 IMAD.MOV.U32 R5, RZ, RZ, R70 ;  /* 0x000000ffff053224 */ /* 0x000fe400078e0046 */
[----:B-1----:R-:W3:Y:S04]  /*14f40*/  LDL.LU R70, [R1+0x3d4] ;  /* 0x0003d40001467983 */ /* 0x002ee80000300800 */
[----:B------:R-:W-:Y:S04]  /*14f50*/  STL [R1+0x3c8], R143 ;  /* 0x0003c88f01007387 */ /* 0x000fe80000100800 */
[----:B------:R-:W3:Y:S04]  /*14f60*/  LDL.LU R142, [R1+0x3e0] ;  /* 0x0003e000018e7983 */ /* 0x000ee80000300800 */
[----:B------:R-:W-:Y:S04]  /*14f70*/  STL [R1+0x3d0], R68 ;  /* 0x0003d04401007387 */ /* 0x000fe80000100800 */
[----:B------:R-:W3:Y:S04]  /*14f80*/  LDL.LU R0, [R1+0x3e8] ;  /* 0x0003e80001007983 */ /* 0x000ee80000300800 */
[----:B------:R0:W5:Y:S04]  /*14f90*/  @P3 LDG.E.U16 R106, desc[UR20][R4.64] ;  /* 0x00000014046a3981 */ /* 0x000168000c1e1500 */
[----:B------:R-:W3:Y:S01]  /*14fa0*/  LDL.LU R5, [R1+0x3c4] ;  /* 0x0003c40001057983 */ /* 0x000ee20000300800 */
[----:B------:R-:W-:-:S02]  /*14fb0*/  ISETP.GT.AND P4, PT, R110, 0x6, PT ;  /* 0x000000066e00780c */ /* 0x000fc40003f84270 */
[C---:B------:R-:W-:Y:S02]  /*14fc0*/  ISETP.GT.AND P1, PT, R110.reuse, 0x7, PT ;  /* 0x000000076e00780c */ /* 0x040fe40003f24270 */
[----:B------:R-:W-:Y:S02]  /*14fd0*/  PRMT R7, RZ, 0x7610, R7 ;  /* 0x00007610ff077816 */ /* 0x000fe40000000007 */
[----:B------:R-:W-:Y:S02]  /*14fe0*/  ISETP.GT.AND P3, PT, R110, 0x8, PT ;  /* 0x000000086e00780c */ /* 0x000fe40003f64270 */
[----:B------:R-:W-:-:S05]  /*14ff0*/  PRMT R105, RZ, 0x7610, R105 ;  /* 0x00007610ff697816 */ /* 0x000fca0000000069 */
[----:B0-----:R-:W-:Y:S01]  /*15000*/  @P4 IMAD.MOV.U32 R4, RZ, RZ, R143 ;  /* 0x000000ffff044224 */ /* 0x001fe200078e008f */
[----:B------:R-:W-:Y:S01]  /*15010*/  PRMT R104, RZ, 0x7610, R104 ;  /* 0x00007610ff687816 */ /* 0x000fe20000000068 */
[----:B----4-:R-:W-:Y:S01]  /*15020*/  IMAD.X R141, R141, 0x1, R71, P5 ;  /* 0x000000018d8d7824 */ /* 0x010fe200028e0647 */
[----:B--2---:R-:W-:-:S05]  /*15030*/  IADD3 R69, P5, PT, R69, R72, RZ ;  /* 0x0000004845457210 */ /* 0x004fca0007fbe0ff */
[--C-:B---3--:R-:W-:Y:S01]  /*15040*/  IMAD.X R70, R70, 0x1, R71.reuse, P5 ;  /* 0x0000000146467824 */ /* 0x108fe200028e0647 */
[-C--:B------:R-:W-:Y:S01]  /*15050*/  IADD3 R0, P5, PT, R0, R72.reuse, RZ ;  /* 0x0000004800007210 */ /* 0x080fe20007fbe0ff */
[----:B------:R-:W-:Y:S01]  /*15060*/  IMAD.X R5, R5, 0x1, R71, P6 ;  /* 0x0000000105057824 */ /* 0x000fe200030e0647 */
[----:B------:R-:W-:-:S04]  /*15070*/  IADD3 R142, P6, PT, R142, R72, RZ ;  /* 0x000000488e8e7210 */ /* 0x000fc80007fde0ff */
[----:B------:R0:W-:Y:S04]  /*15080*/  STL [R1+0x3c4], R5 ;  /* 0x0003c40501007387 */ /* 0x0001e80000100800 */
[----:B------:R1:W5:Y:S04]  /*15090*/  @P4 LDG.E.U16 R7, desc[UR20][R4.64] ;  /* 0x0000001404074981 */ /* 0x000368000c1e1500 */
[----:B------:R2:W-:Y:S01]  /*150a0*/  STL [R1+0x3cc], R141 ;  /* 0x0003cc8d01007387 */ /* 0x0005e20000100800 */
[----:B-1----:R-:W-:Y:S02]  /*150b0*/  @P1 IMAD.MOV.U32 R4, RZ, RZ, R68 ;  /* 0x000000ffff041224 */ /* 0x002fe400078e0044 */
[----:B0-----:R-:W-:-:S02]  /*150c0*/  @P1 IMAD.MOV.U32 R5, RZ, RZ, R141 ;  /* 0x000000ffff051224 */ /* 0x001fc400078e008d */
[----:B--2---:R-:W2:Y:S04]  /*150d0*/  LDL.LU R141, [R1+0x3e4] ;  /* 0x0003e400018d7983 */ /* 0x004ea80000300800 */
[----:B------:R-:W3:Y:S04]  /*150e0*/  LDL.LU R68, [R1+0x3f0] ;  /* 0x0003f00001447983 */ /* 0x000ee80000300800 */
[----:B------:R-:W-:Y:S04]  /*150f0*/  STL [R1+0x3d8], R69 ;  /* 0x0003d84501007387 */ /* 0x000fe80000100800 */
[----:B------:R0:W5:Y:S04]  /*15100*/  @P1 LDG.E.U16 R105, desc[UR20][R4.64] ;  /* 0x0000001404691981 */ /* 0x000168000c1e1500 */
[----:B------:R1:W-:Y:S01]  /*15110*/  STL [R1+0x3d4], R70 ;  /* 0x0003d44601007387 */ /* 0x0003e20000100800 */
[----:B0-----:R-:W-:-:S02]  /*15120*/  @P3 IMAD.MOV.U32 R4, RZ, RZ, R69 ;  /* 0x000000ffff043224 */ /* 0x001fc400078e0045 */
[----:B------:R-:W-:Y:S02]  /*15130*/  @P3 IMAD.MOV.U32 R5, RZ, RZ, R70 ;  /* 0x000000ffff053224 */ /* 0x000fe400078e0046 */
[----:B-1----:R-:W4:Y:S04]  /*15140*/  LDL.LU R70, [R1+0x3ec] ;  /* 0x0003ec0001467983 */ /* 0x002f280000300800 */
[----:B------:R-:W-:Y:S04]  /*15150*/  STL [R1+0x3e0], R142 ;  /* 0x0003e08e01007387 */ /* 0x000fe80000100800 */
[----:B------:R-:W4:Y:S04]  /*15160*/  LDL.LU R143, [R1+0x3f8] ;  /* 0x0003f800018f7983 */ /* 0x000f280000300800 */
[----:B------:R-:W-:Y:S04]  /*15170*/  STL [R1+0x3e8], R0 ;  /* 0x0003e80001007387 */ /* 0x000fe80000100800 */
[----:B------:R-:W4:Y:S04]  /*15180*/  LDL.LU R69, [R1+0x400] ;  /* 0x0004000001457983 */ /* 0x000f280000300800 */
[----:B------:R0:W5:Y:S04]  /*15190*/  @P3 LDG.E.U16 R104, desc[UR20][R4.64] ;  /* 0x0000001404683981 */ /* 0x000168000c1e1500 */
[----:B------:R-:W4:Y:S01]  /*151a0*/  LDL.LU R5, [R1+0x3dc] ;  /* 0x0003dc0001057983 */ /* 0x000f220000300800 */
[----:B------:R-:W-:-:S02]  /*151b0*/  ISETP.GT.AND P4, PT, R110, 0x9, PT ;  /* 0x000000096e00780c */ /* 0x000fc40003f84270 */
[C---:B------:R-:W-:Y:S02]  /*151c0*/  ISETP.GT.AND P1, PT, R110.reuse, 0xa, PT ;  /* 0x0000000a6e00780c */ /* 0x040fe40003f24270 */
[----:B------:R-:W-:Y:S02]  /*151d0*/  PRMT R8, RZ, 0x7610, R8 ;  /* 0x00007610ff087816 */ /* 0x000fe40000000008 */
[----:B------:R-:W-:Y:S02]  /*151e0*/  ISETP.GT.AND P3, PT, R110, 0xb, PT ;  /* 0x0000000b6e00780c */ /* 0x000fe40003f64270 */
[----:B------:R-:W-:-:S05]  /*151f0*/  PRMT R9, RZ, 0x7610, R9 ;  /* 0x00007610ff097816 */ /* 0x000fca0000000009 */
[----:B0-----:R-:W-:Y:S01]  /*15200*/  @P4 IMAD.MOV.U32 R4, RZ, RZ, R142 ;  /* 0x000000ffff044224 */ /* 0x001fe200078e008e */
[----:B------:R-:W-:Y:S01]  /*15210*/  PRMT R103, RZ, 0x7610, R103 ;  /* 0x00007610ff677816 */ /* 0x000fe20000000067 */
[----:B--2---:R-:W-:Y:S01]  /*15220*/  IMAD.X R141, R141, 0x1, R71, P5 ;  /* 0x000000018d8d7824 */ /* 0x004fe200028e0647 */
[----:B---3--:R-:W-:-:S05]  /*15230*/  IADD3 R68, P5, PT, R68, R72, RZ ;  /* 0x0000004844447210 */ /* 0x008fca0007fbe0ff */
[--C-:B----4-:R-:W-:Y:S01]  /*15240*/  IMAD.X R70, R70, 0x1, R71.reuse, P5 ;  /* 0x0000000146467824 */ /* 0x110fe200028e0647 */
        /* <DEDUP_REMOVED lines=688> */
[----:B------:R0:W-:Y:S04]  /*17d50*/  STL [R1+0x5f0], R142 ;  /* 0x0005f08e01007387 */ /* 0x0001e80000100800 */
        /* <DEDUP_REMOVED lines=10> */
[----:B-1----:R-:W-:Y:S01]  /*17e00*/  @P4 IMAD.MOV.U32 R4, RZ, RZ, R142 ;  /* 0x000000ffff044224 */ /* 0x002fe200078e008e */
[----:B------:R-:W-:Y:S01]  /*17e10*/  PRMT R134, RZ, 0x7610, R134 ;  /* 0x00007610ff867816 */ /* 0x000fe20000000086 */
[----:B--2---:R-:W-:Y:S01]  /*17e20*/  IMAD.X R141, R141, 0x1, R71, P5 ;  /* 0x000000018d8d7824 */ /* 0x004fe200028e0647 */
[----:B---3--:R-:W-:-:S05]  /*17e30*/  IADD3 R0, P5, PT, R0, R72, RZ ;  /* 0x0000004800007210 */ /* 0x008fca0007fbe0ff */
[--C-:B----4-:R-:W-:Y:S01]  /*17e40*/  IMAD.X R70, R70, 0x1, R71.reuse, P5 ;  /* 0x0000000146467824 */ /* 0x110fe200028e0647 */
[----:B------:R-:W-:Y:S01]  /*17e50*/  IADD3 R68, P5, PT, R68, R72, RZ ;  /* 0x0000004844447210 */ /* 0x000fe20007fbe0ff */
[----:B------:R-:W-:-:S05]  /*17e60*/  IMAD.X R5, R5, 0x1, R71, P6 ;  /* 0x0000000105057824 */ /* 0x000fca00030e0647 */
[----:B------:R1:W-:Y:S04]  /*17e70*/  STL [R1+0x5ec], R5 ;  /* 0x0005ec0501007387 */ /* 0x0003e80000100800 */
[----:B------:R2:W5:Y:S01]  /*17e80*/  @P4 LDG.E.U16 R135, desc[UR20][R4.64] ;  /* 0x0000001404874981 */ /* 0x000562000c1e1500 */
[----:B------:R-:W-:-:S03]  /*17e90*/  IADD3 R143, P6, PT, R143, R72, RZ ;  /* 0x000000488f8f7210 */ /* 0x000fc60007fde0ff */
[----:B------:R3:W-:Y:S04]  /*17ea0*/  STL [R1+0x5f4], R141 ;  /* 0x0005f48d01007387 */ /* 0x0007e80000100800 */
[----:B0-----:R-:W4:Y:S01]  /*17eb0*/  LDL.LU R142, [R1+0x60c] ;  /* 0x00060c00018e7983 */ /* 0x001f220000300800 */
[----:B--2---:R-:W-:Y:S02]  /*17ec0*/  @P1 IMAD.MOV.U32 R4, RZ, RZ, R69 ;  /* 0x000000ffff041224 */ /* 0x004fe400078e0045 */
[----:B-1----:R-:W-:Y:S01]  /*17ed0*/  @P1 IMAD.MOV.U32 R5, RZ, RZ, R141 ;  /* 0x000000ffff051224 */ /* 0x002fe200078e008d */
[----:B------:R-:W2:Y:S04]  /*17ee0*/  LDL.LU R69, [R1+0x618] ;  /* 0x0006180001457983 */ /* 0x000ea80000300800 */
[----:B------:R0:W5:Y:S04]  /*17ef0*/  @P1 LDG.E.U16 R136, desc[UR20][R4.64] ;  /* 0x0000001404881981 */ /* 0x000168000c1e1500 */
[----:B------:R-:W-:Y:S04]  /*17f00*/  STL [R1+0x600], R0 ;  /* 0x0006000001007387 */ /* 0x000fe80000100800 */
[----:B------:R1:W-:Y:S01]  /*17f10*/  STL [R1+0x5fc], R70 ;  /* 0x0005fc4601007387 */ /* 0x0003e20000100800 */
[----:B0-----:R-:W-:-:S02]  /*17f20*/  @P3 IMAD.MOV.U32 R4, RZ, RZ, R0 ;  /* 0x000000ffff043224 */ /* 0x001fc400078e0000 */
[----:B------:R-:W-:Y:S01]  /*17f30*/  @P3 IMAD.MOV.U32 R5, RZ, RZ, R70 ;  /* 0x000000ffff053224 */ /* 0x000fe200078e0046 */
[----:B---3--:R-:W3:Y:S04]  /*17f40*/  LDL.LU R141, [R1+0x614] ;  /* 0x00061400018d7983 */ /* 0x008ee80000300800 */
[----:B------:R0:W-:Y:S04]  /*17f50*/  STL [R1+0x608], R143 ;  /* 0x0006088f01007387 */ /* 0x0001e80000100800 */
[----:B-1----:R-:W3:Y:S04]  /*17f60*/  LDL.LU R70, [R1+0x620] ;  /* 0x0006200001467983 */ /* 0x002ee80000300800 */
[----:B------:R-:W-:Y:S04]  /*17f70*/  STL [R1+0x610], R68 ;  /* 0x0006104401007387 */ /* 0x000fe80000100800 */
[----:B------:R1:W5:Y:S04]  /*17f80*/  @P3 LDG.E.U16 R134, desc[UR20][R4.64] ;  /* 0x0000001404863981 */ /* 0x000368000c1e1500 */
[----:B------:R-:W3:Y:S01]  /*17f90*/  LDL.LU R0, [R1+0x628] ;  /* 0x0006280001007983 */ /* 0x000ee20000300800 */
[----:B-1----:R-:W-:-:S03]  /*17fa0*/  IMAD.MOV.U32 R5, RZ, RZ, R143 ;  /* 0x000000ffff057224 */ /* 0x002fc600078e008f */
[----:B0-----:R-:W5:Y:S04]  /*17fb0*/  LDL.LU R143, [R1+0xa34] ;  /* 0x000a3400018f7983 */ /* 0x001f680000300800 */
[----:B------:R-:W3:Y:S01]  /*17fc0*/  LDL.LU R4, [R1+0x604] ;  /* 0x0006040001047983 */ /* 0x000ee20000300800 */
[C---:B------:R-:W-:Y:S02]  /*17fd0*/  ISETP.GT.AND P4, PT, R110.reuse, 0x4e, PT ;  /* 0x0000004e6e00780c */ /* 0x040fe40003f84270 */
[C---:B------:R-:W-:Y:S02]  /*17fe0*/  ISETP.GT.AND P1, PT, R110.reuse, 0x4f, PT ;  /* 0x0000004f6e00780c */ /* 0x040fe40003f24270 */
[----:B------:R-:W-:Y:S02]  /*17ff0*/  PRMT R133, RZ, 0x7610, R133 ;  /* 0x00007610ff857816 */ /* 0x000fe40000000085 */
[----:B------:R-:W-:-:S02]  /*18000*/  ISETP.GT.AND P3, PT, R110, 0x50, PT ;  /* 0x000000506e00780c */ /* 0x000fc40003f64270 */
[----:B------:R-:W-:Y:S02]  /*18010*/  PRMT R132, RZ, 0x7610, R132 ;  /* 0x00007610ff847816 */ /* 0x000fe40000000084 */
[----:B------:R-:W-:Y:S01]  /*18020*/  PRMT R131, RZ, 0x7610, R131 ;  /* 0x00007610ff837816 */ /* 0x000fe20000000083 */
[----:B----4-:R-:W-:Y:S01]  /*18030*/  IMAD.X R142, R142, 0x1, R71, P5 ;  /* 0x000000018e8e7824 */ /* 0x010fe200028e0647 */
[----:B--2---:R-:W-:-:S05]  /*18040*/  IADD3 R69, P5, PT, R69, R72, RZ ;  /* 0x0000004845457210 */ /* 0x004fca0007fbe0ff */
[--C-:B---3--:R-:W-:Y:S02]  /*18050*/  IMAD.X R141, R141, 0x1, R71.reuse, P5 ;  /* 0x000000018d8d7824 */ /* 0x108fe400028e0647 */
[----:B------:R-:W-:-:S05]  /*18060*/  IMAD.X R4, R4, 0x1, R71, P6 ;  /* 0x0000000104047824 */ /* 0x000fca00030e0647 */
[-C--:B------:R-:W-:Y:S01]  /*18070*/  @P4 LOP3.LUT R5, R5, R4.reuse, RZ, 0x3c, !PT ;  /* 0x0000000405054212 */ /* 0x080fe200078e3cff */
[----:B------:R0:W-:Y:S03]  /*18080*/  STL [R1+0x604], R4 ;  /* 0x0006040401007387 */ /* 0x0001e60000100800 */
[----:B0-----:R-:W-:-:S04]  /*18090*/  @P4 LOP3.LUT R4, R5, R4, RZ, 0x3c, !PT ;  /* 0x0000000405044212 */ /* 0x001fc800078e3cff */
[----:B------:R-:W-:Y:S01]  /*180a0*/  @P4 LOP3.LUT R5, R5, R4, RZ, 0x3c, !PT ;  /* 0x0000000405054212 */ /* 0x000fe200078e3cff */
[----:B------:R0:W-:Y:S04]  /*180b0*/  STL [R1+0x60c], R142 ;  /* 0x00060c8e01007387 */ /* 0x0001e80000100800 */
[----:B------:R1:W5:Y:S01]  /*180c0*/  @P4 LDG.E.U16 R133, desc[UR20][R4.64] ;  /* 0x0000001404854981 */ /* 0x000362000c1e1500 */
[-C--:B------:R-:W-:Y:S02]  /*180d0*/  IADD3 R70, P6, PT, R70, R72.reuse, RZ ;  /* 0x0000004846467210 */ /* 0x080fe40007fde0ff */
[----:B------:R-:W-:Y:S01]  /*180e0*/  IADD3 R0, P5, PT, R0, R72, RZ ;  /* 0x0000004800007210 */ /* 0x000fe20007fbe0ff */
[----:B-1----:R-:W-:Y:S02]  /*180f0*/  @P1 IMAD.MOV.U32 R4, RZ, RZ, R68 ;  /* 0x000000ffff041224 */ /* 0x002fe400078e0044 */
[----:B------:R-:W-:Y:S01]  /*18100*/  @P1 IMAD.MOV.U32 R5, RZ, RZ, R142 ;  /* 0x000000ffff051224 */ /* 0x000fe200078e008e */
[----:B------:R-:W2:Y:S04]  /*18110*/  LDL.LU R68, [R1+0x624] ;  /* 0x0006240001447983 */ /* 0x000ea80000300800 */
[----:B0-----:R-:W3:Y:S04]  /*18120*/  LDL.LU R142, [R1+0x630] ;  /* 0x00063000018e7983 */ /* 0x001ee80000300800 */
[----:B------:R0:W5:Y:S04]  /*18130*/  @P1 LDG.E.U16 R132, desc[UR20][R4.64] ;  /* 0x0000001404841981 */ /* 0x000168000c1e1500 */
[----:B------:R-:W-:Y:S04]  /*18140*/  STL [R1+0x618], R69 ;  /* 0x0006184501007387 */ /* 0x000fe80000100800 */
[----:B------:R1:W-:Y:S01]  /*18150*/  STL [R1+0x614], R141 ;  /* 0x0006148d01007387 */ /* 0x0003e20000100800 */
[----:B0-----:R-:W-:-:S02]  /*18160*/  @P3 IMAD.MOV.U32 R4, RZ, RZ, R69 ;  /* 0x000000ffff043224 */ /* 0x001fc400078e0045 */
[----:B------:R-:W-:-:S05]  /*18170*/  @P3 IMAD.MOV.U32 R5, RZ, RZ, R141 ;  /* 0x000000ffff053224 */ /* 0x000fca00078e008d */
[----:B------:R0:W5:Y:S04]  /*18180*/  @P3 LDG.E.U16 R131, desc[UR20][R4.64] ;  /* 0x0000001404833981 */ /* 0x000168000c1e1500 */
[----:B-1----:R-:W4:Y:S04]  /*18190*/  LDL.LU R141, [R1+0x638] ;  /* 0x00063800018d7983 */ /* 0x002f280000300800 */
[----:B------:R1:W-:Y:S04]  /*181a0*/  STL [R1+0x620], R70 ;  /* 0x0006204601007387 */ /* 0x0003e80000100800 */
[----:B------:R-:W4:Y:S04]  /*181b0*/  LDL.LU R69, [R1+0x640] ;  /* 0x0006400001457983 */ /* 0x000f280000300800 */
[----:B------:R-:W-:Y:S04]  /*181c0*/  STL [R1+0x628], R0 ;  /* 0x0006280001007387 */ /* 0x000fe80000100800 */
[----:B------:R-:W4:Y:S01]  /*181d0*/  LDL.LU R5, [R1+0x61c] ;  /* 0x00061c0001057983 */ /* 0x000f220000300800 */
[----:B------:R-:W-:-:S02]  /*181e0*/  ISETP.GT.AND P4, PT, R110, 0x51, PT ;  /* 0x000000516e00780c */ /* 0x000fc40003f84270 */
[----:B------:R-:W-:Y:S02]  /*181f0*/  ISETP.GT.AND P1, PT, R110, 0x52, PT ;  /* 0x000000526e00780c */ /* 0x000fe40003f24270 */
[----:B------:R-:W-:Y:S02]  /*18200*/  PRMT R129, RZ, 0x7610, R129 ;  /* 0x00007610ff817816 */ /* 0x000fe40000000081 */
[----:B------:R-:W-:-:S07]  /*18210*/  PRMT R130, RZ, 0x7610, R130 ;  /* 0x00007610ff827816 */ /* 0x000fce0000000082 */
[----:B0-----:R-:W-:Y:S02]  /*18220*/  @P4 IMAD.MOV.U32 R4, RZ, RZ, R70 ;  /* 0x000000ffff044224 */ /* 0x001fe400078e0046 */
[--C-:B--2---:R-:W-:Y:S01]  /*18230*/  IMAD.X R68, R68, 0x1, R71.reuse, P5 ;  /* 0x0000000144447824 */ /* 0x104fe200028e0647 */
[----:B---3--:R-:W-:Y:S01]  /*18240*/  IADD3 R142, P5, PT, R142, R72, RZ ;  /* 0x000000488e8e7210 */ /* 0x008fe20007fbe0ff */
[----:B----4-:R-:W-:-:S05]  /*18250*/  IMAD.X R5, R5, 0x1, R71, P6 ;  /* 0x0000000105057824 */ /* 0x010fca00030e0647 */
[----:B------:R0:W-:Y:S04]  /*18260*/  STL [R1+0x61c], R5 ;  /* 0x00061c0501007387 */ /* 0x0001e80000100800 */
[----:B------:R2:W5:Y:S04]  /*18270*/  @P4 LDG.E.U16 R129, desc[UR20][R4.64] ;  /* 0x0000001404814981 */ /* 0x000568000c1e1500 */
[----:B------:R3:W-:Y:S04]  /*18280*/  STL [R1+0x624], R68 ;  /* 0x0006244401007387 */ /* 0x0007e80000100800 */
[----:B-1----:R-:W4:Y:S01]  /*18290*/  LDL.LU R70, [R1+0x63c] ;  /* 0x00063c0001467983 */ /* 0x002f220000300800 */
[----:B--2---:R-:W-:-:S02]  /*182a0*/  @P1 IMAD.MOV.U32 R4, RZ, RZ, R0 ;  /* 0x000000ffff041224 */ /* 0x004fc400078e0000 */
[----:B0-----:R-:W-:Y:S02]  /*182b0*/  @P1 IMAD.MOV.U32 R5, RZ, RZ, R68 ;  /* 0x000000ffff051224 */ /* 0x001fe400078e0044 */
[----:B---3--:R-:W2:Y:S04]  /*182c0*/  LDL.LU R68, [R1+0x648] ;  /* 0x0006480001447983 */ /* 0x008ea80000300800 */
[----:B------:R-:W3:Y:S04]  /*182d0*/  LDL.LU R0, [R1+0x650] ;  /* 0x0006500001007983 */ /* 0x000ee80000300800 */
[----:B------:R0:W5:Y:S04]  /*182e0*/  @P1 LDG.E.U16 R130, desc[UR20][R4.64] ;  /* 0x0000001404821981 */ /* 0x000168000c1e1500 */
[----:B------:R1:W-:Y:S01]  /*182f0*/  STL [R1+0x630], R142 ;  /* 0x0006308e01007387 */ /* 0x0003e20000100800 */
[----:B0-----:R-:W-:-:S03]  /*18300*/  IMAD.MOV.U32 R5, RZ, RZ, R142 ;  /* 0x000000ffff057224 */ /* 0x001fc600078e008e */
[----:B-1----:R-:W5:Y:S04]  /*18310*/  LDL.LU R142, [R1+0xa30] ;  /* 0x000a3000018e7983 */ /* 0x002f680000300800 */
[----:B------:R-:W2:Y:S01]  /*18320*/  LDL.LU R4, [R1+0x62c] ;  /* 0x00062c0001047983 */ /* 0x000ea20000300800 */
[----:B------:R-:W-:Y:S02]  /*18330*/  ISETP.GT.AND P3, PT, R110, 0x53, PT ;  /* 0x000000536e00780c */ /* 0x000fe40003f64270 */
[----:B------:R-:W-:Y:S02]  /*18340*/  PRMT R128, RZ, 0x7610, R128 ;  /* 0x00007610ff807816 */ /* 0x000fe40000000080 */
[----:B------:R-:W-:Y:S01]  /*18350*/  IADD3 R141, P6, PT, R141, R72, RZ ;  /* 0x000000488d8d7210 */ /* 0x000fe20007fde0ff */
[----:B--2---:R-:W-:-:S08]  /*18360*/  IMAD.X R4, R4, 0x1, R71, P5 ;  /* 0x0000000104047824 */ /* 0x004fd000028e0647 */
[-C--:B------:R-:W-:Y:S01]  /*18370*/  @P3 LOP3.LUT R5, R5, R4.reuse, RZ, 0x3c, !PT ;  /* 0x0000000405053212 */ /* 0x080fe200078e3cff */
[----:B------:R0:W-:Y:S03]  /*18380*/  STL [R1+0x62c], R4 ;  /* 0x00062c0401007387 */ /* 0x0001e60000100800 */
[----:B0-----:R-:W-:-:S04]  /*18390*/  @P3 LOP3.LUT R4, R5, R4, RZ, 0x3c, !PT ;  /* 0x0000000405043212 */ /* 0x001fc800078e3cff */
[----:B------:R-:W-:Y:S01]  /*183a0*/  @P3 LOP3.LUT R5, R5, R4, RZ, 0x3c, !PT ;  /* 0x0000000405053212 */ /* 0x000fe200078e3cff */
[----:B------:R0:W-:Y:S04]  /*183b0*/  STL [R1+0x638], R141 ;  /* 0x0006388d01007387 */ /* 0x0001e80000100800 */
[----:B------:R1:W5:Y:S02]  /*183c0*/  @P3 LDG.E.U16 R128, desc[UR20][R4.64] ;  /* 0x0000001404803981 */ /* 0x000364000c1e1500 */
[----:B-1----:R-:W-:Y:S02]  /*183d0*/  IMAD.MOV.U32 R5, RZ, RZ, R141 ;  /* 0x000000ffff057224 */ /* 0x002fe400078e008d */
[----:B0-----:R-:W5:Y:S04]  /*183e0*/  LDL.LU R141, [R1+0xa2c] ;  /* 0x000a2c00018d7983 */ /* 0x001f680000300800 */
[----:B------:R-:W2:Y:S01]  /*183f0*/  LDL.LU R4, [R1+0x634] ;  /* 0x0006340001047983 */ /* 0x000ea20000300800 */
[----:B------:R-:W-:-:S02]  /*18400*/  ISETP.GT.AND P4, PT, R110, 0x54, PT ;  /* 0x000000546e00780c */ /* 0x000fc40003f84270 */
[----:B------:R-:W-:-:S05]  /*18410*/  IADD3 R69, P5, PT, R69, R72, RZ ;  /* 0x0000004845457210 */ /* 0x000fca0007fbe0ff */
[----:B------:R-:W-:Y:S01]  /*18420*/  STL [R1+0x640], R69 ;  /* 0x0006404501007387 */ /* 0x000fe20000100800 */
[----:B------:R-:W-:Y:S02]  /*18430*/  ISETP.GT.AND P1, PT, R110, 0x55, PT ;  /* 0x000000556e00780c */ /* 0x000fe40003f24270 */
[----:B------:R-:W-:Y:S01]  /*18440*/  PRMT R127, RZ, 0x7610, R127 ;  /* 0x00007610ff7f7816 */ /* 0x000fe2000000007f */
[--C-:B----4-:R-:W-:Y:S01]  /*18450*/  IMAD.X R70, R70, 0x1, R71.reuse, P5 ;  /* 0x0000000146467824 */ /* 0x110fe200028e0647 */
[----:B------:R-:W-:Y:S01]  /*18460*/  PRMT R126, RZ, 0x7610, R126 ;  /* 0x00007610ff7e7816 */ /* 0x000fe2000000007e */
[----:B--2---:R-:W-:-:S05]  /*18470*/  IMAD.X R4, R4, 0x1, R71, P6 ;  /* 0x0000000104047824 */ /* 0x004fca00030e0647 */
[-C--:B------:R-:W-:Y:S01]  /*18480*/  @P4 LOP3.LUT R5, R5, R4.reuse, RZ, 0x3c, !PT ;  /* 0x0000000405054212 */ /* 0x080fe200078e3cff */
[----:B------:R0:W-:Y:S03]  /*18490*/  STL [R1+0x634], R4 ;  /* 0x0006340401007387 */ /* 0x0001e60000100800 */
[----:B0-----:R-:W-:-:S04]  /*184a0*/  @P4 LOP3.LUT R4, R5, R4, RZ, 0x3c, !PT ;  /* 0x0000000405044212 */ /* 0x001fc800078e3cff */
[----:B------:R-:W-:-:S05]  /*184b0*/  @P4 LOP3.LUT R5, R5, R4, RZ, 0x3c, !PT ;  /* 0x0000000405054212 */ /* 0x000fca00078e3cff */
[----:B------:R0:W5:Y:S02]  /*184c0*/  @P4 LDG.E.U16 R127, desc[UR20][R4.64] ;  /* 0x00000014047f4981 */ /* 0x000164000c1e1500 */
[----:B0-----:R-:W-:Y:S02]  /*184d0*/  IMAD.MOV.U32 R4, RZ, RZ, R70 ;  /* 0x000000ffff047224 */ /* 0x001fe400078e0046 */
[----:B------:R-:W-:-:S05]  /*184e0*/  IMAD.MOV.U32 R5, RZ, RZ, R69 ;  /* 0x000000ffff057224 */ /* 0x000fca00078e0045 */
[----:B------:R-:W-:-:S04]  /*184f0*/  @P1 LOP3.LUT R5, R5, R4, RZ, 0x3c, !PT ;  /* 0x0000000405051212 */ /* 0x000fc800078e3cff */
[C---:B------:R-:W-:Y:S02]  /*18500*/  @P1 LOP3.LUT R4, R5.reuse, R4, RZ, 0x3c, !PT ;  /* 0x0000000405041212 */ /* 0x040fe400078e3cff */
[----:B------:R-:W-:Y:S02]  /*18510*/  IADD3 R68, P4, PT, R68, R72, RZ ;  /* 0x0000004844447210 */ /* 0x000fe40007f9e0ff */
[----:B------:R-:W-:Y:S01]  /*18520*/  @P1 LOP3.LUT R5, R5, R4, RZ, 0x3c, !PT ;  /* 0x0000000405051212 */ /* 0x000fe200078e3cff */
[----:B------:R0:W-:Y:S04]  /*18530*/  STL [R1+0x63c], R70 ;  /* 0x00063c4601007387 */ /* 0x0001e80000100800 */
[----:B------:R1:W5:Y:S04]  /*18540*/  @P1 LDG.E.U16 R126, desc[UR20][R4.64] ;  /* 0x00000014047e1981 */ /* 0x000368000c1e1500 */
[----:B0-----:R-:W5:Y:S04]  /*18550*/  LDL.LU R70, [R1+0xa28] ;  /* 0x000a280001467983 */ /* 0x001f680000300800 */
[----:B------:R-:W5:Y:S01]  /*18560*/  LDL.LU R69, [R1+0xa24] ;  /* 0x000a240001457983 */ /* 0x000f620000300800 */
[----:B-1----:R-:W-:-:S03]  /*18570*/  IMAD.MOV.U32 R5, RZ, RZ, R68 ;  /* 0x000000ffff057224 */ /* 0x002fc600078e0044 */
[----:B------:R0:W-:Y:S04]  /*18580*/  STL [R1+0x648], R68 ;  /* 0x0006484401007387 */ /* 0x0001e80000100800 */
[----:B0-----:R-:W5:Y:S04]  /*18590*/  LDL.LU R68, [R1+0xa20] ;  /* 0x000a200001447983 */ /* 0x001f680000300800 */
[----:B------:R-:W2:Y:S01]  /*185a0*/  LDL.LU R4, [R1+0x644] ;  /* 0x0006440001047983 */ /* 0x000ea20000300800 */
[----:B------:R-:W-:Y:S02]  /*185b0*/  ISETP.GT.AND P3, PT, R110, 0x56, PT ;  /* 0x000000566e00780c */ /* 0x000fe40003f64270 */
[----:B------:R-:W-:Y:S01]  /*185c0*/  PRMT R125, RZ, 0x7610, R125 ;  /* 0x00007610ff7d7816 */ /* 0x000fe2000000007d */
[----:B--2---:R-:W-:-:S10]  /*185d0*/  IMAD.X R4, R4, 0x1, R71, P4 ;  /* 0x0000000104047824 */ /* 0x004fd400020e0647 */
[-C--:B------:R-:W-:Y:S01]  /*185e0*/  @P3 LOP3.LUT R5, R5, R4.reuse, RZ, 0x3c, !PT ;  /* 0x0000000405053212 */ /* 0x080fe200078e3cff */
[----:B------:R0:W-:Y:S03]  /*185f0*/  STL [R1+0x644], R4 ;  /* 0x0006440401007387 */ /* 0x0001e60000100800 */
[----:B0-----:R-:W-:-:S04]  /*18600*/  @P3 LOP3.LUT R4, R5, R4, RZ, 0x3c, !PT ;  /* 0x0000000405043212 */ /* 0x001fc800078e3cff */
[----:B------:R-:W-:-:S05]  /*18610*/  @P3 LOP3.LUT R5, R5, R4, RZ, 0x3c, !PT ;  /* 0x0000000405053212 */ /* 0x000fca00078e3cff */
[----:B------:R0:W5:Y:S04]  /*18620*/  @P3 LDG.E.U16 R125, desc[UR20][R4.64] ;  /* 0x00000014047d3981 */ /* 0x000168000c1e1500 */
[----:B------:R-:W2:Y:S01]  /*18630*/  LDL.LU R5, [R1+0x64c] ;  /* 0x00064c0001057983 */ /* 0x000ea20000300800 */
[----:B------:R-:W-:Y:S02]  /*18640*/  ISETP.GT.AND P5, PT, R110, 0x57, PT ;  /* 0x000000576e00780c */ /* 0x000fe40003fa4270 */
[----:B---3--:R-:W-:Y:S02]  /*18650*/  IADD3 R0, P1, PT, R0, R72, RZ ;  /* 0x0000004800007210 */ /* 0x008fe40007f3e0ff */
[----:B------:R-:W-:-:S03]  /*18660*/  PRMT R124, RZ, 0x7610, R124 ;  /* 0x00007610ff7c7816 */ /* 0x000fc6000000007c */
[----:B------:R1:W-:Y:S06]  /*18670*/  STL [R1+0x650], R0 ;  /* 0x0006500001007387 */ /* 0x0003ec0000100800 */
[----:B0-----:R-:W-:Y:S02]  /*18680*/  @P5 IMAD.MOV.U32 R4, RZ, RZ, R0 ;  /* 0x000000ffff045224 */ /* 0x001fe400078e0000 */
[----:B--2---:R-:W-:-:S05]  /*18690*/  IMAD.X R5, R5, 0x1, R71, P1 ;  /* 0x0000000105057824 */ /* 0x004fca00008e0647 */
[----:B------:R0:W-:Y:S04]  /*186a0*/  STL [R1+0x64c], R5 ;  /* 0x00064c0501007387 */ /* 0x0001e80000100800 */
[----:B-1----:R-:W5:Y:S04]  /*186b0*/  LDL.LU R0, [R1+0xa1c] ;  /* 0x000a1c0001007983 */ /* 0x002f680000300800 */
[----:B------:R1:W5:Y:S04]  /*186c0*/  @P5 LDG.E.U16 R124, desc[UR20][R4.64] ;  /* 0x00000014047c5981 */ /* 0x000368000c1e1500 */
[----:B------:R-:W2:Y:S04]  /*186d0*/  LDL.LU R4, [R1+0x654] ;  /* 0x0006540001047983 */ /* 0x000ea80000300800 */
[----:B0-----:R-:W1:Y:S01]  /*186e0*/  LDL.LU R5, [R1+0x658] ;  /* 0x0006580001057983 */ /* 0x001e620000300800 */
[----:B------:R-:W-:-:S02]  /*186f0*/  ISETP.GT.AND P3, PT, R110, 0x58, PT ;  /* 0x000000586e00780c */ /* 0x000fc40003f64270 */
[----:B------:R-:W-:Y:S02]  /*18700*/  PRMT R123, RZ, 0x7610, R123 ;  /* 0x00007610ff7b7816 */ /* 0x000fe4000000007b */
[----:B-1----:R-:W-:-:S05]  /*18710*/  IADD3 R5, P1, PT, R5, R72, RZ ;  /* 0x0000004805057210 */ /* 0x002fca0007f3e0ff */
[----:B--2---:R-:W-:Y:S01]  /*18720*/  IMAD.X R4, R4, 0x1, R71, P1 ;  /* 0x0000000104047824 */ /* 0x004fe200008e0647 */
[----:B------:R0:W-:Y:S04]  /*18730*/  STL [R1+0x658], R5 ;  /* 0x0006580501007387 */ /* 0x0001e80000100800 */
[----:B------:R1:W-:Y:S01]  /*18740*/  STL [R1+0x654], R4 ;  /* 0x0006540401007387 */ /* 0x0003e20000100800 */
[----:B0-----:R-:W-:-:S04]  /*18750*/  @P3 LOP3.LUT R5, R5, R4, RZ, 0x3c, !PT ;  /* 0x0000000405053212 */ /* 0x001fc800078e3cff */
[----:B-1----:R-:W-:-:S04]  /*18760*/  @P3 LOP3.LUT R4, R5, R4, RZ, 0x3c, !PT ;  /* 0x0000000405043212 */ /* 0x002fc800078e3cff */
[----:B------:R-:W-:-:S05]  /*18770*/  @P3 LOP3.LUT R5, R5, R4, RZ, 0x3c, !PT ;  /* 0x0000000405053212 */ /* 0x000fca00078e3cff */
[----:B------:R0:W5:Y:S04]  /*18780*/  @P3 LDG.E.U16 R123, desc[UR20][R4.64] ;  /* 0x00000014047b3981 */ /* 0x000168000c1e1500 */
[----:B------:R-:W2:Y:S04]  /*18790*/  LDL.LU R4, [R1+0x65c] ;  /* 0x00065c0001047983 */ /* 0x000ea80000300800 */
[----:B------:R-:W0:Y:S01]  /*187a0*/  LDL.LU R5, [R1+0x660] ;  /* 0x0006600001057983 */ /* 0x000e220000300800 */
[----:B------:R-:W-:Y:S02]  /*187b0*/  ISETP.GT.AND P3, PT, R110, 0x59, PT ;  /* 0x000000596e00780c */ /* 0x000fe40003f64270 */
[----:B------:R-:W-:-:S02]  /*187c0*/  PRMT R122, RZ, 0x7610, R122 ;  /* 0x00007610ff7a7816 */ /* 0x000fc4000000007a */
[----:B0-----:R-:W-:-:S05]  /*187d0*/  IADD3 R5, P1, PT, R5, R72, RZ ;  /* 0x0000004805057210 */ /* 0x001fca0007f3e0ff */
        /* <DEDUP_REMOVED lines=454> */
[----:B------:R-:W-:Y:S01]  /*1a440*/  PRMT R73, RZ, 0x7610, R73 ;  /* 0x00007610ff497816 */ /* 0x000fe20000000049 */
[----:B------:R-:W-:Y:S01]  /*1a450*/  USHF.L.U32 UR4, UR4, 0x1f, URZ ;  /* 0x0000001f04047899 */ /* 0x000fe200080006ff */
[----:B0-----:R-:W-:-:S05]  /*1a460*/  IADD3 R5, P1, PT, R5, R72, RZ ;  /* 0x0000004805057210 */ /* 0x001fca0007f3e0ff */
[----:B--2---:R-:W-:Y:S01]  /*1a470*/  IMAD.X R4, R4, 0x1, R71, P1 ;  /* 0x0000000104047824 */ /* 0x004fe200008e0647 */
[----:B------:R0:W-:Y:S04]  /*1a480*/  STL [R1+0x790], R5 ;  /* 0x0007900501007387 */ /* 0x0001e80000100800 */
[----:B------:R1:W-:Y:S01]  /*1a490*/  STL [R1+0x78c], R4 ;  /* 0x00078c0401007387 */ /* 0x0003e20000100800 */
[----:B0-----:R-:W-:-:S04]  /*1a4a0*/  @P3 LOP3.LUT R5, R5, R4, RZ, 0x3c, !PT ;  /* 0x0000000405053212 */ /* 0x001fc800078e3cff */
[----:B-1----:R-:W-:-:S04]  /*1a4b0*/  @P3 LOP3.LUT R4, R5, R4, RZ, 0x3c, !PT ;  /* 0x0000000405043212 */ /* 0x002fc800078e3cff */
[----:B------:R-:W-:-:S05]  /*1a4c0*/  @P3 LOP3.LUT R5, R5, R4, RZ, 0x3c, !PT ;  /* 0x0000000405053212 */ /* 0x000fca00078e3cff */
[----:B------:R0:W5:Y:S02]  /*1a4d0*/  @P3 LDG.E.U16 R73, desc[UR20][R4.64] ;  /* 0x0000001404493981 */ /* 0x000164000c1e1500 */
[----:B0-----:R-:W0:Y:S02]  /*1a4e0*/  S2R R5, SR_TID.X ;  /* 0x0000000000057919 */ /* 0x001e240000002100 */
[----:B0-----:R-:W-:Y:S01]  /*1a4f0*/  LOP3.LUT R4, R5, 0x7f, RZ, 0xc0, !PT ;  /* 0x0000007f05047812 */ /* 0x001fe200078ec0ff */
[----:B------:R-:W-:-:S04]  /*1a500*/  IMAD.U32 R5, RZ, RZ, UR4 ;  /* 0x00000004ff057e24 */ /* 0x000fc8000f8e00ff */
[----:B------:R-:W0:Y:S01]  /*1a510*/  SYNCS.PHASECHK.TRANS64.TRYWAIT P3, [UR6], R5 ;  /* 0x00000005ff0075a7 */ /* 0x000e220008061106 */
[----:B------:R-:W-:Y:S02]  /*1a520*/  ISETP.GE.AND P1, PT, R4, R110, PT ;  /* 0x0000006e0400720c */ /* 0x000fe40003f26270 */
[----:B------:R-:W-:Y:S01]  /*1a530*/  PRMT R4, R109, 0x5410, R111 ;  /* 0x000054106d047816 */ /* 0x000fe2000000006f */
[----:B0-----:R-:W-:Y:S10]  /*1a540*/  @!P3 BRA `(.L_x_9) ;  /* 0x000000a0008cb947 */ /* 0x001ff40003800000 */
.L_x_17:
[----:B------:R0:W-:Y:S04]  /*1a550*/  STL [R1+0xa38], R111 ;  /* 0x000a386f01007387 */ /* 0x0001e80000100800 */
[----:B0-----:R-:W2:Y:S04]  /*1a560*/  LDL.LU R111, [R1+0x18] ;  /* 0x00001800016f7983 */ /* 0x001ea80000300800 */
[----:B-----5:R0:W-:Y:S04]  /*1a570*/  STL [R1+0xa34], R68 ;  /* 0x000a344401007387 */ /* 0x0201e80000100800 */
[----:B0-----:R-:W3:Y:S04]  /*1a580*/  LDL.LU R68, [R1+0x14] ;  /* 0x0000140001447983 */ /* 0x001ee80000300800 */
[----:B------:R0:W-:Y:S04]  /*1a590*/  STL [R1+0xa30], R140 ;  /* 0x000a308c01007387 */ /* 0x0001e80000100800 */
[----:B0-----:R-:W4:Y:S04]  /*1a5a0*/  LDL.LU R140, [R1+0x10] ;  /* 0x00001000018c7983 */ /* 0x001f280000300800 */
[----:B------:R0:W-:Y:S04]  /*1a5b0*/  STL [R1+0xa2c], R72 ;  /* 0x000a2c4801007387 */ /* 0x0001e80000100800 */
[----:B0-----:R-:W2:Y:S04]  /*1a5c0*/  LDL.LU R72, [R1+0xc] ;  /* 0x00000c0001487983 */ /* 0x001ea80000300800 */
[----:B------:R0:W-:Y:S04]  /*1a5d0*/  STL [R1+0xa28], R71 ;  /* 0x000a284701007387 */ /* 0x0001e80000100800 */
[----:B0-----:R-:W2:Y:S04]  /*1a5e0*/  LDL.LU R71, [R1] ;  /* 0x0000000001477983 */ /* 0x001ea80000300800 */
[----:B------:R0:W-:Y:S04]  /*1a5f0*/  STL [R1+0xa24], R3 ;  /* 0x000a240301007387 */ /* 0x0001e80000100800 */
[----:B0-----:R-:W2:Y:S04]  /*1a600*/  LDL.LU R3, [R1+0x8] ;  /* 0x0000080001037983 */ /* 0x001ea80000300800 */
[----:B------:R0:W-:Y:S04]  /*1a610*/  STL [R1+0xa20], R2 ;  /* 0x000a200201007387 */ /* 0x0001e80000100800 */
[----:B0-----:R-:W2:Y:S01]  /*1a620*/  LDL.LU R2, [R1+0x4] ;  /* 0x0000040001027983 */ /* 0x001ea20000300800 */
[----:B------:R-:W-:-:S02]  /*1a630*/  PRMT R26, R26, 0x5410, R53 ;  /* 0x000054101a1a7816 */ /* 0x000fc40000000035 */
[----:B------:R-:W-:Y:S01]  /*1a640*/  PRMT R27, R27, 0x5410, R52 ;  /* 0x000054101b1b7816 */ /* 0x000fe20000000034 */
[----:B------:R-:W-:Y:S01]  /*1a650*/  STL [R1+0xa1c], R0 ;  /* 0x000a1c0001007387 */ /* 0x000fe20000100800 */
        /* <DEDUP_REMOVED lines=61> */
[-C--:B------:R-:W-:Y:S02]  /*1aa30*/  IADD3 R142, P4, PT, R142, R70.reuse, RZ ;  /* 0x000000468e8e7210 */ /* 0x080fe40007f9e0ff */
[----:B------:R0:W-:Y:S01]  /*1aa40*/  STTM.x64 tmem[UR10+0x80], R4 ;  /* 0x00008004000079ed */ /* 0x0001e2000834000a */
[----:B------:R-:W1:Y:S01]  /*1aa50*/  FENCE.VIEW.ASYNC.T ;  /* 0x00000000000073c6 */ /* 0x000e620000000200 */
[----:B------:R-:W-:Y:S01]  /*1aa60*/  IADD3 R144, P3, PT, R144, R70, RZ ;  /* 0x0000004690907210 */ /* 0x000fe20007f7e0ff */
[----:B------:R-:W-:Y:S01]  /*1aa70*/  IMAD.X R141, R141, 0x1, R69, P4 ;  /* 0x000000018d8d7824 */ /* 0x000fe200020e0645 */
[----:B------:R-:W-:-:S02]  /*1aa80*/  PRMT R110, RZ, 0x7610, R110 ;  /* 0x00007610ff6e7816 */ /* 0x000fc4000000006e */
[-C--:B------:R-:W-:Y:S01]  /*1aa90*/  IADD3 R146, P4, PT, R146, R70.reuse, RZ ;  /* 0x0000004692927210 */ /* 0x080fe20007f9e0ff */
[--C-:B------:R-:W-:Y:S01]  /*1aaa0*/  IMAD.X R143, R143, 0x1, R69.reuse, P3 ;  /* 0x000000018f8f7824 */ /* 0x100fe200018e0645 */
[----:B------:R-:W-:Y:S02]  /*1aab0*/  PRMT R108, RZ, 0x7610, R108 ;  /* 0x00007610ff6c7816 */ /* 0x000fe4000000006c */
[----:B------:R-:W-:Y:S01]  /*1aac0*/  IADD3 R148, P3, PT, R148, R70, RZ ;  /* 0x0000004694947210 */ /* 0x000fe20007f7e0ff */
[----:B------:R-:W-:Y:S01]  /*1aad0*/  IMAD.X R145, R145, 0x1, R69, P4 ;  /* 0x0000000191917824 */ /* 0x000fe200020e0645 */
[----:B------:R-:W-:-:S03]  /*1aae0*/  PRMT R106, RZ, 0x7610, R106 ;  /* 0x00007610ff6a7816 */ /* 0x000fc6000000006a */
[--C-:B------:R-:W-:Y:S01]  /*1aaf0*/  IMAD.X R147, R147, 0x1, R69.reuse, P3 ;  /* 0x0000000193937824 */ /* 0x100fe200018e0645 */
[-C--:B------:R-:W-:Y:S02]  /*1ab00*/  IADD3 R150, P3, PT, R150, R70.reuse, RZ ;  /* 0x0000004696967210 */ /* 0x080fe40007f7e0ff */
[----:B------:R-:W-:Y:S02]  /*1ab10*/  PRMT R104, RZ, 0x7610, R104 ;  /* 0x00007610ff687816 */ /* 0x000fe40000000068 */
        /* <DEDUP_REMOVED lines=18> */
[----:B------:R-:W-:Y:S01]  /*1ac40*/  IADD3 R164, P4, PT, R164, R70, RZ ;  /* 0x00000046a4a47210 */ /* 0x000fe20007f9e0ff */
[----:B------:R-:W-:Y:S01]  /*1ac50*/  IMAD.X R161, R161, 0x1, R69, P3 ;  /* 0x00000001a1a17824 */ /* 0x000fe200018e0645 */
[----:B------:R-:W-:-:S03]  /*1ac60*/  PRMT R90, RZ, 0x7610, R90 ;  /* 0x00007610ff5a7816 */ /* 0x000fc6000000005a */
[----:B------:R-:W-:Y:S01]  /*1ac70*/  IMAD.X R163, R163, 0x1, R69, P4 ;  /* 0x00000001a3a37824 */ /* 0x000fe200020e0645 */
[----:B------:R-:W-:Y:S02]  /*1ac80*/  PRMT R88, RZ, 0x7610, R88 ;  /* 0x00007610ff587816 */ /* 0x000fe40000000058 */
[----:B------:R-:W-:Y:S01]  /*1ac90*/  PRMT R86, RZ, 0x7610, R86 ;  /* 0x00007610ff567816 */ /* 0x000fe20000000056 */
[----:B0-----:R-:W-:Y:S02]  /*1aca0*/  @!P1 IMAD.MOV.U32 R4, RZ, RZ, R142 ;  /* 0x000000ffff049224 */ /* 0x001fe400078e008e */
[----:B------:R-:W-:Y:S01]  /*1acb0*/  @!P1 IMAD.MOV.U32 R5, RZ, RZ, R141 ;  /* 0x000000ffff059224 */ /* 0x000fe200078e008d */
[----:B-1----:R-:W-:Y:S06]  /*1acc0*/  BAR.SYNC.DEFER_BLOCKING 0x0 ;  /* 0x0000000000007b1d */ /* 0x002fec0000010000 */
[----:B------:R0:W3:Y:S02]  /*1acd0*/  @!P1 LDG.E.U16 R110, desc[UR20][R4.64] ;  /* 0x00000014046e9981 */ /* 0x0000e4000c1e1500 */
[----:B0-----:R-:W-:-:S02]  /*1ace0*/  @!P1 IMAD.MOV.U32 R4, RZ, RZ, R144 ;  /* 0x000000ffff049224 */ /* 0x001fc400078e0090 */
[----:B------:R-:W-:-:S05]  /*1acf0*/  @!P1 IMAD.MOV.U32 R5, RZ, RZ, R143 ;  /* 0x000000ffff059224 */ /* 0x000fca00078e008f */
[----:B------:R0:W3:Y:S02]  /*1ad00*/  @!P1 LDG.E.U16 R108, desc[UR20][R4.64] ;  /* 0x00000014046c9981 */ /* 0x0000e4000c1e1500 */
[----:B0-----:R-:W-:Y:S02]  /*1ad10*/  @!P1 IMAD.MOV.U32 R4, RZ, RZ, R146 ;  /* 0x000000ffff049224 */ /* 0x001fe400078e0092 */
        /* <DEDUP_REMOVED lines=19> */
[----:B------:R0:W3:Y:S01]  /*1ae50*/  @!P1 LDG.E.U16 R94, desc[UR20][R4.64] ;  /* 0x00000014045e9981 */ /* 0x0000e2000c1e1500 */
[----:B--2---:R-:W-:Y:S01]  /*1ae60*/  IADD3 R71, P3, PT, R71, R70, RZ ;  /* 0x0000004647477210 */ /* 0x004fe20007f7e0ff */
[----:B0-----:R-:W-:Y:S02]  /*1ae70*/  @!P1 IMAD.MOV.U32 R4, RZ, RZ, R160 ;  /* 0x000000ffff049224 */ /* 0x001fe400078e00a0 */
[----:B------:R-:W-:-:S05]  /*1ae80*/  @!P1 IMAD.MOV.U32 R5, RZ, RZ, R159 ;  /* 0x000000ffff059224 */ /* 0x000fca00078e009f */
[----:B------:R0:W2:Y:S01]  /*1ae90*/  @!P1 LDG.E.U16 R92, desc[UR20][R4.64] ;  /* 0x00000014045c9981 */ /* 0x0000a2000c1e1500 */
[----:B------:R-:W-:Y:S01]  /*1aea0*/  IMAD.X R165, R165, 0x1, R69, P3 ;  /* 0x00000001a5a57824 */ /* 0x000fe200018e0645 */
[-C--:B------:R-:W-:Y:S02]  /*1aeb0*/  IADD3 R3, P3, PT, R3, R70.reuse, RZ ;  /* 0x0000004603037210 */ /* 0x080fe40007f7e0ff */
[----:B----4-:R-:W-:Y:S01]  /*1aec0*/  IADD3 R140, P4, PT, R140, R70, RZ ;  /* 0x000000468c8c7210 */ /* 0x010fe20007f9e0ff */
[----:B------:R1:W-:Y:S01]  /*1aed0*/  STL [R1], R71 ;  /* 0x0000004701007387 */ /* 0x0003e20000100800 */
[----:B0-----:R-:W-:Y:S02]  /*1aee0*/  @!P1 IMAD.MOV.U32 R4, RZ, RZ, R162 ;  /* 0x000000ffff049224 */ /* 0x001fe400078e00a2 */
[----:B------:R-:W-:-:S05]  /*1aef0*/  @!P1 IMAD.MOV.U32 R5, RZ, RZ, R161 ;  /* 0x000000ffff059224 */ /* 0x000fca00078e00a1 */
[----:B------:R0:W4:Y:S01]  /*1af00*/  @!P1 LDG.E.U16 R90, desc[UR20][R4.64] ;  /* 0x00000014045a9981 */ /* 0x000122000c1e1500 */
[----:B------:R-:W-:Y:S01]  /*1af10*/  IMAD.X R2, R2, 0x1, R69, P3 ;  /* 0x0000000102027824 */ /* 0x000fe200018e0645 */
[----:B------:R-:W-:Y:S01]  /*1af20*/  IADD3 R111, P3, PT, R111, R70, RZ ;  /* 0x000000466f6f7210 */ /* 0x000fe20007f7e0ff */
[----:B0-----:R-:W-:Y:S02]  /*1af30*/  @!P1 IMAD.MOV.U32 R4, RZ, RZ, R164 ;  /* 0x000000ffff049224 */ /* 0x001fe400078e00a4 */
[----:B------:R-:W-:-:S05]  /*1af40*/  @!P1 IMAD.MOV.U32 R5, RZ, RZ, R163 ;  /* 0x000000ffff059224 */ /* 0x000fca00078e00a3 */
[----:B------:R0:W2:Y:S01]  /*1af50*/  @!P1 LDG.E.U16 R88, desc[UR20][R4.64] ;  /* 0x0000001404589981 */ /* 0x0000a2000c1e1500 */
[----:B------:R-:W-:Y:S02]  /*1af60*/  IMAD.X R72, R72, 0x1, R69, P4 ;  /* 0x0000000148487824 */ /* 0x000fe400020e0645 */
[----:B0-----:R-:W-:Y:S02]  /*1af70*/  @!P1 IMAD.MOV.U32 R4, RZ, RZ, R71 ;  /* 0x000000ffff049224 */ /* 0x001fe400078e0047 */
[----:B-1----:R-:W2:Y:S01]  /*1af80*/  LDL.LU R71, [R1+0x20] ;  /* 0x0000200001477983 */ /* 0x002ea20000300800 */
[----:B------:R-:W-:-:S03]  /*1af90*/  @!P1 IMAD.MOV.U32 R5, RZ, RZ, R165 ;  /* 0x000000ffff059224 */ /* 0x000fc600078e00a5 */
[----:B------:R-:W4:Y:S04]  /*1afa0*/  LDL.LU R32, [R1+0x28] ;  /* 0x0000280001207983 */ /* 0x000f280000300800 */
[----:B------:R0:W-:Y:S04]  /*1afb0*/  STL [R1+0x8], R3 ;  /* 0x0000080301007387 */ /* 0x0001e80000100800 */
[----:B------:R-:W-:Y:S04]  /*1afc0*/  STL [R1+0x10], R140 ;  /* 0x0000108c01007387 */ /* 0x000fe80000100800 */
[----:B------:R-:W-:Y:S04]  /*1afd0*/  STL [R1+0x4], R2 ;  /* 0x0000040201007387 */ /* 0x000fe80000100800 */
[----:B------:R-:W-:Y:S04]  /*1afe0*/  STL [R1+0x18], R111 ;  /* 0x0000186f01007387 */ /* 0x000fe80000100800 */
[----:B------:R1:W4:Y:S04]  /*1aff0*/  @!P1 LDG.E.U16 R86, desc[UR20][R4.64] ;  /* 0x0000001404569981 */ /* 0x000328000c1e1500 */
[----:B------:R-:W4:Y:S04]  /*1b000*/  LDL.LU R83, [R1+0x1c] ;  /* 0x00001c0001537983 */ /* 0x000f280000300800 */
[----:B------:R-:W-:Y:S01]  /*1b010*/  STL [R1+0xc], R72 ;  /* 0x00000c4801007387 */ /* 0x000fe20000100800 */
[----:B-1----:R-:W-:-:S03]  /*1b020*/  @!P1 IMAD.MOV.U32 R4, RZ, RZ, R3 ;  /* 0x000000ffff049224 */ /* 0x002fc600078e0003 */
[----:B0-----:R-:W4:Y:S01]  /*1b030*/  LDL.LU R3, [R1+0x30] ;  /* 0x0000300001037983 */ /* 0x001f220000300800 */
[----:B------:R-:W-:Y:S01]  /*1b040*/  PRMT R84, RZ, 0x7610, R84 ;  /* 0x00007610ff547816 */ /* 0x000fe20000000054 */
[----:B------:R-:W-:Y:S01]  /*1b050*/  @!P1 IMAD.MOV.U32 R5, RZ, RZ, R2 ;  /* 0x000000ffff059224 */ /* 0x000fe200078e0002 */
[----:B------:R-:W-:Y:S01]  /*1b060*/  PRMT R22, RZ, 0x7610, R22 ;  /* 0x00007610ff167816 */ /* 0x000fe20000000016 */
[----:B---3--:R-:W-:Y:S01]  /*1b070*/  IMAD.X R68, R68, 0x1, R69, P3 ;  /* 0x0000000144447824 */ /* 0x008fe200018e0645 */
[----:B------:R-:W3:Y:S04]  /*1b080*/  LDL.LU R82, [R1+0x24] ;  /* 0x0000240001527983 */ /* 0x000ee80000300800 */
[----:B------:R0:W3:Y:S04]  /*1b090*/  @!P1 LDG.E.U16 R84, desc[UR20][R4.64] ;  /* 0x0000001404549981 */ /* 0x0000e8000c1e1500 */
[----:B------:R1:W-:Y:S01]  /*1b0a0*/  STL [R1+0x14], R68 ;  /* 0x0000144401007387 */ /* 0x0003e20000100800 */
[----:B0-----:R-:W-:-:S02]  /*1b0b0*/  @!P1 IMAD.MOV.U32 R4, RZ, RZ, R140 ;  /* 0x000000ffff049224 */ /* 0x001fc400078e008c */
[----:B------:R-:W-:-:S05]  /*1b0c0*/  @!P1 IMAD.MOV.U32 R5, RZ, RZ, R72 ;  /* 0x000000ffff059224 */ /* 0x000fca00078e0048 */
[----:B------:R0:W3:Y:S01]  /*1b0d0*/  @!P1 LDG.E.U16 R22, desc[UR20][R4.64] ;  /* 0x0000001404169981 */ /* 0x0000e2000c1e1500 */
[----:B------:R-:W-:Y:S01]  /*1b0e0*/  PRMT R12, RZ, 0x7610, R12 ;  /* 0x00007610ff0c7816 */ /* 0x000fe2000000000c */
[----:B0-----:R-:W-:Y:S02]  /*1b0f0*/  @!P1 IMAD.MOV.U32 R5, RZ, RZ, R68 ;  /* 0x000000ffff059224 */ /* 0x001fe400078e0044 */
[----:B-1----:R-:W3:Y:S01]  /*1b100*/  LDL.LU R68, [R1+0x2c] ;  /* 0x00002c0001447983 */ /* 0x002ee20000300800 */
[----:B------:R-:W-:-:S03]  /*1b110*/  @!P1 IMAD.MOV.U32 R4, RZ, RZ, R111 ;  /* 0x000000ffff049224 */ /* 0x000fc600078e006f */
[----:B------:R-:W3:Y:S04]  /*1b120*/  LDL.LU R72, [R1+0x34] ;  /* 0x0000340001487983 */ /* 0x000ee80000300800 */
[----:B------:R0:W3:Y:S01]  /*1b130*/  @!P1 LDG.E.U16 R12, desc[UR20][R4.64] ;  /* 0x00000014040c9981 */ /* 0x0000e2000c1e1500 */
[-C--:B--2---:R-:W-:Y:S02]  /*1b140*/  IADD3 R71, P3, PT, R71, R70.reuse, RZ ;  /* 0x0000004647477210 */ /* 0x084fe40007f7e0ff */
[----:B----4-:R-:W-:-:S03]  /*1b150*/  IADD3 R32, P4, PT, R32, R70, RZ ;  /* 0x0000004620207210 */ /* 0x010fc60007f9e0ff */
[----:B------:R1:W-:Y:S04]  /*1b160*/  STL [R1+0x20], R71 ;  /* 0x0000204701007387 */ /* 0x0003e80000100800 */
[----:B------:R-:W2:Y:S04]  /*1b170*/  LDL.LU R2, [R1+0x38] ;  /* 0x0000380001027983 */ /* 0x000ea80000300800 */
[----:B------:R-:W4:Y:S01]  /*1b180*/  LDL.LU R33, [R1+0x40] ;  /* 0x0000400001217983 */ /* 0x000f220000300800 */
[----:B0-----:R-:W-:-:S03]  /*1b190*/  @!P1 IMAD.MOV.U32 R4, RZ, RZ, R71 ;  /* 0x000000ffff049224 */ /* 0x001fc600078e0047 */
[----:B------:R-:W4:Y:S04]  /*1b1a0*/  LDL.LU R0, [R1+0x48] ;  /* 0x0000480001007983 */ /* 0x000f280000300800 */
[----:B------:R0:W-:Y:S01]  /*1b1b0*/  STL [R1+0x28], R32 ;  /* 0x0000282001007387 */ /* 0x0001e20000100800 */
[----:B------:R-:W-:Y:S01]  /*1b1c0*/  IMAD.X R83, R83, 0x1, R69, P3 ;  /* 0x0000000153537824 */ /* 0x000fe200018e0645 */
[----:B------:R-:W-:-:S04]  /*1b1d0*/  IADD3 R3, P3, PT, R3, R70, RZ ;  /* 0x0000004603037210 */ /* 0x000fc80007f7e0ff */
[----:B------:R-:W-:Y:S04]  /*1b1e0*/  STL [R1+0x1c], R83 ;  /* 0x00001c5301007387 */ /* 0x000fe80000100800 */
[----:B------:R-:W-:Y:S04]  /*1b1f0*/  STL [R1+0x30], R3 ;  /* 0x0000300301007387 */ /* 0x000fe80000100800 */
[----:B-1----:R-:W4:Y:S01]  /*1b200*/  LDL.LU R71, [R1+0x3c] ;  /* 0x00003c0001477983 */ /* 0x002f220000300800 */
[----:B------:R-:W-:Y:S01]  /*1b210*/  PRMT R81, RZ, 0x7610, R81 ;  /* 0x00007610ff517816 */ /* 0x000fe20000000051 */
[----:B------:R-:W-:-:S02]  /*1b220*/  @!P1 IMAD.MOV.U32 R5, RZ, RZ, R83 ;  /* 0x000000ffff059224 */ /* 0x000fc400078e0053 */
[----:B---3--:R-:W-:Y:S01]  /*1b230*/  IMAD.X R82, R82, 0x1, R69, P4 ;  /* 0x0000000152527824 */ /* 0x008fe200020e0645 */
[----:B------:R-:W-:Y:S02]  /*1b240*/  PRMT R67, RZ, 0x7610, R67 ;  /* 0x00007610ff437816 */ /* 0x000fe40000000043 */
[----:B------:R1:W3:Y:S04]  /*1b250*/  @!P1 LDG.E.U16 R81, desc[UR20][R4.64] ;  /* 0x0000001404519981 */ /* 0x0002e8000c1e1500 */
[----:B------:R-:W-:Y:S01]  /*1b260*/  STL [R1+0x24], R82 ;  /* 0x0000245201007387 */ /* 0x000fe20000100800 */
[----:B-1----:R-:W-:Y:S02]  /*1b270*/  @!P1 IMAD.MOV.U32 R4, RZ, RZ, R32 ;  /* 0x000000ffff049224 */ /* 0x002fe400078e0020 */
[----:B------:R-:W-:Y:S01]  /*1b280*/  @!P1 IMAD.MOV.U32 R5, RZ, RZ, R82 ;  /* 0x000000ffff059224 */ /* 0x000fe200078e0052 */
[----:B0-----:R-:W3:Y:S01]  /*1b290*/  LDL.LU R32, [R1+0x44] ;  /* 0x0000440001207983 */ /* 0x001ee20000300800 */
[----:B------:R-:W-:-:S03]  /*1b2a0*/  PRMT R58, RZ, 0x7610, R58 ;  /* 0x00007610ff3a7816 */ /* 0x000fc6000000003a */
[----:B------:R0:W3:Y:S01]  /*1b2b0*/  @!P1 LDG.E.U16 R67, desc[UR20][R4.64] ;  /* 0x0000001404439981 */ /* 0x0000e2000c1e1500 */
[----:B------:R-:W-:-:S05]  /*1b2c0*/  IMAD.X R68, R68, 0x1, R69, P3 ;  /* 0x0000000144447824 */ /* 0x000fca00018e0645 */
[----:B------:R1:W-:Y:S01]  /*1b2d0*/  STL [R1+0x2c], R68 ;  /* 0x00002c4401007387 */ /* 0x0003e20000100800 */
[----:B0-----:R-:W-:Y:S02]  /*1b2e0*/  @!P1 IMAD.MOV.U32 R5, RZ, RZ, R68 ;  /* 0x000000ffff059224 */ /* 0x001fe400078e0044 */
[----:B------:R-:W-:-:S05]  /*1b2f0*/  @!P1 IMAD.MOV.U32 R4, RZ, RZ, R3 ;  /* 0x000000ffff049224 */ /* 0x000fca00078e0003 */
[----:B------:R0:W3:Y:S04]  /*1b300*/  @!P1 LDG.E.U16 R58, desc[UR20][R4.64] ;  /* 0x00000014043a9981 */ /* 0x0000e8000c1e1500 */
[----:B-1----:R-:W3:Y:S04]  /*1b310*/  LDL.LU R68, [R1+0x50] ;  /* 0x0000500001447983 */ /* 0x002ee80000300800 */
[----:B------:R-:W3:Y:S01]  /*1b320*/  LDL.LU R3, [R1+0x58] ;  /* 0x0000580001037983 */ /* 0x000ee20000300800 */
[-C--:B--2---:R-:W-:Y:S02]  /*1b330*/  IADD3 R2, P3, PT, R2, R70.reuse, RZ ;  /* 0x0000004602027210 */ /* 0x084fe40007f7e0ff */
[----:B----4-:R-:W-:-:S03]  /*1b340*/  IADD3 R33, P4, PT, R33, R70, RZ ;  /* 0x0000004621217210 */ /* 0x010fc60007f9e0ff */
[----:B------:R-:W-:Y:S01]  /*1b350*/  IMAD.X R72, R72, 0x1, R69, P3 ;  /* 0x0000000148487824 */ /* 0x000fe200018e0645 */
[----:B------:R1:W-:Y:S01]  /*1b360*/  STL [R1+0x38], R2 ;  /* 0x0000380201007387 */ /* 0x0003e20000100800 */
[----:B------:R-:W-:-:S03]  /*1b370*/  IADD3 R0, P3, PT, R0, R70, RZ ;  /* 0x0000004600007210 */ /* 0x000fc60007f7e0ff */
[----:B------:R-:W-:Y:S01]  /*1b380*/  STL [R1+0x40], R33 ;  /* 0x0000402101007387 */ /* 0x000fe20000100800 */
[----:B0-----:R-:W-:-:S03]  /*1b390*/  @!P1 IMAD.MOV.U32 R4, RZ, RZ, R2 ;  /* 0x000000ffff049224 */ /* 0x001fc600078e0002 */
[----:B------:R-:W-:Y:S04]  /*1b3a0*/  STL [R1+0x34], R72 ;  /* 0x0000344801007387 */ /* 0x000fe80000100800 */
[----:B------:R-:W-:Y:S04]  /*1b3b0*/  STL [R1+0x48], R0 ;  /* 0x0000480001007387 */ /* 0x000fe80000100800 */
[----:B------:R-:W2:Y:S01]  /*1b3c0*/  LDL.LU R83, [R1+0x4c] ;  /* 0x00004c0001537983 */ /* 0x000ea20000300800 */
[----:B------:R-:W-:-:S05]  /*1b3d0*/  IMAD.X R71, R71, 0x1, R69, P4 ;  /* 0x0000000147477824 */ /* 0x000fca00020e0645 */
[----:B------:R0:W-:Y:S04]  /*1b3e0*/  STL [R1+0x3c], R71 ;  /* 0x00003c4701007387 */ /* 0x0001e80000100800 */
[----:B-1----:R-:W4:Y:S01]  /*1b3f0*/  LDL.LU R2, [R1+0x60] ;  /* 0x0000600001027983 */ /* 0x002f220000300800 */
[----:B------:R-:W-:Y:S01]  /*1b400*/  PRMT R49, RZ, 0x7610, R49 ;  /* 0x00007610ff317816 */ /* 0x000fe20000000031 */
[----:B------:R-:W-:Y:S01]  /*1b410*/  @!P1 IMAD.MOV.U32 R5, RZ, RZ, R72 ;  /* 0x000000ffff059224 */ /* 0x000fe200078e0048 */
[----:B------:R-:W-:Y:S01]  /*1b420*/  PRMT R40, RZ, 0x7610, R40 ;  /* 0x00007610ff287816 */ /* 0x000fe20000000028 */
[----:B------:R-:W4:Y:S04]  /*1b430*/  LDL.LU R82, [R1+0x54] ;  /* 0x0000540001527983 */ /* 0x000f280000300800 */
[----:B------:R1:W4:Y:S01]  /*1b440*/  @!P1 LDG.E.U16 R49, desc[UR20][R4.64] ;  /* 0x0000001404319981 */ /* 0x000322000c1e1500 */
[----:B---3--:R-:W-:-:S02]  /*1b450*/  IMAD.X R32, R32, 0x1, R69, P3 ;  /* 0x0000000120207824 */ /* 0x008fc400018e0645 */
[----:B-1----:R-:W-:Y:S02]  /*1b460*/  @!P1 IMAD.MOV.U32 R4, RZ, RZ, R33 ;  /* 0x000000ffff049224 */ /* 0x002fe400078e0021 */
[----:B------:R-:W-:Y:S01]  /*1b470*/  @!P1 IMAD.MOV.U32 R5, RZ, RZ, R71 ;  /* 0x000000ffff059224 */ /* 0x000fe200078e0047 */
[----:B------:R1:W-:Y:S01]  /*1b480*/  STL [R1+0x44], R32 ;  /* 0x0000442001007387 */ /* 0x0003e20000100800 */
[----:B------:R-:W-:-:S03]  /*1b490*/  PRMT R31, RZ, 0x7610, R31 ;  /* 0x00007610ff1f7816 */ /* 0x000fc6000000001f */
[----:B0-----:R-:W3:Y:S04]  /*1b4a0*/  LDL.LU R71, [R1+0x5c] ;  /* 0x00005c0001477983 */ /* 0x001ee80000300800 */
[----:B------:R0:W3:Y:S04]  /*1b4b0*/  @!P1 LDG.E.U16 R40, desc[UR20][R4.64] ;  /* 0x0000001404289981 */ /* 0x0000e8000c1e1500 */
[----:B------:R-:W3:Y:S01]  /*1b4c0*/  LDL.LU R72, [R1+0x64] ;  /* 0x0000640001487983 */ /* 0x000ee20000300800 */
[-C--:B------:R-:W-:Y:S01]  /*1b4d0*/  IADD3 R68, P3, PT, R68, R70.reuse, RZ ;  /* 0x0000004644447210 */ /* 0x080fe20007f7e0ff */
[----:B0-----:R-:W-:Y:S01]  /*1b4e0*/  @!P1 IMAD.MOV.U32 R5, RZ, RZ, R32 ;  /* 0x000000ffff059224 */ /* 0x001fe200078e0020 */
[----:B------:R-:W-:-:S03]  /*1b4f0*/  IADD3 R3, P4, PT, R3, R70, RZ ;  /* 0x0000004603037210 */ /* 0x000fc60007f9e0ff */
[----:B------:R0:W-:Y:S01]  /*1b500*/  STL [R1+0x50], R68 ;  /* 0x0000504401007387 */ /* 0x0001e20000100800 */
[----:B------:R-:W-:-:S03]  /*1b510*/  @!P1 IMAD.MOV.U32 R4, RZ, RZ, R0 ;  /* 0x000000ffff049224 */ /* 0x000fc600078e0000 */
[----:B-1----:R-:W3:Y:S04]  /*1b520*/  LDL.LU R32, [R1+0x68] ;  /* 0x0000680001207983 */ /* 0x002ee80000300800 */
[----:B------:R-:W3:Y:S04]  /*1b530*/  LDL.LU R33, [R1+0x70] ;  /* 0x0000700001217983 */ /* 0x000ee80000300800 */
[----:B------:R-:W3:Y:S04]  /*1b540*/  LDL.LU R0, [R1+0x78] ;  /* 0x0000780001007983 */ /* 0x000ee80000300800 */
[----:B------:R1:W-:Y:S04]  /*1b550*/  STL [R1+0x58], R3 ;  /* 0x0000580301007387 */ /* 0x0003e80000100800 */
[----:B------:R0:W3:Y:S02]  /*1b560*/  @!P1 LDG.E.U16 R31, desc[UR20][R4.64] ;  /* 0x00000014041f9981 */ /* 0x0000e4000c1e1500 */
[----:B0-----:R-:W-:-:S02]  /*1b570*/  @!P1 IMAD.MOV.U32 R4, RZ, RZ, R68 ;  /* 0x000000ffff049224 */ /* 0x001fc400078e0044 */
[----:B--2---:R-:W-:-:S05]  /*1b580*/  IMAD.X R83, R83, 0x1, R69, P3 ;  /* 0x0000000153537824 */ /* 0x004fca00018e0645 */
[----:B------:R-:W-:Y:S01]  /*1b590*/  STL [R1+0x4c], R83 ;  /* 0x00004c5301007387 */ /* 0x000fe20000100800 */
[----:B----4-:R-:W-:-:S05]  /*1b5a0*/  IADD3 R2, P3, PT, R2, R70, RZ ;  /* 0x0000004602027210 */ /* 0x010fca0007f7e0ff */
[----:B------:R-:W-:Y:S04]  /*1b5b0*/  STL [R1+0x60], R2 ;  /* 0x0000600201007387 */ /* 0x000fe80000100800 */
[----:B------:R-:W2:Y:S01]  /*1b5c0*/  LDL.LU R68, [R1+0x6c] ;  /* 0x00006c0001447983 */ /* 0x000ea20000300800 */
[----:B------:R-:W-:Y:S01]  /*1b5d0*/  PRMT R21, RZ, 0x7610, R21 ;  /* 0x00007610ff157816 */ /* 0x000fe20000000015 */
[----:B------:R-:W-:Y:S02]  /*1b5e0*/  @!P1 IMAD.MOV.U32 R5, RZ, RZ, R83 ;  /* 0x000000ffff059224 */ /* 0x000fe400078e0053 */
[----:B------:R-:W-:Y:S01]  /*1b5f0*/  IMAD.X R82, R82, 0x1, R69, P4 ;  /* 0x0000000152527824 */ /* 0x000fe200020e0645 */
[----:B------:R-:W-:Y:S02]  /*1b600*/  PRMT R11, RZ, 0x7610, R11 ;  /* 0x00007610ff0b7816 */ /* 0x000fe4000000000b */
[----:B------:R0:W4:Y:S04]  /*1b610*/  @!P1 LDG.E.U16 R21, desc[UR20][R4.64] ;  /* 0x0000001404159981 */ /* 0x000128000c1e1500 */
[----:B------:R-:W-:Y:S01]  /*1b620*/  STL [R1+0x54], R82 ;  /* 0x0000545201007387 */ /* 0x000fe20000100800 */
[----:B---3--:R-:W-:-:S02]  /*1b630*/  IMAD.X R71, R71, 0x1, R69, P3 ;  /* 0x0000000147477824 */ /* 0x008fc400018e0645 */
[----:B0-----:R-:W-:Y:S02]  /*1b640*/  @!P1 IMAD.MOV.U32 R4, RZ, RZ, R3 ;  /* 0x000000ffff049224 */ /* 0x001fe400078e0003 */
[----:B------:R-:W-:Y:S01]  /*1b650*/  @!P1 IMAD.MOV.U32 R5, RZ, RZ, R82 ;  /* 0x000000ffff059224 */ /* 0x000fe200078e0052 */
[----:B-1----:R-:W3:Y:S01]  /*1b660*/  LDL.LU R3, [R1+0x74] ;  /* 0x0000740001037983 */ /* 0x002ee20000300800 */
[----:B------:R-:W-:-:S03]  /*1b670*/  PRMT R80, RZ, 0x7610, R80 ;  /* 0x00007610ff507816 */ /* 0x000fc60000000050 */
[----:B------:R0:W4:Y:S04]  /*1b680*/  @!P1 LDG.E.U16 R11, desc[UR20][R4.64] ;  /* 0x00000014040b9981 */ /* 0x000128000c1e1500 */
[----:B------:R1:W-:Y:S01]  /*1b690*/  STL [R1+0x5c], R71 ;  /* 0x00005c4701007387 */ /* 0x0003e20000100800 */
[-C--:B------:R-:W-:Y:S01]  /*1b6a0*/  IADD3 R32, P3, PT, R32, R70.reuse, RZ ;  /* 0x0000004620207210 */ /* 0x080fe20007f7e0ff */
[----:B0-----:R-:W-:Y:S01]  /*1b6b0*/  @!P1 IMAD.MOV.U32 R5, RZ, RZ, R71 ;  /* 0x000000ffff059224 */ /* 0x001fe200078e0047 */
[----:B------:R-:W-:-:S03]  /*1b6c0*/  IADD3 R33, P4, PT, R33, R70, RZ ;  /* 0x0000004621217210 */ /* 0x000fc60007f9e0ff */
[----:B------:R-:W-:Y:S01]  /*1b6d0*/  IMAD.X R72, R72, 0x1, R69, P3 ;  /* 0x0000000148487824 */ /* 0x000fe200018e0645 */
[----:B-1----:R-:W4:Y:S01]  /*1b6e0*/  LDL.LU R71, [R1+0x80] ;  /* 0x0000800001477983 */ /* 0x002f220000300800 */
[----:B------:R-:W-:Y:S01]  /*1b6f0*/  @!P1 IMAD.MOV.U32 R4, RZ, RZ, R2 ;  /* 0x000000ffff049224 */ /* 0x000fe200078e0002 */
[----:B------:R-:W-:Y:S02]  /*1b700*/  IADD3 R0, P3, PT, R0, R70, RZ ;  /* 0x0000004600007210 */ /* 0x000fe40007f7e0ff */
[----:B------:R-:W4:Y:S04]  /*1b710*/  LDL.LU R2, [R1+0x88] ;  /* 0x0000880001027983 */ /* 0x000f280000300800 */
[----:B------:R0:W-:Y:S04]  /*1b720*/  STL [R1+0x68], R32 ;  /* 0x0000682001007387 */ /* 0x0001e80000100800 */
[----:B------:R-:W-:Y:S04]  /*1b730*/  STL [R1+0x70], R33 ;  /* 0x0000702101007387 */ /* 0x000fe80000100800 */
[----:B------:R-:W-:Y:S04]  /*1b740*/  STL [R1+0x64], R72 ;  /* 0x0000644801007387 */ /* 0x000fe80000100800 */
[----:B------:R-:W-:Y:S04]  /*1b750*/  STL [R1+0x78], R0 ;  /* 0x0000780001007387 */ /* 0x000fe80000100800 */
[----:B------:R1:W4:Y:S04]  /*1b760*/  @!P1 LDG.E.U16 R80, desc[UR20][R4.64] ;  /* 0x0000001404509981 */ /* 0x000328000c1e1500 */
[----:B------:R-:W4:Y:S01]  /*1b770*/  LDL.LU R83, [R1+0x7c] ;  /* 0x00007c0001537983 */ /* 0x000f220000300800 */
[----:B-1----:R-:W-:-:S02]  /*1b780*/  @!P1 IMAD.MOV.U32 R4, RZ, RZ, R32 ;  /* 0x000000ffff049224 */ /* 0x002fc400078e0020 */
[----:B--2---:R-:W-:-:S05]  /*1b790*/  IMAD.X R68, R68, 0x1, R69, P4 ;  /* 0x0000000144447824 */ /* 0x004fca00020e0645 */
[----:B------:R1:W-:Y:S04]  /*1b7a0*/  STL [R1+0x6c], R68 ;  /* 0x00006c4401007387 */ /* 0x0003e80000100800 */
[----:B0-----:R-:W2:Y:S01]  /*1b7b0*/  LDL.LU R32, [R1+0x90] ;  /* 0x0000900001207983 */ /* 0x001ea20000300800 */
[----:B------:R-:W-:Y:S01]  /*1b7c0*/  PRMT R66, RZ, 0x7610, R66 ;  /* 0x00007610ff427816 */ /* 0x000fe20000000042 */
[----:B------:R-:W-:Y:S01]  /*1b7d0*/  @!P1 IMAD.MOV.U32 R5, RZ, RZ, R72 ;  /* 0x000000ffff059224 */ /* 0x000fe200078e0048 */
[----:B------:R-:W-:Y:S01]  /*1b7e0*/  PRMT R57, RZ, 0x7610, R57 ;  /* 0x00007610ff397816 */ /* 0x000fe20000000039 */
[----:B------:R-:W2:Y:S04]  /*1b7f0*/  LDL.LU R82, [R1+0x84] ;  /* 0x0000840001527983 */ /* 0x000ea80000300800 */
[----:B------:R0:W2:Y:S01]  /*1b800*/  @!P1 LDG.E.U16 R66, desc[UR20][R4.64] ;  /* 0x0000001404429981 */ /* 0x0000a2000c1e1500 */
[----:B---3--:R-:W-:-:S02]  /*1b810*/  IMAD.X R3, R3, 0x1, R69, P3 ;  /* 0x0000000103037824 */ /* 0x008fc400018e0645 */
[----:B0-----:R-:W-:Y:S02]  /*1b820*/  @!P1 IMAD.MOV.U32 R4, RZ, RZ, R33 ;  /* 0x000000ffff049224 */ /* 0x001fe400078e0021 */
[----:B------:R-:W-:Y:S01]  /*1b830*/  @!P1 IMAD.MOV.U32 R5, RZ, RZ, R68 ;  /* 0x000000ffff059224 */ /* 0x000fe200078e0044 */
[----:B------:R0:W-:Y:S01]  /*1b840*/  STL [R1+0x74], R3 ;  /* 0x0000740301007387 */ /* 0x0001e20000100800 */
[----:B------:R-:W-:-:S03]  /*1b850*/  PRMT R48, RZ, 0x7610, R48 ;  /* 0x00007610ff307816 */ /* 0x000fc60000000030 */
[----:B-1----:R-:W3:Y:S04]  /*1b860*/  LDL.LU R68, [R1+0x8c] ;  /* 0x00008c0001447983 */ /* 0x002ee80000300800 */
[----:B------:R1:W3:Y:S04]  /*1b870*/  @!P1 LDG.E.U16 R57, desc[UR20][R4.64] ;  /* 0x0000001404399981 */ /* 0x0002e8000c1e1500 */
[----:B------:R-:W3:Y:S01]  /*1b880*/  LDL.LU R72, [R1+0x94] ;  /* 0x0000940001487983 */ /* 0x000ee20000300800 */
[-C--:B----4-:R-:W-:Y:S02]  /*1b890*/  IADD3 R71, P3, PT, R71, R70.reuse, RZ ;  /* 0x0000004647477210 */ /* 0x090fe40007f7e0ff */
[----:B------:R-:W-:Y:S01]  /*1b8a0*/  IADD3 R2, P4, PT, R2, R70, RZ ;  /* 0x0000004602027210 */ /* 0x000fe20007f9e0ff */
[----:B-1----:R-:W-:-:S02]  /*1b8b0*/  @!P1 IMAD.MOV.U32 R5, RZ, RZ, R3 ;  /* 0x000000ffff059224 */ /* 0x002fc400078e0003 */
[----:B------:R1:W-:Y:S01]  /*1b8c0*/  STL [R1+0x80], R71 ;  /* 0x0000804701007387 */ /* 0x0003e20000100800 */
[----:B------:R-:W-:-:S03]  /*1b8d0*/  @!P1 IMAD.MOV.U32 R4, RZ, RZ, R0 ;  /* 0x000000ffff049224 */ /* 0x000fc600078e0000 */
[----:B0-----:R-:W4:Y:S04]  /*1b8e0*/  LDL.LU R3, [R1+0x98] ;  /* 0x0000980001037983 */ /* 0x001f280000300800 */
[----:B------:R-:W4:Y:S04]  /*1b8f0*/  LDL.LU R33, [R1+0xa0] ;  /* 0x0000a00001217983 */ /* 0x000f280000300800 */
[----:B------:R-:W4:Y:S04]  /*1b900*/  LDL.LU R0, [R1+0xa8] ;  /* 0x0000a80001007983 */ /* 0x000f280000300800 */
[----:B------:R0:W-:Y:S04]  /*1b910*/  STL [R1+0x88], R2 ;  /* 0x0000880201007387 */ /* 0x0001e80000100800 */
[----:B------:R0:W4:Y:S01]  /*1b920*/  @!P1 LDG.E.U16 R48, desc[UR20][R4.64] ;  /* 0x0000001404309981 */ /* 0x000122000c1e1500 */
[----:B------:R-:W-:-:S05]  /*1b930*/  IMAD.X R83, R83, 0x1, R69, P3 ;  /* 0x0000000153537824 */ /* 0x000fca00018e0645 */
[----:B------:R-:W-:Y:S01]  /*1b940*/  STL [R1+0x7c], R83 ;  /* 0x00007c5301007387 */ /* 0x000fe20000100800 */
[----:B0-----:R-:W-:Y:S01]  /*1b950*/  @!P1 IMAD.MOV.U32 R4, RZ, RZ, R71 ;  /* 0x000000ffff049224 */ /* 0x001fe200078e0047 */
[----:B--2---:R-:W-:-:S05]  /*1b960*/  IADD3 R32, P3, PT, R32, R70, RZ ;  /* 0x0000004620207210 */ /* 0x004fca0007f7e0ff */
[----:B------:R-:W-:Y:S04]  /*1b970*/  STL [R1+0x90], R32 ;  /* 0x0000902001007387 */ /* 0x000fe80000100800 */
[----:B-1----:R-:W2:Y:S01]  /*1b980*/  LDL.LU R71, [R1+0x9c] ;  /* 0x00009c0001477983 */ /* 0x002ea20000300800 */
[----:B------:R-:W-:Y:S01]  /*1b990*/  PRMT R39, RZ, 0x7610, R39 ;  /* 0x00007610ff277816 */ /* 0x000fe20000000027 */
[----:B------:R-:W-:Y:S02]  /*1b9a0*/  @!P1 IMAD.MOV.U32 R5, RZ, RZ, R83 ;  /* 0x000000ffff059224 */ /* 0x000fe400078e0053 */
[--C-:B------:R-:W-:Y:S01]  /*1b9b0*/  IMAD.X R82, R82, 0x1, R69.reuse, P4 ;  /* 0x0000000152527824 */ /* 0x100fe200020e0645 */
[----:B------:R-:W-:Y:S02]  /*1b9c0*/  PRMT R30, RZ, 0x7610, R30 ;  /* 0x00007610ff1e7816 */ /* 0x000fe4000000001e */
[----:B------:R0:W2:Y:S04]  /*1b9d0*/  @!P1 LDG.E.U16 R39, desc[UR20][R4.64] ;  /* 0x0000001404279981 */ /* 0x0000a8000c1e1500 */
[----:B------:R-:W-:Y:S01]  /*1b9e0*/  STL [R1+0x84], R82 ;  /* 0x0000845201007387 */ /* 0x000fe20000100800 */
[----:B---3--:R-:W-:-:S02]  /*1b9f0*/  IMAD.X R68, R68, 0x1, R69, P3 ;  /* 0x0000000144447824 */ /* 0x008fc400018e0645 */
[----:B0-----:R-:W-:Y:S02]  /*1ba00*/  @!P1 IMAD.MOV.U32 R4, RZ, RZ, R2 ;  /* 0x000000ffff049224 */ /* 0x001fe400078e0002 */
[----:B------:R-:W-:Y:S01]  /*1ba10*/  @!P1 IMAD.MOV.U32 R5, RZ, RZ, R82 ;  /* 0x000000ffff059224 */ /* 0x000fe200078e0052 */
[----:B------:R-:W3:Y:S01]  /*1ba20*/  LDL.LU R2, [R1+0xa4] ;  /* 0x0000a40001027983 */ /* 0x000ee20000300800 */
[----:B------:R-:W-:-:S03]  /*1ba30*/  PRMT R20, RZ, 0x7610, R20 ;  /* 0x00007610ff147816 */ /* 0x000fc60000000014 */
[----:B------:R0:W3:Y:S04]  /*1ba40*/  @!P1 LDG.E.U16 R30, desc[UR20][R4.64] ;  /* 0x00000014041e9981 */ /* 0x0000e8000c1e1500 */
[----:B------:R1:W-:Y:S01]  /*1ba50*/  STL [R1+0x8c], R68 ;  /* 0x00008c4401007387 */ /* 0x0003e20000100800 */
[-C--:B----4-:R-:W-:Y:S01]  /*1ba60*/  IADD3 R3, P3, PT, R3, R70.reuse, RZ ;  /* 0x0000004603037210 */ /* 0x090fe20007f7e0ff */
        /* <DEDUP_REMOVED lines=28> */
[----:B------:R1:W3:Y:S01]  /*1bc30*/  @!P1 LDG.E.U16 R79, desc[UR20][R4.64] ;  /* 0x00000014044f9981 */ /* 0x0002e2000c1e1500 */
[----:B----4-:R-:W-:-:S03]  /*1bc40*/  IADD3 R68, P3, PT, R68, R70, RZ ;  /* 0x0000004644447210 */ /* 0x010fc60007f7e0ff */
[----:B------:R-:W4:Y:S01]  /*1bc50*/  LDL.LU R72, [R1+0xc4] ;  /* 0x0000c40001487983 */ /* 0x000f220000300800 */
[----:B------:R-:W-:-:S03]  /*1bc60*/  IADD3 R32, P4, PT, R32, R70, RZ ;  /* 0x0000004620207210 */ /* 0x000fc60007f9e0ff */
[----:B------:R2:W-:Y:S01]  /*1bc70*/  STL [R1+0xb0], R68 ;  /* 0x0000b04401007387 */ /* 0x0005e20000100800 */
[----:B-1----:R-:W-:-:S03]  /*1bc80*/  @!P1 IMAD.MOV.U32 R5, RZ, RZ, R2 ;  /* 0x000000ffff059224 */ /* 0x002fc600078e0002 */
[----:B0-----:R-:W4:Y:S01]  /*1bc90*/  LDL.LU R2, [R1+0xc8] ;  /* 0x0000c80001027983 */ /* 0x001f220000300800 */
[----:B------:R-:W-:-:S03]  /*1bca0*/  @!P1 IMAD.MOV.U32 R4, RZ, RZ, R0 ;  /* 0x000000ffff049224 */ /* 0x000fc600078e0000 */
[----:B------:R-:W4:Y:S04]  /*1bcb0*/  LDL.LU R33, [R1+0xd0] ;  /* 0x0000d00001217983 */ /* 0x000f280000300800 */
[----:B------:R-:W4:Y:S04]  /*1bcc0*/  LDL.LU R0, [R1+0xd8] ;  /* 0x0000d80001007983 */ /* 0x000f280000300800 */
[----:B------:R0:W-:Y:S04]  /*1bcd0*/  STL [R1+0xb8], R32 ;  /* 0x0000b82001007387 */ /* 0x0001e80000100800 */
[----:B------:R1:W4:Y:S01]  /*1bce0*/  @!P1 LDG.E.U16 R65, desc[UR20][R4.64] ;  /* 0x0000001404419981 */ /* 0x000322000c1e1500 */
[----:B------:R-:W-:-:S05]  /*1bcf0*/  IMAD.X R83, R83, 0x1, R69, P3 ;  /* 0x0000000153537824 */ /* 0x000fca00018e0645 */
[----:B------:R-:W-:Y:S01]  /*1bd00*/  STL [R1+0xac], R83 ;  /* 0x0000ac5301007387 */ /* 0x000fe20000100800 */
[----:B-1----:R-:W-:Y:S01]  /*1bd10*/  @!P1 IMAD.MOV.U32 R4, RZ, RZ, R68 ;  /* 0x000000ffff049224 */ /* 0x002fe200078e0044 */
[----:B--2---:R-:W-:-:S05]  /*1bd20*/  IADD3 R3, P3, PT, R3, R70, RZ ;  /* 0x0000004603037210 */ /* 0x004fca0007f7e0ff */
[----:B------:R-:W-:Y:S04]  /*1bd30*/  STL [R1+0xc0], R3 ;  /* 0x0000c00301007387 */ /* 0x000fe80000100800 */
[----:B------:R-:W2:Y:S01]  /*1bd40*/  LDL.LU R68, [R1+0xcc] ;  /* 0x0000cc0001447983 */ /* 0x000ea20000300800 */
[----:B------:R-:W-:Y:S01]  /*1bd50*/  PRMT R56, RZ, 0x7610, R56 ;  /* 0x00007610ff387816 */ /* 0x000fe20000000038 */
[----:B------:R-:W-:Y:S02]  /*1bd60*/  @!P1 IMAD.MOV.U32 R5, RZ, RZ, R83 ;  /* 0x000000ffff059224 */ /* 0x000fe400078e0053 */
[----:B------:R-:W-:Y:S01]  /*1bd70*/  IMAD.X R82, R82, 0x1, R69, P4 ;  /* 0x0000000152527824 */ /* 0x000fe200020e0645 */
[----:B------:R-:W-:Y:S02]  /*1bd80*/  PRMT R47, RZ, 0x7610, R47 ;  /* 0x00007610ff2f7816 */ /* 0x000fe4000000002f */
[----:B------:R1:W2:Y:S04]  /*1bd90*/  @!P1 LDG.E.U16 R56, desc[UR20][R4.64] ;  /* 0x0000001404389981 */ /* 0x0002a8000c1e1500 */
[----:B------:R-:W-:Y:S01]  /*1bda0*/  STL [R1+0xb4], R82 ;  /* 0x0000b45201007387 */ /* 0x000fe20000100800 */
[----:B---3--:R-:W-:-:S02]  /*1bdb0*/  IMAD.X R71, R71, 0x1, R69, P3 ;  /* 0x0000000147477824 */ /* 0x008fc400018e0645 */
[----:B-1----:R-:W-:Y:S02]  /*1bdc0*/  @!P1 IMAD.MOV.U32 R4, RZ, RZ, R32 ;  /* 0x000000ffff049224 */ /* 0x002fe400078e0020 */
[----:B------:R-:W-:Y:S01]  /*1bdd0*/  @!P1 IMAD.MOV.U32 R5, RZ, RZ, R82 ;  /* 0x000000ffff059224 */ /* 0x000fe200078e0052 */
[----:B0-----:R-:W3:Y:S01]  /*1bde0*/  LDL.LU R32, [R1+0xd4] ;  /* 0x0000d40001207983 */ /* 0x001ee20000300800 */
[----:B------:R-:W-:-:S03]  /*1bdf0*/  PRMT R38, RZ, 0x7610, R38 ;  /* 0x00007610ff267816 */ /* 0x000fc60000000026 */
[----:B------:R0:W3:Y:S01]  /*1be00*/  @!P1 LDG.E.U16 R47, desc[UR20][R4.64] ;  /* 0x00000014042f9981 */ /* 0x0000e2000c1e1500 */
[----:B----4-:R-:W-:-:S03]  /*1be10*/  IADD3 R2, P3, PT, R2, R70, RZ ;  /* 0x0000004602027210 */ /* 0x010fc60007f7e0ff */
[----:B------:R1:W-:Y:S01]  /*1be20*/  STL [R1+0xbc], R71 ;  /* 0x0000bc4701007387 */ /* 0x0003e20000100800 */
[-C--:B------:R-:W-:Y:S01]  /*1be30*/  IADD3 R33, P4, PT, R33, R70.reuse, RZ ;  /* 0x0000004621217210 */ /* 0x080fe20007f9e0ff */
[----:B0-----:R-:W-:Y:S02]  /*1be40*/  @!P1 IMAD.MOV.U32 R5, RZ, RZ, R71 ;  /* 0x000000ffff059224 */ /* 0x001fe400078e0047 */
[----:B------:R-:W-:Y:S01]  /*1be50*/  IMAD.X R72, R72, 0x1, R69, P3 ;  /* 0x0000000148487824 */ /* 0x000fe200018e0645 */
[----:B------:R-:W-:Y:S01]  /*1be60*/  IADD3 R0, P3, PT, R0, R70, RZ ;  /* 0x0000004600007210 */ /* 0x000fe20007f7e0ff */
[----:B------:R-:W-:Y:S01]  /*1be70*/  @!P1 IMAD.MOV.U32 R4, RZ, RZ, R3 ;  /* 0x000000ffff049224 */ /* 0x000fe200078e0003 */
[----:B-1----:R-:W4:Y:S04]  /*1be80*/  LDL.LU R71, [R1+0xe0] ;  /* 0x0000e00001477983 */ /* 0x002f280000300800 */
        /* <DEDUP_REMOVED lines=102> */
[--C-:B------:R-:W-:Y:S01]  /*1c4f0*/  IMAD.X R82, R82, 0x1, R69.reuse, P4 ;  /* 0x0000000152527824 */ /* 0x100fe200020e0645 */
        /* <DEDUP_REMOVED lines=59> */
[----:B------:R-:W-:Y:S01]  /*1c8b0*/  IMAD.X R82, R82, 0x1, R69, P4 ;  /* 0x0000000152527824 */ /* 0x000fe200020e0645 */
        /* <DEDUP_REMOVED lines=20> */
[----:B------:R1:W-:Y:S04]  /*1ca00*/  STL [R1+0x174], R72 ;  /* 0x0001744801007387 */ /* 0x0003e80000100800 */
[----:B------:R-:W-:Y:S04]  /*1ca10*/  STL [R1+0x188], R0 ;  /* 0x0001880001007387 */ /* 0x000fe80000100800 */
[----:B------:R0:W4:Y:S04]  /*1ca20*/  @!P1 LDG.E.U16 R17, desc[UR20][R4.64] ;  /* 0x0000001404119981 */ /* 0x000128000c1e1500 */
[----:B------:R-:W4:Y:S01]  /*1ca30*/  LDL.LU R83, [R1+0x18c] ;  /* 0x00018c0001537983 */ /* 0x000f220000300800 */
[----:B0-----:R-:W-:-:S02]  /*1ca40*/  @!P1 IMAD.MOV.U32 R4, RZ, RZ, R2 ;  /* 0x000000ffff049224 */ /* 0x001fc400078e0002 */
[----:B--2---:R-:W-:-:S05]  /*1ca50*/  IMAD.X R71, R71, 0x1, R69, P4 ;  /* 0x0000000147477824 */ /* 0x004fca00020e0645 */
[----:B------:R0:W-:Y:S04]  /*1ca60*/  STL [R1+0x17c], R71 ;  /* 0x00017c4701007387 */ /* 0x0001e80000100800 */
[----:B------:R-:W2:Y:S01]  /*1ca70*/  LDL.LU R2, [R1+0x1a0] ;  /* 0x0001a00001027983 */ /* 0x000ea20000300800 */
        /* <DEDUP_REMOVED lines=87> */
[----:B------:R0:W-:Y:S04]  /*1cff0*/  STL [R1+0x1d0], R32 ;  /* 0x0001d02001007387 */ /* 0x0001e80000100800 */
        /* <DEDUP_REMOVED lines=10> */
[----:B------:R-:W3:Y:S01]  /*1d0a0*/  LDL.LU R2, [R1+0x1e4] ;  /* 0x0001e40001027983 */ /* 0x000ee20000300800 */
[----:B------:R-:W-:-:S03]  /*1d0b0*/  PRMT R52, RZ, 0x7610, R52 ;  /* 0x00007610ff347816 */ /* 0x000fc60000000034 */
[----:B------:R1:W3:Y:S04]  /*1d0c0*/  @!P1 LDG.E.U16 R61, desc[UR20][R4.64] ;  /* 0x00000014043d9981 */ /* 0x0002e8000c1e1500 */
[----:B------:R0:W-:Y:S01]  /*1d0d0*/  STL [R1+0x1cc], R68 ;  /* 0x0001cc4401007387 */ /* 0x0001e20000100800 */
[-C--:B----4-:R-:W-:Y:S01]  /*1d0e0*/  IADD3 R3, P3, PT, R3, R70.reuse, RZ ;  /* 0x0000004603037210 */ /* 0x090fe20007f7e0ff */
[----:B-1----:R-:W-:Y:S02]  /*1d0f0*/  @!P1 IMAD.MOV.U32 R4, RZ, RZ, R32 ;  /* 0x000000ffff049224 */ /* 0x002fe400078e0020 */
[----:B0-----:R-:W4:Y:S01]  /*1d100*/  LDL.LU R32, [R1+0x1f0] ;  /* 0x0001f00001207983 */ /* 0x001f220000300800 */
[----:B------:R-:W-:Y:S01]  /*1d110*/  IADD3 R71, P4, PT, R71, R70, RZ ;  /* 0x0000004647477210 */ /* 0x000fe20007f9e0ff */
[----:B------:R-:W-:-:S02]  /*1d120*/  @!P1 IMAD.MOV.U32 R5, RZ, RZ, R68 ;  /* 0x000000ffff059224 */ /* 0x000fc400078e0044 */
[----:B------:R-:W-:Y:S01]  /*1d130*/  IMAD.X R33, R33, 0x1, R69, P3 ;  /* 0x0000000121217824 */ /* 0x000fe200018e0645 */
[----:B------:R-:W-:Y:S01]  /*1d140*/  IADD3 R0, P3, PT, R0, R70, RZ ;  /* 0x0000004600007210 */ /* 0x000fe20007f7e0ff */
[----:B------:R-:W4:Y:S04]  /*1d150*/  LDL.LU R68, [R1+0x1f8] ;  /* 0x0001f80001447983 */ /* 0x000f280000300800 */
[----:B------:R-:W-:Y:S04]  /*1d160*/  STL [R1+0x1d8], R3 ;  /* 0x0001d80301007387 */ /* 0x000fe80000100800 */
[----:B------:R-:W-:Y:S04]  /*1d170*/  STL [R1+0x1e0], R71 ;  /* 0x0001e04701007387 */ /* 0x000fe80000100800 */
[----:B------:R0:W4:Y:S04]  /*1d180*/  @!P1 LDG.E.U16 R52, desc[UR20][R4.64] ;  /* 0x0000001404349981 */ /* 0x000128000c1e1500 */
[----:B------:R1:W-:Y:S04]  /*1d190*/  STL [R1+0x1d4], R33 ;  /* 0x0001d42101007387 */ /* 0x0003e80000100800 */
[----:B------:R2:W-:Y:S01]  /*1d1a0*/  STL [R1+0x1e8], R0 ;  /* 0x0001e80001007387 */ /* 0x0005e20000100800 */
[----:B0-----:R-:W-:-:S02]  /*1d1b0*/  @!P1 IMAD.MOV.U32 R5, RZ, RZ, R33 ;  /* 0x000000ffff059224 */ /* 0x001fc400078e0021 */
[----:B------:R-:W-:Y:S01]  /*1d1c0*/  @!P1 IMAD.MOV.U32 R4, RZ, RZ, R3 ;  /* 0x000000ffff049224 */ /* 0x000fe200078e0003 */
[----:B-1----:R-:W4:Y:S01]  /*1d1d0*/  LDL.LU R33, [R1+0x1ec] ;  /* 0x0001ec0001217983 */ /* 0x002f220000300800 */
[----:B--2---:R-:W-:-:S05]  /*1d1e0*/  IMAD.X R72, R72, 0x1, R69, P4 ;  /* 0x0000000148487824 */ /* 0x004fca00020e0645 */
[----:B------:R0:W-:Y:S04]  /*1d1f0*/  STL [R1+0x1dc], R72 ;  /* 0x0001dc4801007387 */ /* 0x0001e80000100800 */
[----:B------:R-:W2:Y:S04]  /*1d200*/  LDL.LU R3, [R1+0x200] ;  /* 0x0002000001037983 */ /* 0x000ea80000300800 */
[----:B------:R-:W2:Y:S01]  /*1d210*/  LDL.LU R111, [R1+0x1f4] ;  /* 0x0001f400016f7983 */ /* 0x000ea20000300800 */
[----:B------:R-:W-:Y:S02]  /*1d220*/  PRMT R43, RZ, 0x7610, R43 ;  /* 0x00007610ff2b7816 */ /* 0x000fe4000000002b */
[----:B------:R-:W-:-:S04]  /*1d230*/  PRMT R34, RZ, 0x7610, R34 ;  /* 0x00007610ff227816 */ /* 0x000fc80000000022 */
[----:B------:R1:W2:Y:S01]  /*1d240*/  @!P1 LDG.E.U16 R43, desc[UR20][R4.64] ;  /* 0x00000014042b9981 */ /* 0x0002a2000c1e1500 */
[----:B---3--:R-:W-:-:S05]  /*1d250*/  IMAD.X R2, R2, 0x1, R69, P3 ;  /* 0x0000000102027824 */ /* 0x008fca00018e0645 */
[----:B------:R3:W-:Y:S01]  /*1d260*/  STL [R1+0x1e4], R2 ;  /* 0x0001e40201007387 */ /* 0x0007e20000100800 */
[----:B-1----:R-:W-:Y:S02]  /*1d270*/  @!P1 IMAD.MOV.U32 R4, RZ, RZ, R71 ;  /* 0x000000ffff049224 */ /* 0x002fe400078e0047 */
[----:B------:R-:W-:Y:S01]  /*1d280*/  @!P1 IMAD.MOV.U32 R5, RZ, RZ, R72 ;  /* 0x000000ffff059224 */ /* 0x000fe200078e0048 */
[----:B------:R-:W2:Y:S04]  /*1d290*/  LDL.LU R71, [R1+0x1fc] ;  /* 0x0001fc0001477983 */ /* 0x000ea80000300800 */
[----:B------:R1:W2:Y:S01]  /*1d2a0*/  @!P1 LDG.E.U16 R34, desc[UR20][R4.64] ;  /* 0x0000001404229981 */ /* 0x0002a2000c1e1500 */
[----:B----4-:R-:W-:-:S03]  /*1d2b0*/  IADD3 R32, P3, PT, R32, R70, RZ ;  /* 0x0000004620207210 */ /* 0x010fc60007f7e0ff */
[----:B------:R-:W4:Y:S04]  /*1d2c0*/  LDL.LU R82, [R1+0x204] ;  /* 0x0002040001527983 */ /* 0x000f280000300800 */
[----:B------:R3:W-:Y:S01]  /*1d2d0*/  STL [R1+0x1f0], R32 ;  /* 0x0001f02001007387 */ /* 0x0007e20000100800 */
[----:B-1----:R-:W-:-:S03]  /*1d2e0*/  @!P1 IMAD.MOV.U32 R4, RZ, RZ, R0 ;  /* 0x000000ffff049224 */ /* 0x002fc600078e0000 */
[----:B------:R-:W4:Y:S01]  /*1d2f0*/  LDL.LU R0, [R1+0x208] ;  /* 0x0002080001007983 */ /* 0x000f220000300800 */
[----:B------:R-:W-:Y:S01]  /*1d300*/  IADD3 R68, P4, PT, R68, R70, RZ ;  /* 0x0000004644447210 */ /* 0x000fe20007f9e0ff */
[----:B------:R-:W-:Y:S02]  /*1d310*/  @!P1 IMAD.MOV.U32 R5, RZ, RZ, R2 ;  /* 0x000000ffff059224 */ /* 0x000fe400078e0002 */
[----:B0-----:R-:W4:Y:S04]  /*1d320*/  LDL.LU R72, [R1+0x210] ;  /* 0x0002100001487983 */ /* 0x001f280000300800 */
[----:B---3--:R-:W3:Y:S01]  /*1d330*/  LDL.LU R2, [R1+0x218] ;  /* 0x0002180001027983 */ /* 0x008ee20000300800 */
[----:B------:R-:W-:-:S03]  /*1d340*/  PRMT R15, RZ, 0x7610, R15 ;  /* 0x00007610ff0f7816 */ /* 0x000fc6000000000f */
[----:B------:R0:W-:Y:S01]  /*1d350*/  STL [R1+0x1f8], R68 ;  /* 0x0001f84401007387 */ /* 0x0001e20000100800 */
[----:B------:R-:W-:-:S05]  /*1d360*/  IMAD.X R33, R33, 0x1, R69, P3 ;  /* 0x0000000121217824 */ /* 0x000fca00018e0645 */
[----:B------:R1:W-:Y:S04]  /*1d370*/  STL [R1+0x1ec], R33 ;  /* 0x0001ec2101007387 */ /* 0x0003e80000100800 */
[----:B------:R0:W3:Y:S02]  /*1d380*/  @!P1 LDG.E.U16 R15, desc[UR20][R32.64] ;  /* 0x00000014200f9981 */ /* 0x0000e4000c1e1500 */
[----:B0-----:R-:W-:Y:S01]  /*1d390*/  @!P1 IMAD.MOV.U32 R32, RZ, RZ, R68 ;  /* 0x000000ffff209224 */ /* 0x001fe200078e0044 */
[----:B--2---:R-:W-:-:S05]  /*1d3a0*/  IADD3 R3, P3, PT, R3, R70, RZ ;  /* 0x0000004603037210 */ /* 0x004fca0007f7e0ff */
[----:B------:R-:W-:Y:S01]  /*1d3b0*/  STL [R1+0x200], R3 ;  /* 0x0002000301007387 */ /* 0x000fe20000100800 */
[----:B------:R-:W-:-:S03]  /*1d3c0*/  IMAD.X R111, R111, 0x1, R69, P4 ;  /* 0x000000016f6f7824 */ /* 0x000fc600020e0645 */
[----:B------:R-:W2:Y:S04]  /*1d3d0*/  LDL.LU R83, [R1+0x20c] ;  /* 0x00020c0001537983 */ /* 0x000ea80000300800 */
[----:B------:R-:W-:Y:S04]  /*1d3e0*/  STL [R1+0x1f4], R111 ;  /* 0x0001f46f01007387 */ /* 0x000fe80000100800 */
[----:B------:R-:W2:Y:S01]  /*1d3f0*/  LDL.LU R68, [R1+0x214] ;  /* 0x0002140001447983 */ /* 0x000ea20000300800 */
[----:B------:R-:W-:Y:S01]  /*1d400*/  PRMT R25, RZ, 0x7610, R25 ;  /* 0x00007610ff197816 */ /* 0x000fe20000000019 */
[----:B-1----:R-:W-:-:S05]  /*1d410*/  @!P1 IMAD.MOV.U32 R33, RZ, RZ, R111 ;  /* 0x000000ffff219224 */ /* 0x002fca00078e006f */
[----:B------:R0:W2:Y:S01]  /*1d420*/  @!P1 LDG.E.U16 R25, desc[UR20][R4.64] ;  /* 0x0000001404199981 */ /* 0x0000a2000c1e1500 */
[----:B------:R-:W-:Y:S01]  /*1d430*/  IMAD.X R71, R71, 0x1, R69, P3 ;  /* 0x0000000147477824 */ /* 0x000fe200018e0645 */
[----:B------:R-:W-:Y:S02]  /*1d440*/  PRMT R74, RZ, 0x7610, R74 ;  /* 0x00007610ff4a7816 */ /* 0x000fe4000000004a */
[----:B0-----:R-:W-:Y:S02]  /*1d450*/  PRMT R5, RZ, 0x7610, R5 ;  /* 0x00007610ff057816 */ /* 0x001fe40000000005 */
[----:B------:R0:W-:Y:S01]  /*1d460*/  STL [R1+0x1fc], R71 ;  /* 0x0001fc4701007387 */ /* 0x0001e20000100800 */
[----:B----4-:R-:W-:-:S03]  /*1d470*/  IADD3 R0, P3, PT, R0, R70, RZ ;  /* 0x0000004600007210 */ /* 0x010fc60007f7e0ff */
[----:B------:R1:W4:Y:S01]  /*1d480*/  @!P1 LDG.E.U16 R5, desc[UR20][R32.64] ;  /* 0x0000001420059981 */ /* 0x000322000c1e1500 */
[-C--:B------:R-:W-:Y:S01]  /*1d490*/  IADD3 R72, P4, PT, R72, R70.reuse, RZ ;  /* 0x0000004648487210 */ /* 0x080fe20007f9e0ff */
[----:B------:R-:W-:Y:S01]  /*1d4a0*/  IMAD.X R82, R82, 0x1, R69, P3 ;  /* 0x0000000152527824 */ /* 0x000fe200018e0645 */
[----:B---3--:R-:W-:Y:S01]  /*1d4b0*/  IADD3 R2, P3, PT, R2, R70, RZ ;  /* 0x0000004602027210 */ /* 0x008fe20007f7e0ff */
[----:B-1----:R-:W-:Y:S02]  /*1d4c0*/  @!P1 IMAD.MOV.U32 R32, RZ, RZ, R3 ;  /* 0x000000ffff209224 */ /* 0x002fe400078e0003 */
[----:B------:R-:W-:Y:S02]  /*1d4d0*/  @!P1 IMAD.MOV.U32 R33, RZ, RZ, R71 ;  /* 0x000000ffff219224 */ /* 0x000fe400078e0047 */
[----:B0-----:R-:W3:Y:S04]  /*1d4e0*/  LDL.LU R71, [R1+0x220] ;  /* 0x0002200001477983 */ /* 0x001ee80000300800 */
[----:B------:R-:W4:Y:S04]  /*1d4f0*/  LDL.LU R3, [R1+0x228] ;  /* 0x0002280001037983 */ /* 0x000f280000300800 */
[----:B------:R-:W-:Y:S04]  /*1d500*/  STL [R1+0x208], R0 ;  /* 0x0002080001007387 */ /* 0x000fe80000100800 */
[----:B------:R-:W-:Y:S04]  /*1d510*/  STL [R1+0x210], R72 ;  /* 0x0002104801007387 */ /* 0x000fe80000100800 */
[----:B------:R0:W4:Y:S04]  /*1d520*/  @!P1 LDG.E.U16 R74, desc[UR20][R32.64] ;  /* 0x00000014204a9981 */ /* 0x000128000c1e1500 */
[----:B------:R1:W-:Y:S04]  /*1d530*/  STL [R1+0x204], R82 ;  /* 0x0002045201007387 */ /* 0x0003e80000100800 */
[----:B------:R-:W-:Y:S01]  /*1d540*/  STL [R1+0x218], R2 ;  /* 0x0002180201007387 */ /* 0x000fe20000100800 */
[----:B0-----:R-:W-:-:S03]  /*1d550*/  @!P1 IMAD.MOV.U32 R33, RZ, RZ, R82 ;  /* 0x000000ffff219224 */ /* 0x001fc600078e0052 */
[----:B-1----:R-:W4:Y:S01]  /*1d560*/  LDL.LU R82, [R1+0x21c] ;  /* 0x00021c0001527983 */ /* 0x002f220000300800 */
[----:B------:R-:W-:Y:S02]  /*1d570*/  @!P1 IMAD.MOV.U32 R32, RZ, RZ, R0 ;  /* 0x000000ffff209224 */ /* 0x000fe400078e0000 */
[----:B--2---:R-:W-:-:S05]  /*1d580*/  IMAD.X R83, R83, 0x1, R69, P4 ;  /* 0x0000000153537824 */ /* 0x004fca00020e0645 */
[----:B------:R-:W-:Y:S04]  /*1d590*/  STL [R1+0x20c], R83 ;  /* 0x00020c5301007387 */ /* 0x000fe80000100800 */
[----:B------:R-:W2:Y:S01]  /*1d5a0*/  LDL.LU R0, [R1+0x230] ;  /* 0x0002300001007983 */ /* 0x000ea20000300800 */
[----:B------:R-:W-:-:S03]  /*1d5b0*/  IMAD.X R68, R68, 0x1, R69, P3 ;  /* 0x0000000144447824 */ /* 0x000fc600018e0645 */
[----:B------:R-:W2:Y:S04]  /*1d5c0*/  LDL.LU R140, [R1+0x224] ;  /* 0x00022400018c7983 */ /* 0x000ea80000300800 */
[----:B------:R0:W-:Y:S04]  /*1d5d0*/  STL [R1+0x214], R68 ;  /* 0x0002144401007387 */ /* 0x0001e80000100800 */
[----:B------:R-:W2:Y:S01]  /*1d5e0*/  LDL.LU R111, [R1+0x22c] ;  /* 0x00022c00016f7983 */ /* 0x000ea20000300800 */
[----:B------:R-:W-:Y:S02]  /*1d5f0*/  PRMT R60, RZ, 0x7610, R60 ;  /* 0x00007610ff3c7816 */ /* 0x000fe4000000003c */
[----:B------:R-:W-:Y:S01]  /*1d600*/  PRMT R51, RZ, 0x7610, R51 ;  /* 0x00007610ff337816 */ /* 0x000fe20000000033 */
[----:B------:R-:W2:Y:S04]  /*1d610*/  LDL.LU R139, [R1+0x234] ;  /* 0x00023400018b7983 */ /* 0x000ea80000300800 */
[----:B------:R1:W2:Y:S01]  /*1d620*/  @!P1 LDG.E.U16 R60, desc[UR20][R32.64] ;  /* 0x00000014203c9981 */ /* 0x0002a2000c1e1500 */
[----:B------:R-:W-:Y:S01]  /*1d630*/  PRMT R42, RZ, 0x7610, R42 ;  /* 0x00007610ff2a7816 */ /* 0x000fe2000000002a */
[----:B-1----:R-:W-:-:S02]  /*1d640*/  @!P1 IMAD.MOV.U32 R32, RZ, RZ, R72 ;  /* 0x000000ffff209224 */ /* 0x002fc400078e0048 */
[----:B------:R-:W-:Y:S01]  /*1d650*/  @!P1 IMAD.MOV.U32 R33, RZ, RZ, R83 ;  /* 0x000000ffff219224 */ /* 0x000fe200078e0053 */
[----:B---3--:R-:W-:-:S04]  /*1d660*/  IADD3 R71, P3, PT, R71, R70, RZ ;  /* 0x0000004647477210 */ /* 0x008fc80007f7e0ff */
[----:B------:R1:W3:Y:S01]  /*1d670*/  @!P1 LDG.E.U16 R51, desc[UR20][R32.64] ;  /* 0x0000001420339981 */ /* 0x0002e2000c1e1500 */
[----:B----4-:R-:W-:-:S03]  /*1d680*/  IADD3 R3, P4, PT, R3, R70, RZ ;  /* 0x0000004603037210 */ /* 0x010fc60007f9e0ff */
[----:B------:R-:W-:Y:S04]  /*1d690*/  STL [R1+0x220], R71 ;  /* 0x0002204701007387 */ /* 0x000fe80000100800 */
[----:B------:R-:W4:Y:S01]  /*1d6a0*/  LDL.LU R72, [R1+0x238] ;  /* 0x0002380001487983 */ /* 0x000f220000300800 */
[----:B-1----:R-:W-:Y:S02]  /*1d6b0*/  @!P1 IMAD.MOV.U32 R32, RZ, RZ, R2 ;  /* 0x000000ffff209224 */ /* 0x002fe400078e0002 */
[----:B------:R-:W-:Y:S02]  /*1d6c0*/  @!P1 IMAD.MOV.U32 R33, RZ, RZ, R68 ;  /* 0x000000ffff219224 */ /* 0x000fe400078e0044 */
[----:B0-----:R-:W3:Y:S04]  /*1d6d0*/  LDL.LU R68, [R1+0x240] ;  /* 0x0002400001447983 */ /* 0x001ee80000300800 */
[----:B------:R-:W3:Y:S04]  /*1d6e0*/  LDL.LU R2, [R1+0x248] ;  /* 0x0002480001027983 */ /* 0x000ee80000300800 */
[----:B------:R0:W3:Y:S01]  /*1d6f0*/  @!P1 LDG.E.U16 R42, desc[UR20][R32.64] ;  /* 0x00000014202a9981 */ /* 0x0000e2000c1e1500 */
[----:B------:R-:W-:-:S03]  /*1d700*/  IMAD.X R82, R82, 0x1, R69, P3 ;  /* 0x0000000152527824 */ /* 0x000fc600018e0645 */
[----:B------:R-:W-:Y:S01]  /*1d710*/  STL [R1+0x228], R3 ;  /* 0x0002280301007387 */ /* 0x000fe20000100800 */
[----:B0-----:R-:W-:Y:S01]  /*1d720*/  PRMT R33, RZ, 0x7610, R33 ;  /* 0x00007610ff217816 */ /* 0x001fe20000000021 */
[----:B------:R-:W-:Y:S02]  /*1d730*/  @!P1 IMAD.MOV.U32 R83, RZ, RZ, R82 ;  /* 0x000000ffff539224 */ /* 0x000fe400078e0052 */
[----:B------:R0:W-:Y:S01]  /*1d740*/  STL [R1+0x21c], R82 ;  /* 0x00021c5201007387 */ /* 0x0001e20000100800 */
[----:B------:R-:W-:Y:S01]  /*1d750*/  PRMT R24, RZ, 0x7610, R24 ;  /* 0x00007610ff187816 */ /* 0x000fe20000000018 */
[----:B0-----:R-:W-:-:S05]  /*1d760*/  @!P1 IMAD.MOV.U32 R82, RZ, RZ, R71 ;  /* 0x000000ffff529224 */ /* 0x001fca00078e0047 */
[----:B------:R0:W3:Y:S02]  /*1d770*/  @!P1 LDG.E.U16 R33, desc[UR20][R82.64] ;  /* 0x0000001452219981 */ /* 0x0000e4000c1e1500 */
[----:B0-----:R-:W-:Y:S01]  /*1d780*/  @!P1 IMAD.MOV.U32 R82, RZ, RZ, R3 ;  /* 0x000000ffff529224 */ /* 0x001fe200078e0003 */
[----:B--2---:R-:W-:Y:S01]  /*1d790*/  IADD3 R0, P3, PT, R0, R70, RZ ;  /* 0x0000004600007210 */ /* 0x004fe20007f7e0ff */
[----:B------:R-:W-:-:S04]  /*1d7a0*/  IMAD.X R140, R140, 0x1, R69, P4 ;  /* 0x000000018c8c7824 */ /* 0x000fc800020e0645 */
[----:B------:R-:W-:Y:S01]  /*1d7b0*/  STL [R1+0x230], R0 ;  /* 0x0002300001007387 */ /* 0x000fe20000100800 */
[----:B------:R-:W-:-:S03]  /*1d7c0*/  @!P1 IMAD.MOV.U32 R83, RZ, RZ, R140 ;  /* 0x000000ffff539224 */ /* 0x000fc600078e008c */
[----:B------:R-:W2:Y:S01]  /*1d7d0*/  LDL.LU R71, [R1+0x23c] ;  /* 0x00023c0001477983 */ /* 0x000ea20000300800 */
[----:B------:R-:W-:-:S03]  /*1d7e0*/  IMAD.X R111, R111, 0x1, R69, P3 ;  /* 0x000000016f6f7824 */ /* 0x000fc600018e0645 */
[----:B------:R-:W-:Y:S04]  /*1d7f0*/  STL [R1+0x224], R140 ;  /* 0x0002248c01007387 */ /* 0x000fe80000100800 */
[----:B------:R-:W2:Y:S04]  /*1d800*/  LDL.LU R3, [R1+0x244] ;  /* 0x0002440001037983 */ /* 0x000ea80000300800 */
[----:B------:R0:W2:Y:S04]  /*1d810*/  @!P1 LDG.E.U16 R24, desc[UR20][R82.64] ;  /* 0x0000001452189981 */ /* 0x0000a8000c1e1500 */
[----:B------:R1:W-:Y:S01]  /*1d820*/  STL [R1+0x22c], R111 ;  /* 0x00022c6f01007387 */ /* 0x0003e20000100800 */
[----:B0-----:R-:W-:-:S03]  /*1d830*/  @!P1 IMAD.MOV.U32 R83, RZ, RZ, R111 ;  /* 0x000000ffff539224 */ /* 0x001fc600078e006f */
[----:B-1----:R-:W2:Y:S01]  /*1d840*/  LDL.LU R111, [R1+0x250] ;  /* 0x00025000016f7983 */ /* 0x002ea20000300800 */
[----:B------:R-:W-:Y:S01]  /*1d850*/  PRMT R14, RZ, 0x7610, R14 ;  /* 0x00007610ff0e7816 */ /* 0x000fe2000000000e */
[----:B------:R-:W-:Y:S01]  /*1d860*/  @!P1 IMAD.MOV.U32 R82, RZ, RZ, R0 ;  /* 0x000000ffff529224 */ /* 0x000fe200078e0000 */
[----:B------:R-:W-:Y:S01]  /*1d870*/  PRMT R4, RZ, 0x7610, R4 ;  /* 0x00007610ff047816 */ /* 0x000fe20000000004 */
[----:B------:R-:W2:Y:S04]  /*1d880*/  LDL.LU R0, [R1+0x258] ;  /* 0x0002580001007983 */ /* 0x000ea80000300800 */
[----:B------:R0:W2:Y:S01]  /*1d890*/  @!P1 LDG.E.U16 R14, desc[UR20][R82.64] ;  /* 0x00000014520e9981 */ /* 0x0000a2000c1e1500 */
[----:B----4-:R-:W-:-:S05]  /*1d8a0*/  IADD3 R72, P3, PT, R72, R70, RZ ;  /* 0x0000004648487210 */ /* 0x010fca0007f7e0ff */
[----:B------:R-:W-:Y:S01]  /*1d8b0*/  IMAD.X R139, R139, 0x1, R69, P3 ;  /* 0x000000018b8b7824 */ /* 0x000fe200018e0645 */
[-C--:B---3--:R-:W-:Y:S01]  /*1d8c0*/  IADD3 R68, P4, PT, R68, R70.reuse, RZ ;  /* 0x0000004644447210 */ /* 0x088fe20007f9e0ff */
[----:B0-----:R-:W-:Y:S02]  /*1d8d0*/  @!P1 IMAD.MOV.U32 R82, RZ, RZ, R72 ;  /* 0x000000ffff529224 */ /* 0x001fe400078e0048 */
[----:B------:R-:W-:Y:S01]  /*1d8e0*/  @!P1 IMAD.MOV.U32 R83, RZ, RZ, R139 ;  /* 0x000000ffff539224 */ /* 0x000fe200078e008b */
[----:B------:R-:W-:Y:S01]  /*1d8f0*/  IADD3 R2, P3, PT, R2, R70, RZ ;  /* 0x0000004602027210 */ /* 0x000fe20007f7e0ff */
[----:B------:R0:W-:Y:S01]  /*1d900*/  STL [R1+0x238], R72 ;  /* 0x0002384801007387 */ /* 0x0001e20000100800 */
[----:B------:R-:W-:-:S03]  /*1d910*/  PRMT R73, RZ, 0x7610, R73 ;  /* 0x00007610ff497816 */ /* 0x000fc60000000049 */
[----:B------:R1:W3:Y:S04]  /*1d920*/  @!P1 LDG.E.U16 R4, desc[UR20][R82.64] ;  /* 0x0000001452049981 */ /* 0x0002e8000c1e1500 */
[----:B------:R4:W-:Y:S04]  /*1d930*/  STL [R1+0x240], R68 ;  /* 0x0002404401007387 */ /* 0x0009e80000100800 */
[----:B------:R-:W-:Y:S01]  /*1d940*/  STL [R1+0x234], R139 ;  /* 0x0002348b01007387 */ /* 0x000fe20000100800 */
[----:B-1----:R-:W-:-:S03]  /*1d950*/  @!P1 IMAD.MOV.U32 R82, RZ, RZ, R68 ;  /* 0x000000ffff529224 */ /* 0x002fc600078e0044 */
[----:B------:R-:W-:Y:S01]  /*1d960*/  STL [R1+0x248], R2 ;  /* 0x0002480201007387 */ /* 0x000fe20000100800 */
[----:B------:R-:W-:-:S03]  /*1d970*/  PRMT R59, RZ, 0x7610, R59 ;  /* 0x00007610ff3b7816 */ /* 0x000fc6000000003b */
[----:B0-----:R-:W3:Y:S01]  /*1d980*/  LDL.LU R72, [R1+0x260] ;  /* 0x0002600001487983 */ /* 0x001ee20000300800 */
[----:B--2---:R-:W-:-:S04]  /*1d990*/  IMAD.X R71, R71, 0x1, R69, P4 ;  /* 0x0000000147477824 */ /* 0x004fc800020e0645 */
[----:B------:R-:W-:Y:S01]  /*1d9a0*/  @!P1 IMAD.MOV.U32 R83, RZ, RZ, R71 ;  /* 0x000000ffff539224 */ /* 0x000fe200078e0047 */
[----:B------:R0:W-:Y:S01]  /*1d9b0*/  STL [R1+0x23c], R71 ;  /* 0x00023c4701007387 */ /* 0x0001e20000100800 */
[----:B------:R-:W-:-:S03]  /*1d9c0*/  IMAD.X R3, R3, 0x1, R69, P3 ;  /* 0x0000000103037824 */ /* 0x000fc600018e0645 */
[----:B----4-:R-:W2:Y:S04]  /*1d9d0*/  LDL.LU R68, [R1+0x254] ;  /* 0x0002540001447983 */ /* 0x010ea80000300800 */
[----:B------:R1:W4:Y:S04]  /*1d9e0*/  @!P1 LDG.E.U16 R73, desc[UR20][R82.64] ;  /* 0x0000001452499981 */ /* 0x000328000c1e1500 */
[----:B------:R0:W-:Y:S04]  /*1d9f0*/  STL [R1+0x244], R3 ;  /* 0x0002440301007387 */ /* 0x0001e80000100800 */
[----:B------:R-:W3:Y:S01]  /*1da00*/  LDL.LU R140, [R1+0x25c] ;  /* 0x00025c00018c7983 */ /* 0x000ee20000300800 */
[----:B-1----:R-:W-:Y:S01]  /*1da10*/  @!P1 IMAD.MOV.U32 R82, RZ, RZ, R2 ;  /* 0x000000ffff529224 */ /* 0x002fe200078e0002 */
[----:B------:R-:W-:Y:S01]  /*1da20*/  IADD3 R111, P3, PT, R111, R70, RZ ;  /* 0x000000466f6f7210 */ /* 0x000fe20007f7e0ff */
[----:B------:R-:W-:Y:S01]  /*1da30*/  @!P1 IMAD.MOV.U32 R83, RZ, RZ, R3 ;  /* 0x000000ffff539224 */ /* 0x000fe200078e0003 */
[----:B0-----:R-:W3:Y:S04]  /*1da40*/  LDL.LU R71, [R1+0x268] ;  /* 0x0002680001477983 */ /* 0x001ee80000300800 */
[----:B------:R0:W-:Y:S04]  /*1da50*/  STL [R1+0x250], R111 ;  /* 0x0002506f01007387 */ /* 0x0001e80000100800 */
[----:B------:R-:W3:Y:S04]  /*1da60*/  LDL.LU R3, [R1+0x26c] ;  /* 0x00026c0001037983 */ /* 0x000ee80000300800 */
[----:B------:R-:W3:Y:S04]  /*1da70*/  LDL.LU R2, [R1+0x270] ;  /* 0x0002700001027983 */ /* 0x000ee80000300800 */
[----:B------:R1:W3:Y:S04]  /*1da80*/  @!P1 LDG.E.U16 R59, desc[UR20][R82.64] ;  /* 0x00000014523b9981 */ /* 0x0002e8000c1e1500 */
[----:B------:R-:W3:Y:S01]  /*1da90*/  LDL.LU R139, [R1+0x278] ;  /* 0x00027800018b7983 */ /* 0x000ee20000300800 */
[----:B-1----:R-:W-:-:S03]  /*1daa0*/  IMAD.MOV.U32 R83, RZ, RZ, R111 ;  /* 0x000000ffff537224 */ /* 0x002fc600078e006f */
[----:B0-----:R-:W3:Y:S04]  /*1dab0*/  LDL.LU R111, [R1+0xa38] ;  /* 0x000a3800016f7983 */ /* 0x001ee80000300800 */
[----:B------:R-:W3:Y:S01]  /*1dac0*/  LDL.LU R82, [R1+0x24c] ;  /* 0x00024c0001527983 */ /* 0x000ee20000300800 */
[----:B------:R-:W-:-:S05]  /*1dad0*/  IADD3 R0, P4, PT, R0, R70, RZ ;  /* 0x0000004600007210 */ /* 0x000fca0007f9e0ff */
[----:B------:R-:W-:Y:S01]  /*1dae0*/  STL [R1+0x258], R0 ;  /* 0x0002580001007387 */ /* 0x000fe20000100800 */
[----:B------:R-:W-:Y:S02]  /*1daf0*/  PRMT R50, RZ, 0x7610, R50 ;  /* 0x00007610ff327816 */ /* 0x000fe40000000032 */
[----:B------:R-:W-:Y:S02]  /*1db00*/  PRMT R41, RZ, 0x7610, R41 ;  /* 0x00007610ff297816 */ /* 0x000fe40000000029 */
[----:B------:R-:W-:Y:S01]  /*1db10*/  PRMT R32, RZ, 0x7610, R32 ;  /* 0x00007610ff207816 */ /* 0x000fe20000000020 */
[--C-:B--2---:R-:W-:Y:S02]  /*1db20*/  IMAD.X R68, R68, 0x1, R69.reuse, P4 ;  /* 0x0000000144447824 */ /* 0x104fe400020e0645 */
[----:B---3--:R-:W-:-:S05]  /*1db30*/  IMAD.X R82, R82, 0x1, R69, P3 ;  /* 0x0000000152527824 */ /* 0x008fca00018e0645 */
[----:B------:R-:W-:Y:S01]  /*1db40*/  @!P1 LOP3.LUT R83, R83, R82, RZ, 0x3c, !PT ;  /* 0x0000005253539212 */ /* 0x000fe200078e3cff */
[----:B------:R0:W-:Y:S01]  /*1db50*/  STL [R1+0x24c], R82 ;  /* 0x00024c5201007387 */ /* 0x0001e20000100800 */
[----:B------:R-:W-:Y:S02]  /*1db60*/  IADD3 R72, P3, PT, R72, R70, RZ ;  /* 0x0000004648487210 */ /* 0x000fe40007f7e0ff */
[----:B0-----:R-:W-:-:S04]  /*1db70*/  @!P1 LOP3.LUT R82, R83, R82, RZ, 0x3c, !PT ;  /* 0x0000005253529212 */ /* 0x001fc800078e3cff */
[----:B------:R-:W-:Y:S01]  /*1db80*/  @!P1 LOP3.LUT R83, R83, R82, RZ, 0x3c, !PT ;  /* 0x0000005253539212 */ /* 0x000fe200078e3cff */
[----:B------:R-:W-:-:S04]  /*1db90*/  IMAD.X R140, R140, 0x1, R69, P3 ;  /* 0x000000018c8c7824 */ /* 0x000fc800018e0645 */
[----:B------:R0:W2:Y:S02]  /*1dba0*/  @!P1 LDG.E.U16 R50, desc[UR20][R82.64] ;  /* 0x0000001452329981 */ /* 0x0000a4000c1e1500 */
[----:B0-----:R-:W-:Y:S02]  /*1dbb0*/  @!P1 IMAD.MOV.U32 R82, RZ, RZ, R0 ;  /* 0x000000ffff529224 */ /* 0x001fe400078e0000 */
[----:B------:R-:W-:-:S05]  /*1dbc0*/  @!P1 IMAD.MOV.U32 R83, RZ, RZ, R68 ;  /* 0x000000ffff539224 */ /* 0x000fca00078e0044 */
[----:B------:R0:W3:Y:S02]  /*1dbd0*/  @!P1 LDG.E.U16 R41, desc[UR20][R82.64] ;  /* 0x0000001452299981 */ /* 0x0000e4000c1e1500 */
[----:B0-----:R-:W-:Y:S02]  /*1dbe0*/  IMAD.MOV.U32 R82, RZ, RZ, R140 ;  /* 0x000000ffff527224 */ /* 0x001fe400078e008c */
[----:B------:R-:W-:-:S05]  /*1dbf0*/  IMAD.MOV.U32 R83, RZ, RZ, R72 ;  /* 0x000000ffff537224 */ /* 0x000fca00078e0048 */
[-C--:B------:R-:W-:Y:S01]  /*1dc00*/  @!P1 LOP3.LUT R83, R83, R82.reuse, RZ, 0x3c, !PT ;  /* 0x0000005253539212 */ /* 0x080fe200078e3cff */
[----:B------:R-:W-:Y:S03]  /*1dc10*/  STL [R1+0x260], R72 ;  /* 0x0002604801007387 */ /* 0x000fe60000100800 */
[----:B------:R-:W-:Y:S01]  /*1dc20*/  @!P1 LOP3.LUT R82, R83, R82, RZ, 0x3c, !PT ;  /* 0x0000005253529212 */ /* 0x000fe200078e3cff */
[----:B------:R0:W-:Y:S01]  /*1dc30*/  STL [R1+0x254], R68 ;  /* 0x0002544401007387 */ /* 0x0001e20000100800 */
[----:B------:R-:W-:Y:S02]  /*1dc40*/  IADD3 R71, P4, PT, R71, R70, RZ ;  /* 0x0000004647477210 */ /* 0x000fe40007f9e0ff */
[----:B------:R-:W-:-:S05]  /*1dc50*/  @!P1 LOP3.LUT R83, R83, R82, RZ, 0x3c, !PT ;  /* 0x0000005253539212 */ /* 0x000fca00078e3cff */
[----:B------:R1:W2:Y:S04]  /*1dc60*/  @!P1 LDG.E.U16 R32, desc[UR20][R82.64] ;  /* 0x0000001452209981 */ /* 0x0002a8000c1e1500 */
[----:B0-----:R-:W2:Y:S04]  /*1dc70*/  LDL.LU R68, [R1+0xa34] ;  /* 0x000a340001447983 */ /* 0x001ea80000300800 */
[----:B------:R-:W2:Y:S04]  /*1dc80*/  LDL.LU R0, [R1+0x280] ;  /* 0x0002800001007983 */ /* 0x000ea80000300800 */
[----:B------:R0:W-:Y:S01]  /*1dc90*/  STL [R1+0x25c], R140 ;  /* 0x00025c8c01007387 */ /* 0x0001e20000100800 */
[----:B-1----:R-:W-:-:S03]  /*1dca0*/  IMAD.MOV.U32 R83, RZ, RZ, R71 ;  /* 0x000000ffff537224 */ /* 0x002fc600078e0047 */
[----:B0-----:R-:W5:Y:S04]  /*1dcb0*/  LDL.LU R140, [R1+0xa30] ;  /* 0x000a3000018c7983 */ /* 0x001f680000300800 */
[----:B------:R-:W5:Y:S04]  /*1dcc0*/  LDL.LU R72, [R1+0xa2c] ;  /* 0x000a2c0001487983 */ /* 0x000f680000300800 */
[----:B------:R0:W-:Y:S04]  /*1dcd0*/  STL [R1+0x268], R71 ;  /* 0x0002684701007387 */ /* 0x0001e80000100800 */
[----:B0-----:R-:W5:Y:S04]  /*1dce0*/  LDL.LU R71, [R1+0xa28] ;  /* 0x000a280001477983 */ /* 0x001f680000300800 */
[----:B------:R-:W2:Y:S01]  /*1dcf0*/  LDL.LU R82, [R1+0x264] ;  /* 0x0002640001527983 */ /* 0x000ea20000300800 */
[----:B------:R-:W-:-:S05]  /*1dd00*/  IADD3 R2, P3, PT, R2, R70, RZ ;  /* 0x0000004602027210 */ /* 0x000fca0007f7e0ff */
[----:B------:R-:W-:Y:S01]  /*1dd10*/  STL [R1+0x270], R2 ;  /* 0x0002700201007387 */ /* 0x000fe20000100800 */
[----:B------:R-:W-:Y:S01]  /*1dd20*/  PRMT R23, RZ, 0x7610, R23 ;  /* 0x00007610ff177816 */ /* 0x000fe20000000017 */
[----:B------:R-:W-:Y:S01]  /*1dd30*/  IMAD.X R3, R3, 0x1, R69, P3 ;  /* 0x0000000103037824 */ /* 0x000fe200018e0645 */
[----:B------:R-:W-:Y:S02]  /*1dd40*/  PRMT R13, RZ, 0x7610, R13 ;  /* 0x00007610ff0d7816 */ /* 0x000fe4000000000d */
[----:B------:R-:W-:Y:S01]  /*1dd50*/  IADD3 R139, P3, PT, R139, R70, RZ ;  /* 0x000000468b8b7210 */ /* 0x000fe20007f7e0ff */
[----:B--2---:R-:W-:-:S05]  /*1dd60*/  IMAD.X R82, R82, 0x1, R69, P4 ;  /* 0x0000000152527824 */ /* 0x004fca00020e0645 */
[-C--:B------:R-:W-:Y:S01]  /*1dd70*/  @!P1 LOP3.LUT R83, R83, R82.reuse, RZ, 0x3c, !PT ;  /* 0x0000005253539212 */ /* 0x080fe200078e3cff */
[----:B------:R0:W-:Y:S03]  /*1dd80*/  STL [R1+0x264], R82 ;  /* 0x0002645201007387 */ /* 0x0001e60000100800 */
[----:B0-----:R-:W-:-:S04]  /*1dd90*/  @!P1 LOP3.LUT R82, R83, R82, RZ, 0x3c, !PT ;  /* 0x0000005253529212 */ /* 0x001fc800078e3cff */
[----:B------:R-:W-:Y:S01]  /*1dda0*/  @!P1 LOP3.LUT R83, R83, R82, RZ, 0x3c, !PT ;  /* 0x0000005253539212 */ /* 0x000fe200078e3cff */
[----:B------:R0:W-:Y:S04]  /*1ddb0*/  STL [R1+0x26c], R3 ;  /* 0x00026c0301007387 */ /* 0x0001e80000100800 */
[----:B------:R1:W2:Y:S02]  /*1ddc0*/  @!P1 LDG.E.U16 R23, desc[UR20][R82.64] ;  /* 0x0000001452179981 */ /* 0x0002a4000c1e1500 */
[----:B-1----:R-:W-:Y:S02]  /*1ddd0*/  @!P1 IMAD.MOV.U32 R82, RZ, RZ, R2 ;  /* 0x000000ffff529224 */ /* 0x002fe400078e0002 */
[----:B------:R-:W-:Y:S02]  /*1dde0*/  @!P1 IMAD.MOV.U32 R83, RZ, RZ, R3 ;  /* 0x000000ffff539224 */ /* 0x000fe400078e0003 */
[----:B0-----:R-:W5:Y:S04]  /*1ddf0*/  LDL.LU R3, [R1+0xa24] ;  /* 0x000a240001037983 */ /* 0x001f680000300800 */
[----:B------:R-:W5:Y:S04]  /*1de00*/  LDL.LU R2, [R1+0xa20] ;  /* 0x000a200001027983 */ /* 0x000f680000300800 */
[----:B------:R0:W-:Y:S04]  /*1de10*/  STL [R1+0x278], R139 ;  /* 0x0002788b01007387 */ /* 0x0001e80000100800 */
[----:B------:R1:W2:Y:S04]  /*1de20*/  @!P1 LDG.E.U16 R13, desc[UR20][R82.64] ;  /* 0x00000014520d9981 */ /* 0x0002a8000c1e1500 */
[----:B------:R-:W2:Y:S01]  /*1de30*/  LDL.LU R83, [R1+0x274] ;  /* 0x0002740001537983 */ /* 0x000ea20000300800 */
[----:B------:R-:W-:Y:S01]  /*1de40*/  PRMT R85, RZ, 0x7610, R85 ;  /* 0x00007610ff557816 */ /* 0x000fe20000000055 */
[----:B-1----:R-:W-:-:S02]  /*1de50*/  @!P1 IMAD.MOV.U32 R82, RZ, RZ, R139 ;  /* 0x000000ffff529224 */ /* 0x002fc400078e008b */
[----:B--2---:R-:W-:-:S05]  /*1de60*/  IMAD.X R83, R83, 0x1, R69, P3 ;  /* 0x0000000153537824 */ /* 0x004fca00018e0645 */
[----:B------:R1:W-:Y:S04]  /*1de70*/  STL [R1+0x274], R83 ;  /* 0x0002745301007387 */ /* 0x0003e80000100800 */
[----:B0-----:R-:W2:Y:S04]  /*1de80*/  LDL.LU R139, [R1+0x298] ;  /* 0x00029800018b7983 */ /* 0x001ea80000300800 */
[----:B------:R0:W2:Y:S04]  /*1de90*/  @!P1 LDG.E.U16 R85, desc[UR20][R82.64] ;  /* 0x0000001452559981 */ /* 0x0000a8000c1e1500 */
[----:B-1----:R-:W2:Y:S01]  /*1dea0*/  LDL.LU R83, [R1+0x27c] ;  /* 0x00027c0001537983 */ /* 0x002ea20000300800 */
[----:B------:R-:W-:-:S02]  /*1deb0*/  IADD3 R0, P3, PT, R0, R70, RZ ;  /* 0x0000004600007210 */ /* 0x000fc40007f7e0ff */
[----:B------:R-:W-:-:S03]  /*1dec0*/  PRMT R87, RZ, 0x7610, R87 ;  /* 0x00007610ff577816 */ /* 0x000fc60000000057 */
[----:B0-----:R-:W-:Y:S01]  /*1ded0*/  @!P1 IMAD.MOV.U32 R82, RZ, RZ, R0 ;  /* 0x000000ffff529224 */ /* 0x001fe200078e0000 */
[----:B------:R0:W-:Y:S01]  /*1dee0*/  STL [R1+0x280], R0 ;  /* 0x0002800001007387 */ /* 0x0001e20000100800 */
[----:B--2---:R-:W-:-:S05]  /*1def0*/  IMAD.X R83, R83, 0x1, R69, P3 ;  /* 0x0000000153537824 */ /* 0x004fca00018e0645 */
[----:B------:R1:W-:Y:S04]  /*1df00*/  STL [R1+0x27c], R83 ;  /* 0x00027c5301007387 */ /* 0x0003e80000100800 */
[----:B0-----:R-:W5:Y:S04]  /*1df10*/  LDL.LU R0, [R1+0xa1c] ;  /* 0x000a1c0001007983 */ /* 0x001f680000300800 */
[----:B------:R0:W2:Y:S04]  /*1df20*/  @!P1 LDG.E.U16 R87, desc[UR20][R82.64] ;  /* 0x0000001452579981 */ /* 0x0000a8000c1e1500 */
[----:B------:R-:W2:Y:S04]  /*1df30*/  LDL.LU R82, [R1+0x284] ;  /* 0x0002840001527983 */ /* 0x000ea80000300800 */
[----:B-1----:R-:W0:Y:S01]  /*1df40*/  LDL.LU R83, [R1+0x288] ;  /* 0x0002880001537983 */ /* 0x002e220000300800 */
[----:B------:R-:W-:-:S02]  /*1df50*/  PRMT R89, RZ, 0x7610, R89 ;  /* 0x00007610ff597816 */ /* 0x000fc40000000059 */
[----:B0-----:R-:W-:-:S05]  /*1df60*/  IADD3 R83, P3, PT, R83, R70, RZ ;  /* 0x0000004653537210 */ /* 0x001fca0007f7e0ff */
[----:B--2---:R-:W-:Y:S01]  /*1df70*/  IMAD.X R82, R82, 0x1, R69, P3 ;  /* 0x0000000152527824 */ /* 0x004fe200018e0645 */
[----:B------:R0:W-:Y:S04]  /*1df80*/  STL [R1+0x288], R83 ;  /* 0x0002885301007387 */ /* 0x0001e80000100800 */
[----:B------:R1:W-:Y:S01]  /*1df90*/  STL [R1+0x284], R82 ;  /* 0x0002845201007387 */ /* 0x0003e20000100800 */
[----:B0-----:R-:W-:-:S04]  /*1dfa0*/  @!P1 LOP3.LUT R83, R83, R82, RZ, 0x3c, !PT ;  /* 0x0000005253539212 */ /* 0x001fc800078e3cff */
[----:B-1----:R-:W-:-:S04]  /*1dfb0*/  @!P1 LOP3.LUT R82, R83, R82, RZ, 0x3c, !PT ;  /* 0x0000005253529212 */ /* 0x002fc800078e3cff */
[----:B------:R-:W-:-:S05]  /*1dfc0*/  @!P1 LOP3.LUT R83, R83, R82, RZ, 0x3c, !PT ;  /* 0x0000005253539212 */ /* 0x000fca00078e3cff */
[----:B------:R0:W2:Y:S04]  /*1dfd0*/  @!P1 LDG.E.U16 R89, desc[UR20][R82.64] ;  /* 0x0000001452599981 */ /* 0x0000a8000c1e1500 */
[----:B------:R-:W2:Y:S04]  /*1dfe0*/  LDL.LU R82, [R1+0x28c] ;  /* 0x00028c0001527983 */ /* 0x000ea80000300800 */
[----:B------:R-:W0:Y:S01]  /*1dff0*/  LDL.LU R83, [R1+0x290] ;  /* 0x0002900001537983 */ /* 0x000e220000300800 */
[----:B------:R-:W-:Y:S02]  /*1e000*/  PRMT R91, RZ, 0x7610, R91 ;  /* 0x00007610ff5b7816 */ /* 0x000fe4000000005b */
        /* <DEDUP_REMOVED lines=8> */
[----:B------:R-:W2:Y:S01]  /*1e090*/  LDL.LU R83, [R1+0x294] ;  /* 0x0002940001537983 */ /* 0x000ea20000300800 */
[----:B------:R-:W-:Y:S02]  /*1e0a0*/  IADD3 R139, P3, PT, R139, R70, RZ ;  /* 0x000000468b8b7210 */ /* 0x000fe40007f7e0ff */
[----:B------:R-:W-:-:S03]  /*1e0b0*/  PRMT R93, RZ, 0x7610, R93 ;  /* 0x00007610ff5d7816 */ /* 0x000fc6000000005d */
[----:B0-----:R-:W-:Y:S01]  /*1e0c0*/  @!P1 IMAD.MOV.U32 R82, RZ, RZ, R139 ;  /* 0x000000ffff529224 */ /* 0x001fe200078e008b */
[----:B------:R0:W-:Y:S01]  /*1e0d0*/  STL [R1+0x298], R139 ;  /* 0x0002988b01007387 */ /* 0x0001e20000100800 */
[----:B--2---:R-:W-:-:S05]  /*1e0e0*/  IMAD.X R83, R83, 0x1, R69, P3 ;  /* 0x0000000153537824 */ /* 0x004fca00018e0645 */
[----:B------:R1:W-:Y:S04]  /*1e0f0*/  STL [R1+0x294], R83 ;  /* 0x0002945301007387 */ /* 0x0003e80000100800 */
[----:B0-----:R-:W2:Y:S04]  /*1e100*/  LDL.LU R139, [R1+0x2b8] ;  /* 0x0002b800018b7983 */ /* 0x001ea80000300800 */
        /* <DEDUP_REMOVED lines=374> */
[----:B------:R0:W-:Y:S02]  /*1f870*/  STL [R1+0x118], R139 ;  /* 0x0001188b01007387 */ /* 0x0001e40000100800 */
[----:B0-----:R-:W-:Y:S01]  /*1f880*/  LOP3.LUT R139, R68, 0x10, RZ, 0x3c, !PT ;  /* 0x00000010448b7812 */ /* 0x001fe200078e3cff */
[----:B--2---:R-:W-:-:S05]  /*1f890*/  IMAD.X R83, R83, 0x1, R69, P3 ;  /* 0x0000000153537824 */ /* 0x004fca00018e0645 */
[----:B------:R0:W2:Y:S01]  /*1f8a0*/  @!P1 LDG.E.U16 R138, desc[UR20][R82.64] ;  /* 0x00000014528a9981 */ /* 0x0000a2000c1e1500 */
[----:B------:R-:W-:Y:S06]  /*1f8b0*/  BAR.SYNC.DEFER_BLOCKING 0x0 ;  /* 0x0000000000007b1d */ /* 0x000fec0000010000 */
[----:B------:R0:W-:Y:S04]  /*1f8c0*/  STL [R1+0x114], R83 ;  /* 0x0001145301007387 */ /* 0x0001e80000100800 */
        /* <DEDUP_REMOVED lines=58> */
[----:B------:R-:W-:-:S03]  /*1fc70*/  LOP3.LUT R59, R68, 0x40, RZ, 0x3c, !PT ;  /* 0x00000040443b7812 */ /* 0x000fc600078e3cff */
[----:B------:R-:W-:Y:S04]  /*1fc80*/  STS.U16 [R139+UR9+0xa180], R43 ;  /* 0x00a1802b8b007988 */ /* 0x000fe80008000409 */
[----:B------:R-:W-:Y:S04]  /*1fc90*/  STS.U16 [R139+UR9+0xa580], R42 ;  /* 0x00a5802a8b007988 */ /* 0x000fe80008000409 */
[----:B---3--:R1:W-:Y:S04]  /*1fca0*/  STS.U16 [R139+UR9+0xa980], R41 ;  /* 0x00a980298b007988 */ /* 0x0083e80008000409 */
        /* <DEDUP_REMOVED lines=29> */
[----:B------:R3:W-:Y:S01]  /*1fe80*/  STS.U16 [R50+UR9+0x9e80], R26 ;  /* 0x009e801a32007988 */ /* 0x0007e20008000409 */
[----:B-1----:R-:W-:-:S03]  /*1fe90*/  LOP3.LUT R41, R68, 0x60, RZ, 0x3c, !PT ;  /* 0x0000006044297812 */ /* 0x002fc600078e3cff */
        /* <DEDUP_REMOVED lines=16> */
[----:B0-----:R-:W-:-:S03]  /*1ffa0*/  LOP3.LUT R32, R68, 0x70, RZ, 0x3c, !PT ;  /* 0x0000007044207812 */ /* 0x001fc600078e3cff */
        /* <DEDUP_REMOVED lines=23> */
[----:B--2---:R3:W-:Y:S01]  /*20120*/  STS.U16 [R32+UR9+0xbf80], R138 ;  /* 0x00bf808a20007988 */ /* 0x0047e20008000409 */
[----:B------:R0:W-:Y:S06]  /*20130*/  MEMBAR.ALL.CTA ;  /* 0x0000000000007992 */ /* 0x0001ec0000008000 */
[----:B0-----:R-:W0:Y:S01]  /*20140*/  FENCE.VIEW.ASYNC.S ;  /* 0x00000000000073c6 */ /* 0x001e220000000000 */
[----:B------:R-:W-:-:S04]  /*20150*/  ULEA UR6, UR18, UR9, 0x3 ;  /* 0x0000000912067291 */ /* 0x000fc8000f8e18ff */
[----:B------:R-:W-:Y:S01]  /*20160*/  UIADD3 UR6, UPT, UPT, UR6, 0x10000, URZ ;  /* 0x0001000006067890 */ /* 0x000fe2000fffe0ff */
[----:B0-----:R-:W-:Y:S06]  /*20170*/  BAR.SYNC.DEFER_BLOCKING 0x0 ;  /* 0x0000000000007b1d */ /* 0x001fec0000010000 */
[----:B---3--:R-:W-:Y:S05]  /*20180*/  @P0 BRA `(.L_x_10) ;  /* 0x0000000000900947 */ /* 0x008fea0003800000 */
[----:B------:R-:W-:Y:S02]  /*20190*/  UIADD3 UR19, UPT, UPT, UR8, 0x88, URZ ;  /* 0x0000008808137890 */ /* 0x000fe4000fffe0ff */
[----:B------:R-:W-:Y:S02]  /*201a0*/  UIADD3 UR36, UPT, UPT, UR8, 0x90, URZ ;  /* 0x0000009008247890 */ /* 0x000fe4000fffe0ff */
[----:B------:R-:W-:Y:S02]  /*201b0*/  UIADD3 UR37, UPT, UPT, UR8, 0x98, URZ ;  /* 0x0000009808257890 */ /* 0x000fe4000fffe0ff */
[----:B------:R-:W-:Y:S02]  /*201c0*/  UIADD3 UR42, UPT, UPT, UR8, 0xa0, URZ ;  /* 0x000000a0082a7890 */ /* 0x000fe4000fffe0ff */
[----:B------:R-:W-:Y:S02]  /*201d0*/  UIADD3 UR43, UPT, UPT, UR8, 0xa8, URZ ;  /* 0x000000a8082b7890 */ /* 0x000fe4000fffe0ff */
[----:B------:R-:W-:Y:S01]  /*201e0*/  UIADD3 UR48, UPT, UPT, UR8, 0xb0, URZ ;  /* 0x000000b008307890 */ /* 0x000fe2000fffe0ff */
[----:B------:R-:W-:Y:S01]  /*201f0*/  UMOV UR16, 0x0 ;  /* 0x0000000000107882 */ /* 0x000fe20000000000 */
[----:B------:R-:W-:Y:S01]  /*20200*/  UMOV UR17, 0x8200010 ;  /* 0x0820001000117882 */ /* 0x000fe20000000000 */
[----:B------:R-:W-:Y:S01]  /*20210*/  UMOV UR13, 0x40004040 ;  /* 0x40004040000d7882 */ /* 0x000fe20000000000 */
[----:B------:R-:W-:-:S02]  /*20220*/  UIADD3 UR49, UPT, UPT, UR8, 0xb8, URZ ;  /* 0x000000b808317890 */ /* 0x000fc4000fffe0ff */
[----:B------:R0:W-:Y:S01]  /*20230*/  UTCHMMA tmem[UR11], gdesc[UR12], tmem[UR8], tmem[UR16], idesc[UR17], UPT ;  /* 0x00ff100c0b0079ea */ /* 0x0001e2000b800008 */
[----:B------:R-:W-:Y:S01]  /*20240*/  UMOV UR34, 0x0 ;  /* 0x0000000000227882 */ /* 0x000fe20000000000 */
[----:B------:R-:W-:Y:S01]  /*20250*/  UMOV UR35, 0x8200010 ;  /* 0x0820001000237882 */ /* 0x000fe20000000000 */
[----:B------:R-:W-:Y:S01]  /*20260*/  UMOV UR38, 0x0 ;  /* 0x0000000000267882 */ /* 0x000fe20000000000 */
[----:B------:R-:W-:Y:S01]  /*20270*/  UMOV UR39, 0x8200010 ;  /* 0x0820001000277882 */ /* 0x000fe20000000000 */
        /* <DEDUP_REMOVED lines=21> */
.L_x_10:
[----:B------:R-:W2:Y:S01]  /*203d0*/  LDL R4, [R1+0x798] ;  /* 0x0007980001047983 */ /* 0x000ea20000100800 */
[----:B------:R-:W-:-:S04]  /*203e0*/  UIADD3 UR18, UPT, UPT, UR18, 0x1, URZ ;  /* 0x0000000112127890 */ /* 0x000fc8000fffe0ff */
[----:B------:R-:W-:-:S04]  /*203f0*/  UISETP.GT.AND UP1, UPT, UR18, 0x1, UPT ;  /* 0x000000011200788c */ /* 0x000fc8000bf24270 */
[----:B0-----:R-:W-:Y:S02]  /*20400*/  USEL UR4, URZ, 0x1, !UP1 ;  /* 0x00000001ff047887 */ /* 0x001fe4000c800000 */
[----:B------:R-:W-:Y:S02]  /*20410*/  USEL UR18, UR18, URZ, !UP1 ;  /* 0x000000ff12127287 */ /* 0x000fe4000c800000 */
[----:B------:R-:W-:-:S03]  /*20420*/  ULOP3.LUT UR7, UR5, UR4, URZ, 0x3c, !UPT ;  /* 0x0000000405077292 */ /* 0x000fc6000f8e3cff */
[----:B------:R-:W-:-:S04]  /*20430*/  UMOV UR4, UR5 ;  /* 0x0000000500047c82 */ /* 0x000fc80008000000 */
[----:B------:R-:W-:Y:S01]  /*20440*/  UMOV UR5, UR7 ;  /* 0x0000000700057c82 */ /* 0x000fe20008000000 */
[----:B--2--5:R-:W-:-:S13]  /*20450*/  ISETP.NE.U32.AND P1, PT, R140, R4, PT ;  /* 0x000000048c00720c */ /* 0x024fda0003f25070 */
[----:B------:R-:W-:Y:S05]  /*20460*/  @P1 BRA `(.L_x_11) ;  /* 0xffffff4400941947 */ /* 0x000fea000383ffff */
.L_x_8:
[----:B------:R-:W2:Y:S01]  /*20470*/  LDL.LU R8, [R1+0x84c] ;  /* 0x00084c0001087983 */ /* 0x000ea20000300800 */
[----:B------:R-:W0:Y:S01]  /*20480*/  LDC R9, c[0x0][0x3a0] ;  /* 0x0000e800ff097b82 */ /* 0x000e220000000800 */
[----:B------:R-:W2:Y:S02]  /*20490*/  LDCU.128 UR12, c[0x0][0x390] ;  /* 0x00007200ff0c77ac */ /* 0x000ea40008000c00 */
[----:B------:R-:W3:Y:S01]  /*204a0*/  LDL.LU R5, [R1+0x868] ;  /* 0x0008680001057983 */ /* 0x000ee20000300800 */
[----:B------:R-:W1:Y:S03]  /*204b0*/  LDCU UR5, c[0x0][0x3b8] ;  /* 0x00007700ff0577ac */ /* 0x000e660008000800 */
[----:B------:R-:W4:Y:S01]  /*204c0*/  LDL.LU R7, [R1+0x864] ;  /* 0x0008640001077983 */ /* 0x000f220000300800 */
[----:B------:R-:W5:Y:S03]  /*204d0*/  LDCU UR7, c[0x0][0x3b4] ;  /* 0x00007680ff0777ac */ /* 0x000f660008000800 */
[----:B------:R-:W4:Y:S01]  /*204e0*/  LDL.LU R6, [R1+0x860] ;  /* 0x0008600001067983 */ /* 0x000f220000300800 */
[----:B-1----:R-:W-:-:S02]  /*204f0*/  IMAD R4, R0, UR5, RZ ;  /* 0x0000000500047c24 */ /* 0x002fc4000f8e02ff */
[----:B0-----:R-:W-:-:S05]  /*20500*/  VIADD R9, R9, 0x7f ;  /* 0x0000007f09097836 */ /* 0x001fca0000000000 */
[----:B------:R-:W-:Y:S02]  /*20510*/  ISETP.GE.AND P6, PT, R9, 0x80, PT ;  /* 0x000000800900780c */ /* 0x000fe40003fc6270 */
[C---:B--2---:R-:W-:Y:S01]  /*20520*/  ISETP.GE.AND P1, PT, R8.reuse, UR14, PT ;  /* 0x0000000e08007c0c */ /* 0x044fe2000bf26270 */
[----:B-----5:R-:W-:-:S03]  /*20530*/  IMAD R3, R8, UR7, RZ ;  /* 0x0000000708037c24 */ /* 0x020fc6000f8e02ff */
[----:B---3--:R-:W-:Y:S01]  /*20540*/  ISETP.LT.AND P5, PT, R5, UR15, !P1 ;  /* 0x0000000f05007c0c */ /* 0x008fe2000cfa1270 */
[----:B------:R-:W-:Y:S01]  /*20550*/  VIADD R5, R4, UR5 ;  /* 0x0000000504057c36 */ /* 0x000fe20008000000 */
[----:B------:R-:W-:Y:S02]  /*20560*/  LEA R2, P4, R3, UR12, 0x1 ;  /* 0x0000000c03027c11 */ /* 0x000fe4000f8808ff */
[----:B----4-:R-:W-:Y:S02]  /*20570*/  ISETP.LT.AND P3, PT, R7, UR15, !P1 ;  /* 0x0000000f07007c0c */ /* 0x010fe4000cf61270 */
[----:B------:R-:W-:Y:S02]  /*20580*/  LEA.HI.X.SX32 R3, R3, UR13, 0x1, P4 ;  /* 0x0000000d03037c11 */ /* 0x000fe4000a0f0eff */
[----:B------:R-:W-:Y:S01]  /*20590*/  ISETP.LT.AND P0, PT, R6, UR15, !P1 ;  /* 0x0000000f06007c0c */ /* 0x000fe2000cf01270 */
[----:B------:R-:W-:-:S04]  /*205a0*/  VIADD R6, R5, UR5 ;  /* 0x0000000505067c36 */ /* 0x000fc80008000000 */
[----:B------:R-:W-:Y:S01]  /*205b0*/  VIADD R7, R6, UR5 ;  /* 0x0000000506077c36 */ /* 0x000fe20008000000 */
[----:B------:R-:W-:Y:S07]  /*205c0*/  @!P6 BRA `(.L_x_12) ;  /* 0x000000000010e947 */ /* 0x000fee0003800000 */
[----:B------:R-:W-:-:S06]  /*205d0*/  USHF.L.U32 UR4, UR4, 0x1f, URZ ;  /* 0x0000001f04047899 */ /* 0x000fcc00080006ff */
[----:B------:R-:W-:-:S04]  /*205e0*/  IMAD.U32 R8, RZ, RZ, UR4 ;  /* 0x00000004ff087e24 */ /* 0x000fc8000f8e00ff */
[----:B------:R-:W0:Y:S02]  /*205f0*/  SYNCS.PHASECHK.TRANS64.TRYWAIT P4, [UR6], R8 ;  /* 0x00000008ff0075a7 */ /* 0x000e240008081106 */
[----:B0-----:R-:W-:Y:S05]  /*20600*/  @!P4 BRA `(.L_x_13) ;  /* 0x000000400068c947 */ /* 0x001fea0003800000 */
.L_x_12:
[----:B------:R-:W2:Y:S01]  /*20610*/  LDL.LU R10, [R1+0x870] ;  /* 0x00087000010a7983 */ /* 0x000ea20000300800 */
[----:B------:R-:W-:Y:S01]  /*20620*/  BAR.SYNC.DEFER_BLOCKING 0x0 ;  /* 0x0000000000007b1d */ /* 0x000fe20000010000 */
[-C--:B------:R-:W-:Y:S01]  /*20630*/  LEA R156, P4, R4, R2.reuse, 0x1 ;  /* 0x00000002049c7211 */ /* 0x080fe200078808ff */
[----:B------:R-:W-:Y:S01]  /*20640*/  VIADD R8, R7, UR5 ;  /* 0x0000000507087c36 */ /* 0x000fe20008000000 */
[----:B------:R-:W-:-:S03]  /*20650*/  LEA R154, P6, R5, R2, 0x1 ;  /* 0x00000002059a7211 */ /* 0x000fc600078c08ff */
[----:B------:R-:W0:Y:S01]  /*20660*/  LDCU UR6, c[0x0][0x39c] ;  /* 0x00007380ff0677ac */ /* 0x000e220008000800 */
[----:B------:R-:W3:Y:S01]  /*20670*/  LDL.LU R9, [R1+0x86c] ;  /* 0x00086c0001097983 */ /* 0x000ee20000300800 */
[-C--:B------:R-:W-:Y:S01]  /*20680*/  LEA.HI.X.SX32 R157, R4, R3.reuse, 0x1, P4 ;  /* 0x00000003049d7211 */ /* 0x080fe200020f0eff */
[----:B------:R-:W-:Y:S01]  /*20690*/  VIADD R4, R8, UR5 ;  /* 0x0000000508047c36 */ /* 0x000fe20008000000 */
[----:B------:R-:W1:Y:S01]  /*206a0*/  LDCU UR4, c[0x0][0x39c] ;  /* 0x00007380ff0477ac */ /* 0x000e620008000800 */
[----:B------:R-:W4:Y:S01]  /*206b0*/  LDCU UR7, c[0x0][0x39c] ;  /* 0x00007380ff0777ac */ /* 0x000f220008000800 */
[----:B------:R-:W5:Y:S02]  /*206c0*/  @!P2 SYNCS.CCTL.IV [UR9+0x10000] ;  /* 0x01000000ff00a9b1 */ /* 0x000f640008000009 */
[----:B-----5:R-:W-:Y:S01]  /*206d0*/  BAR.SYNC.DEFER_BLOCKING 0x0 ;  /* 0x0000000000007b1d */ /* 0x020fe20000010000 */
[----:B------:R-:W-:Y:S01]  /*206e0*/  LEA.HI.X.SX32 R155, R5, R3, 0x1, P6 ;  /* 0x00000003059b7211 */ /* 0x000fe200030f0eff */
[----:B------:R-:W-:Y:S01]  /*206f0*/  VIADD R5, R4, UR5 ;  /* 0x0000000504057c36 */ /* 0x000fe20008000000 */
[----:B------:R-:W-:-:S02]  /*20700*/  LEA R134, P4, R6, R2, 0x1 ;  /* 0x0000000206867211 */ /* 0x000fc400078808ff */
[-C--:B------:R-:W-:Y:S02]  /*20710*/  LEA R136, P6, R7, R2.reuse, 0x1 ;  /* 0x0000000207887211 */ /* 0x080fe400078c08ff */
[-C--:B------:R-:W-:Y:S01]  /*20720*/  LEA.HI.X.SX32 R135, R6, R3.reuse, 0x1, P4 ;  /* 0x0000000306877211 */ /* 0x080fe200020f0eff */
[----:B------:R-:W-:Y:S01]  /*20730*/  VIADD R6, R5, UR5 ;  /* 0x0000000505067c36 */ /* 0x000fe20008000000 */
[-C--:B------:R-:W-:Y:S01]  /*20740*/  LEA R152, P4, R8, R2.reuse, 0x1 ;  /* 0x0000000208987211 */ /* 0x080fe200078808ff */
[----:B------:R-:W5:Y:S01]  /*20750*/  LDL.LU R161, [R1+0x874] ;  /* 0x0008740001a17983 */ /* 0x000f620000300800 */
[-C--:B------:R-:W-:Y:S01]  /*20760*/  LEA.HI.X.SX32 R137, R7, R3.reuse, 0x1, P6 ;  /* 0x0000000307897211 */ /* 0x080fe200030f0eff */
[----:B------:R-:W-:Y:S01]  /*20770*/  VIADD R7, R6, UR5 ;  /* 0x0000000506077c36 */ /* 0x000fe20008000000 */
[----:B------:R-:W-:Y:S01]  /*20780*/  LEA.HI.X.SX32 R153, R8, R3, 0x1, P4 ;  /* 0x0000000308997211 */ /* 0x000fe200020f0eff */
[----:B------:R-:W4:Y:S01]  /*20790*/  LDL.LU R159, [R1+0x878] ;  /* 0x00087800019f7983 */ /* 0x000f220000300800 */
[----:B------:R-:W-:Y:S01]  /*207a0*/  LEA R148, P4, R5, R2, 0x1 ;  /* 0x0000000205947211 */ /* 0x000fe200078808ff */
[----:B------:R-:W-:-:S02]  /*207b0*/  VIADD R8, R7, UR5 ;  /* 0x0000000507087c36 */ /* 0x000fc40008000000 */
[----:B------:R-:W4:Y:S01]  /*207c0*/  LDL.LU R158, [R1+0x87c] ;  /* 0x00087c00019e7983 */ /* 0x000f220000300800 */
[-C--:B------:R-:W-:Y:S02]  /*207d0*/  LEA.HI.X.SX32 R149, R5, R3.reuse, 0x1, P4 ;  /* 0x0000000305957211 */ /* 0x080fe400020f0eff */
[CC--:B------:R-:W-:Y:S01]  /*207e0*/  LEA R144, P4, R7.reuse, R2.reuse, 0x1 ;  /* 0x0000000207907211 */ /* 0x0c0fe200078808ff */
[----:B------:R-:W4:Y:S01]  /*207f0*/  LDL.LU R160, [R1+0x880] ;  /* 0x0008800001a07983 */ /* 0x000f220000300800 */
[----:B------:R-:W0:Y:S01]  /*20800*/  @!P2 SYNCS.CCTL.IV [UR9+0x10008] ;  /* 0x01000800ff00a9b1 */ /* 0x000e220008000009 */
[CC--:B------:R-:W-:Y:S01]  /*20810*/  LEA R150, P2, R4.reuse, R2.reuse, 0x1 ;  /* 0x0000000204967211 */ /* 0x0c0fe200078408ff */
[----:B------:R-:W0:Y:S01]  /*20820*/  LDCU UR9, c[0x0][0x39c] ;  /* 0x00007380ff0977ac */ /* 0x000e220008000800 */
[-C--:B------:R-:W-:Y:S02]  /*20830*/  LEA.HI.X.SX32 R145, R7, R3.reuse, 0x1, P4 ;  /* 0x0000000307917211 */ /* 0x080fe400020f0eff */
[----:B------:R-:W-:Y:S01]  /*20840*/  LEA.HI.X.SX32 R151, R4, R3, 0x1, P2 ;  /* 0x0000000304977211 */ /* 0x000fe200010f0eff */
[----:B------:R-:W-:Y:S01]  /*20850*/  VIADD R4, R8, UR5 ;  /* 0x0000000508047c36 */ /* 0x000fe20008000000 */
[----:B------:R-:W-:-:S03]  /*20860*/  LEA R146, P2, R6, R2, 0x1 ;  /* 0x0000000206927211 */ /* 0x000fc600078408ff */
[----:B------:R-:W-:Y:S01]  /*20870*/  VIADD R133, R4, UR5 ;  /* 0x0000000504857c36 */ /* 0x000fe20008000000 */
[-C--:B------:R-:W-:Y:S02]  /*20880*/  LEA.HI.X.SX32 R147, R6, R3.reuse, 0x1, P2 ;  /* 0x0000000306937211 */ /* 0x080fe400010f0eff */
[-C--:B------:R-:W-:Y:S02]  /*20890*/  LEA R140, P4, R4, R2.reuse, 0x1 ;  /* 0x00000002048c7211 */ /* 0x080fe400078808ff */
[-C--:B------:R-:W-:Y:S02]  /*208a0*/  LEA R142, P2, R8, R2.reuse, 0x1 ;  /* 0x00000002088e7211 */ /* 0x080fe400078408ff */
[-C--:B------:R-:W-:Y:S02]  /*208b0*/  LEA.HI.X.SX32 R141, R4, R3.reuse, 0x1, P4 ;  /* 0x00000003048d7211 */ /* 0x080fe400020f0eff */
[----:B------:R-:W-:Y:S02]  /*208c0*/  LEA.HI.X.SX32 R143, R8, R3, 0x1, P2 ;  /* 0x00000003088f7211 */ /* 0x000fe400010f0eff */
[----:B------:R-:W-:-:S04]  /*208d0*/  LEA R138, P2, R133, R2, 0x1 ;  /* 0x00000002858a7211 */ /* 0x000fc800078408ff */
[----:B------:R-:W-:Y:S02]  /*208e0*/  LEA.HI.X.SX32 R139, R133, R3, 0x1, P2 ;  /* 0x00000003858b7211 */ /* 0x000fe400010f0eff */
[----:B------:R-:W-:Y:S02]  /*208f0*/  ISETP.LT.AND P2, PT, R0, UR15, !P1 ;  /* 0x0000000f00007c0c */ /* 0x000fe4000cf41270 */
[----:B--2---:R-:W-:Y:S02]  /*20900*/  ISETP.LT.AND P6, PT, R10, UR15, !P1 ;  /* 0x0000000f0a007c0c */ /* 0x004fe4000cfc1270 */
[----:B---3--:R-:W-:Y:S02]  /*20910*/  ISETP.LT.AND P4, PT, R9, UR15, !P1 ;  /* 0x0000000f09007c0c */ /* 0x008fe4000cf81270 */
[----:B------:R-:W2:Y:S01]  /*20920*/  LDTM.x128 R4, tmem[UR10] ;  /* 0x0000000a000479ee */ /* 0x000ea200083c0000 */
[----:B------:R-:W-:Y:S01]  /*20930*/  NOP ;  /* 0x0000000000007918 */ /* 0x000fe20000000000 */
[----:B--2---:R-:W-:-:S05]  /*20940*/  F2FP.F16.F32.PACK_AB R0, R5, R4 ;  /* 0x000000040500723e */ /* 0x004fca00000000ff */
[----:B------:R2:W-:Y:S02]  /*20950*/  @P2 STG.E.U16 desc[UR20][R156.64], R0 ;  /* 0x000000009c002986 */ /* 0x0005e4000c101514 */
[----:B--2---:R-:W-:-:S05]  /*20960*/  PRMT R0, R0, 0x7632, R0 ;  /* 0x0000763200007816 */ /* 0x004fca0000000000 */
[----:B------:R2:W-:Y:S02]  /*20970*/  @P5 STG.E.U16 desc[UR20][R154.64], R0 ;  /* 0x000000009a005986 */ /* 0x0005e4000c101514 */
[----:B--2---:R-:W-:-:S05]  /*20980*/  F2FP.F16.F32.PACK_AB R0, R7, R6 ;  /* 0x000000060700723e */ /* 0x004fca00000000ff */
[----:B------:R2:W-:Y:S02]  /*20990*/  @P3 STG.E.U16 desc[UR20][R134.64], R0 ;  /* 0x0000000086003986 */ /* 0x0005e4000c101514 */
[----:B--2---:R-:W-:-:S05]  /*209a0*/  PRMT R0, R0, 0x7632, R0 ;  /* 0x0000763200007816 */ /* 0x004fca0000000000 */
[----:B------:R2:W-:Y:S04]  /*209b0*/  @P0 STG.E.U16 desc[UR20][R136.64], R0 ;  /* 0x0000000088000986 */ /* 0x0005e8000c101514 */
[----:B--2---:R-:W2:Y:S04]  /*209c0*/  LDL.LU R137, [R1+0x884] ;  /* 0x0008840001897983 */ /* 0x004ea80000300800 */
[----:B------:R-:W3:Y:S01]  /*209d0*/  LDL.LU R136, [R1+0x888] ;  /* 0x0008880001887983 */ /* 0x000ee20000300800 */
[----:B------:R-:W-:Y:S01]  /*209e0*/  VIADD R133, R133, UR5 ;  /* 0x0000000585857c36 */ /* 0x000fe20008000000 */
[----:B------:R-:W-:-:S02]  /*209f0*/  P2R R132, PR, RZ, 0x40 ;  /* 0x00000040ff847803 */ /* 0x000fc40000000000 */
[----:B----4-:R-:W-:Y:S01]  /*20a00*/  ISETP.LT.AND P3, PT, R158, UR15, !P1 ;  /* 0x0000000f9e007c0c */ /* 0x010fe2000cf61270 */
[----:B------:R-:W4:Y:S01]  /*20a10*/  LDL.LU R165, [R1+0x890] ;  /* 0x0008900001a57983 */ /* 0x000f220000300800 */
[----:B------:R-:W-:Y:S02]  /*20a20*/  LEA R156, P6, R133, R2, 0x1 ;  /* 0x00000002859c7211 */ /* 0x000fe400078c08ff */
[----:B------:R-:W-:Y:S01]  /*20a30*/  ISETP.LT.AND P5, PT, R159, UR15, !P1 ;  /* 0x0000000f9f007c0c */ /* 0x000fe2000cfa1270 */
[----:B------:R-:W4:Y:S01]  /*20a40*/  LDL.LU R164, [R1+0x8a4] ;  /* 0x0008a40001a47983 */ /* 0x000f220000300800 */
[CC--:B------:R-:W-:Y:S01]  /*20a50*/  LEA.HI.X.SX32 R157, R133.reuse, R3.reuse, 0x1, P6 ;  /* 0x00000003859d7211 */ /* 0x0c0fe200030f0eff */
[----:B------:R-:W-:Y:S01]  /*20a60*/  VIADD R133, R133, UR5 ;  /* 0x0000000585857c36 */ /* 0x000fe20008000000 */
[----:B------:R-:W-:Y:S01]  /*20a70*/  F2FP.F16.F32.PACK_AB R0, R9, R8 ;  /* 0x000000080900723e */ /* 0x000fe200000000ff */
[----:B------:R-:W4:Y:S03]  /*20a80*/  LDL.LU R163, [R1+0x8b0] ;  /* 0x0008b00001a37983 */ /* 0x000f260000300800 */
[C---:B------:R-:W-:Y:S01]  /*20a90*/  LEA R4, P6, R133.reuse, R2, 0x1 ;  /* 0x0000000285047211 */ /* 0x040fe200078c08ff */
[----:B------:R-:W4:Y:S03]  /*20aa0*/  LDL.LU R162, [R1+0x8c4] ;  /* 0x0008c40001a27983 */ /* 0x000f260000300800 */
[C---:B------:R-:W-:Y:S01]  /*20ab0*/  LEA.HI.X.SX32 R5, R133.reuse, R3, 0x1, P6 ;  /* 0x0000000385057211 */ /* 0x040fe200030f0eff */
[----:B------:R-:W-:-:S05]  /*20ac0*/  VIADD R133, R133, UR5 ;  /* 0x0000000585857c36 */ /* 0x000fca0008000000 */
[----:B------:R-:W-:-:S04]  /*20ad0*/  LEA R154, P6, R133, R2, 0x1 ;  /* 0x00000002859a7211 */ /* 0x000fc800078c08ff */
        /* <DEDUP_REMOVED lines=12> */
[----:B------:R-:W-:Y:S02]  /*20ba0*/  LEA.HI.X.SX32 R9, R133, R3, 0x1, P6 ;  /* 0x0000000385097211 */ /* 0x000fe400030f0eff */
[----:B------:R-:W-:Y:S02]  /*20bb0*/  ISETP.NE.AND P6, PT, R132, RZ, PT ;  /* 0x000000ff8400720c */ /* 0x000fe40003fc5270 */
[----:B-----5:R-:W-:Y:S02]  /*20bc0*/  ISETP.LT.AND P2, PT, R161, UR15, !P1 ;  /* 0x0000000fa1007c0c */ /* 0x020fe4000cf41270 */
[----:B------:R-:W-:Y:S01]  /*20bd0*/  F2FP.F16.F32.PACK_AB R10, R11, R10 ;  /* 0x0000000a0b0a723e */ /* 0x000fe200000000ff */
[----:B------:R-:W5:Y:S01]  /*20be0*/  LDL.LU R161, [R1+0x8d0] ;  /* 0x0008d00001a17983 */ /* 0x000f620000300800 */
[----:B------:R-:W-:-:S03]  /*20bf0*/  ISETP.LT.AND P0, PT, R160, UR15, !P1 ;  /* 0x0000000fa0007c0c */ /* 0x000fc6000cf01270 */
[----:B------:R-:W5:Y:S04]  /*20c00*/  LDL.LU R160, [R1+0x8e4] ;  /* 0x0008e40001a07983 */ /* 0x000f680000300800 */
[----:B------:R0:W-:Y:S01]  /*20c10*/  @P6 STG.E.U16 desc[UR20][R152.64], R0 ;  /* 0x0000000098006986 */ /* 0x0001e2000c101514 */
[----:B------:R-:W-:Y:S02]  /*20c20*/  F2FP.F16.F32.PACK_AB R12, R13, R12 ;  /* 0x0000000c0d0c723e */ /* 0x000fe400000000ff */
[----:B0-----:R-:W-:-:S05]  /*20c30*/  PRMT R0, R0, 0x7632, R0 ;  /* 0x0000763200007816 */ /* 0x001fca0000000000 */
[----:B------:R0:W-:Y:S01]  /*20c40*/  @P4 STG.E.U16 desc[UR20][R150.64], R0 ;  /* 0x0000000096004986 */ /* 0x0001e2000c101514 */
[----:B------:R-:W-:-:S03]  /*20c50*/  F2FP.F16.F32.PACK_AB R14, R15, R14 ;  /* 0x0000000e0f0e723e */ /* 0x000fc600000000ff */
[----:B------:R-:W-:Y:S01]  /*20c60*/  @P2 STG.E.U16 desc[UR20][R148.64], R10 ;  /* 0x0000000a94002986 */ /* 0x000fe2000c101514 */
[----:B0-----:R-:W-:-:S05]  /*20c70*/  PRMT R0, R10, 0x7632, R0 ;  /* 0x000076320a007816 */ /* 0x001fca0000000000 */
[----:B------:R0:W-:Y:S04]  /*20c80*/  @P5 STG.E.U16 desc[UR20][R146.64], R0 ;  /* 0x0000000092005986 */ /* 0x0001e8000c101514 */
[----:B------:R-:W-:Y:S01]  /*20c90*/  @P3 STG.E.U16 desc[UR20][R144.64], R12 ;  /* 0x0000000c90003986 */ /* 0x000fe2000c101514 */
[----:B0-----:R-:W-:-:S05]  /*20ca0*/  PRMT R0, R12, 0x7632, R0 ;  /* 0x000076320c007816 */ /* 0x001fca0000000000 */
[----:B------:R0:W-:Y:S02]  /*20cb0*/  @P0 STG.E.U16 desc[UR20][R142.64], R0 ;  /* 0x000000008e000986 */ /* 0x0001e4000c101514 */
[----:B0-----:R-:W-:Y:S02]  /*20cc0*/  PRMT R0, R14, 0x7632, R0 ;  /* 0x000076320e007816 */ /* 0x001fe40000000000 */
[----:B--2---:R-:W-:Y:S02]  /*20cd0*/  ISETP.LT.AND P6, PT, R137, UR15, !P1 ;  /* 0x0000000f89007c0c */ /* 0x004fe4000cfc1270 */
[----:B------:R-:W1:Y:S01]  /*20ce0*/  LDL.LU R137, [R1+0x7b4] ;  /* 0x0007b40001897983 */ /* 0x000e620000300800 */
[----:B---3--:R-:W-:-:S03]  /*20cf0*/  ISETP.LT.AND P4, PT, R136, UR15, !P1 ;  /* 0x0000000f88007c0c */ /* 0x008fc6000cf81270 */
[----:B------:R-:W2:Y:S04]  /*20d00*/  LDL.LU R136, [R1+0x8e0] ;  /* 0x0008e00001887983 */ /* 0x000ea80000300800 */
[----:B------:R-:W3:Y:S04]  /*20d10*/  LDL.LU R132, [R1+0x8dc] ;  /* 0x0008dc0001847983 */ /* 0x000ee80000300800 */
[----:B------:R-:W2:Y:S04]  /*20d20*/  LDL.LU R11, [R1+0x8d8] ;  /* 0x0008d800010b7983 */ /* 0x000ea80000300800 */
[----:B------:R0:W-:Y:S04]  /*20d30*/  @P6 STG.E.U16 desc[UR20][R140.64], R14 ;  /* 0x0000000e8c006986 */ /* 0x0001e8000c101514 */
[----:B0-----:R-:W3:Y:S04]  /*20d40*/  LDL.LU R14, [R1+0x8d4] ;  /* 0x0008d400010e7983 */ /* 0x001ee80000300800 */
[----:B------:R-:W3:Y:S01]  /*20d50*/  LDL.LU R13, [R1+0x8cc] ;  /* 0x0008cc00010d7983 */ /* 0x000ee20000300800 */
[----:B----4-:R-:W-:-:S02]  /*20d60*/  ISETP.LT.AND P2, PT, R165, UR15, !P1 ;  /* 0x0000000fa5007c0c */ /* 0x010fc4000cf41270 */
[----:B------:R-:W-:Y:S02]  /*20d70*/  ISETP.LT.AND P5, PT, R164, UR15, !P1 ;  /* 0x0000000fa4007c0c */ /* 0x000fe4000cfa1270 */
[----:B------:R-:W-:Y:S02]  /*20d80*/  F2FP.F16.F32.PACK_AB R16, R17, R16 ;  /* 0x000000101110723e */ /* 0x000fe400000000ff */
[----:B------:R-:W-:Y:S01]  /*20d90*/  ISETP.LT.AND P3, PT, R163, UR15, !P1 ;  /* 0x0000000fa3007c0c */ /* 0x000fe2000cf61270 */
[----:B------:R0:W-:Y:S01]  /*20da0*/  @P4 STG.E.U16 desc[UR20][R138.64], R0 ;  /* 0x000000008a004986 */ /* 0x0001e2000c101514 */
[----:B------:R-:W-:Y:S02]  /*20db0*/  ISETP.LT.AND P0, PT, R162, UR15, !P1 ;  /* 0x0000000fa2007c0c */ /* 0x000fe4000cf01270 */
[----:B------:R-:W-:Y:S01]  /*20dc0*/  F2FP.F16.F32.PACK_AB R18, R19, R18 ;  /* 0x000000121312723e */ /* 0x000fe200000000ff */
[----:B------:R-:W4:Y:S04]  /*20dd0*/  LDL.LU R12, [R1+0x8e8] ;  /* 0x0008e800010c7983 */ /* 0x000f280000300800 */
[----:B------:R-:W-:Y:S01]  /*20de0*/  @P2 STG.E.U16 desc[UR20][R156.64], R16 ;  /* 0x000000109c002986 */ /* 0x000fe2000c101514 */
[----:B0-----:R-:W-:-:S02]  /*20df0*/  PRMT R0, R16, 0x7632, R0 ;  /* 0x0000763210007816 */ /* 0x001fc40000000000 */
[----:B------:R-:W-:-:S03]  /*20e00*/  F2FP.F16.F32.PACK_AB R20, R21, R20 ;  /* 0x000000141514723e */ /* 0x000fc600000000ff */
[----:B------:R0:W-:Y:S04]  /*20e10*/  @P5 STG.E.U16 desc[UR20][R4.64], R0 ;  /* 0x0000000004005986 */ /* 0x0001e8000c101514 */
[----:B------:R-:W-:Y:S01]  /*20e20*/  @P3 STG.E.U16 desc[UR20][R154.64], R18 ;  /* 0x000000129a003986 */ /* 0x000fe2000c101514 */
[----:B0-----:R-:W-:Y:S02]  /*20e30*/  PRMT R0, R18, 0x7632, R0 ;  /* 0x0000763212007816 */ /* 0x001fe40000000000 */
[----:B-----5:R-:W-:Y:S02]  /*20e40*/  ISETP.LT.AND P6, PT, R161, UR15, !P1 ;  /* 0x0000000fa1007c0c */ /* 0x020fe4000cfc1270 */
[----:B------:R-:W-:Y:S01]  /*20e50*/  ISETP.LT.AND P4, PT, R160, UR15, !P1 ;  /* 0x0000000fa0007c0c */ /* 0x000fe2000cf81270 */
[----:B------:R0:W-:Y:S10]  /*20e60*/  @P0 STG.E.U16 desc[UR20][R6.64], R0 ;  /* 0x0000000006000986 */ /* 0x0001f4000c101514 */
[----:B------:R-:W-:Y:S01]  /*20e70*/  @P6 STG.E.U16 desc[UR20][R134.64], R20 ;  /* 0x0000001486006986 */ /* 0x000fe2000c101514 */
[----:B0-----:R-:W-:-:S05]  /*20e80*/  PRMT R0, R20, 0x7632, R0 ;  /* 0x0000763214007816 */ /* 0x001fca0000000000 */
[----:B------:R0:W-:Y:S01]  /*20e90*/  @P4 STG.E.U16 desc[UR20][R158.64], R0 ;  /* 0x000000009e004986 */ /* 0x0001e2000c101514 */
[----:B--2---:R-:W-:Y:S01]  /*20ea0*/  ISETP.LT.AND P0, PT, R11, UR6, !P1 ;  /* 0x000000060b007c0c */ /* 0x004fe2000cf01270 */
[----:B------:R-:W-:Y:S02]  /*20eb0*/  VIADD R133, R133, UR5 ;  /* 0x0000000585857c36 */ /* 0x000fe40008000000 */
[----:B------:R-:W2:Y:S01]  /*20ec0*/  LDL.LU R11, [R1+0x8c8] ;  /* 0x0008c800010b7983 */ /* 0x000ea20000300800 */
[----:B-1----:R-:W-:Y:S01]  /*20ed0*/  ISETP.LT.AND P2, PT, R137, UR4, !P1 ;  /* 0x0000000489007c0c */ /* 0x002fe2000cf41270 */
[----:B------:R-:W1:Y:S01]  /*20ee0*/  LDCU UR4, c[0x0][0x39c] ;  /* 0x00007380ff0477ac */ /* 0x000e620008000800 */
[----:B------:R-:W-:Y:S01]  /*20ef0*/  F2FP.F16.F32.PACK_AB R22, R23, R22 ;  /* 0x000000161716723e */ /* 0x000fe200000000ff */
[----:B------:R-:W2:Y:S01]  /*20f00*/  LDCU UR6, c[0x0][0x39c] ;  /* 0x00007380ff0677ac */ /* 0x000ea20008000800 */
[----:B---3--:R-:W-:Y:S01]  /*20f10*/  ISETP.LT.AND P4, PT, R13, UR9, !P1 ;  /* 0x000000090d007c0c */ /* 0x008fe2000cf81270 */
[----:B0-----:R-:W-:Y:S01]  /*20f20*/  VIADD R0, R133, UR5 ;  /* 0x0000000585007c36 */ /* 0x001fe20008000000 */
[----:B------:R-:W3:Y:S01]  /*20f30*/  LDL.LU R13, [R1+0x8ec] ;  /* 0x0008ec00010d7983 */ /* 0x000ee20000300800 */
[----:B-1----:R-:W-:Y:S01]  /*20f40*/  ISETP.LT.AND P5, PT, R136, UR4, !P1 ;  /* 0x0000000488007c0c */ /* 0x002fe2000cfa1270 */
[----:B------:R-:W0:Y:S01]  /*20f50*/  LDCU UR4, c[0x0][0x39c] ;  /* 0x00007380ff0477ac */ /* 0x000e220008000800 */
[----:B------:R-:W-:Y:S01]  /*20f60*/  ISETP.LT.AND P6, PT, R14, UR7, !P1 ;  /* 0x000000070e007c0c */ /* 0x000fe2000cfc1270 */
[----:B------:R-:W5:Y:S01]  /*20f70*/  LDL.LU R15, [R1+0x8f4] ;  /* 0x0008f400010f7983 */ /* 0x000f620000300800 */
[----:B------:R-:W3:Y:S01]  /*20f80*/  LDCU UR7, c[0x0][0x39c] ;  /* 0x00007380ff0777ac */ /* 0x000ee20008000800 */
[----:B------:R-:W-:-:S02]  /*20f90*/  F2FP.F16.F32.PACK_AB R24, R25, R24 ;  /* 0x000000181918723e */ /* 0x000fc400000000ff */
[----:B------:R-:W-:Y:S01]  /*20fa0*/  F2FP.F16.F32.PACK_AB R26, R27, R26 ;  /* 0x0000001a1b1a723e */ /* 0x000fe200000000ff */
[----:B------:R-:W1:Y:S01]  /*20fb0*/  LDCU UR9, c[0x0][0x39c] ;  /* 0x00007380ff0977ac */ /* 0x000e620008000800 */
[----:B0-----:R-:W-:Y:S01]  /*20fc0*/  ISETP.LT.AND P3, PT, R132, UR4, !P1 ;  /* 0x0000000484007c0c */ /* 0x001fe2000cf61270 */
[----:B------:R-:W4:Y:S03]  /*20fd0*/  LDCU UR4, c[0x0][0x39c] ;  /* 0x00007380ff0477ac */ /* 0x000f260008000800 */
[----:B------:R0:W-:Y:S01]  /*20fe0*/  @P5 STG.E.U16 desc[UR20][R8.64], R22 ;  /* 0x0000001608005986 */ /* 0x0001e2000c101514 */
[----:B------:R-:W-:-:S04]  /*20ff0*/  LEA R4, P5, R133, R2, 0x1 ;  /* 0x0000000285047211 */ /* 0x000fc800078a08ff */
[-C--:B------:R-:W-:Y:S02]  /*21000*/  LEA.HI.X.SX32 R5, R133, R3.reuse, 0x1, P5 ;  /* 0x0000000385057211 */ /* 0x080fe400028f0eff */
[----:B------:R-:W-:Y:S02]  /*21010*/  LEA R6, P5, R0, R2, 0x1 ;  /* 0x0000000200067211 */ /* 0x000fe400078a08ff */
[----:B0-----:R-:W-:Y:S01]  /*21020*/  PRMT R9, R22, 0x7632, R9 ;  /* 0x0000763216097816 */ /* 0x001fe20000000009 */
[C---:B------:R-:W-:Y:S01]  /*21030*/  VIADD R8, R0.reuse, UR5 ;  /* 0x0000000500087c36 */ /* 0x040fe20008000000 */
[----:B------:R-:W-:-:S03]  /*21040*/  LEA.HI.X.SX32 R7, R0, R3, 0x1, P5 ;  /* 0x0000000300077211 */ /* 0x000fc600028f0eff */
[----:B------:R0:W-:Y:S01]  /*21050*/  @P3 STG.E.U16 desc[UR20][R4.64], R9 ;  /* 0x0000000904003986 */ /* 0x0001e2000c101514 */
[----:B----4-:R-:W-:Y:S01]  /*21060*/  ISETP.LT.AND P3, PT, R12, UR4, !P1 ;  /* 0x000000040c007c0c */ /* 0x010fe2000cf61270 */
[C---:B------:R-:W-:Y:S01]  /*21070*/  VIADD R0, R8.reuse, UR5 ;  /* 0x0000000508007c36 */ /* 0x040fe20008000000 */
[----:B------:R-:W5:Y:S01]  /*21080*/  LDCU UR4, c[0x0][0x39c] ;  /* 0x00007380ff0477ac */ /* 0x000f620008000800 */
[----:B------:R-:W4:Y:S04]  /*21090*/  LDL.LU R12, [R1+0x900] ;  /* 0x00090000010c7983 */ /* 0x000f280000300800 */
[----:B------:R1:W-:Y:S01]  /*210a0*/  @P0 STG.E.U16 desc[UR20][R6.64], R24 ;  /* 0x0000001806000986 */ /* 0x0003e2000c101514 */
[----:B0-----:R-:W-:-:S04]  /*210b0*/  LEA R4, P5, R8, R2, 0x1 ;  /* 0x0000000208047211 */ /* 0x001fc800078a08ff */
[----:B------:R-:W-:Y:S02]  /*210c0*/  LEA.HI.X.SX32 R5, R8, R3, 0x1, P5 ;  /* 0x0000000308057211 */ /* 0x000fe400028f0eff */
[----:B-1----:R-:W-:Y:S02]  /*210d0*/  PRMT R7, R24, 0x7632, R7 ;  /* 0x0000763218077816 */ /* 0x002fe40000000007 */
[----:B------:R-:W-:-:S03]  /*210e0*/  LEA R6, P5, R0, R2, 0x1 ;  /* 0x0000000200067211 */ /* 0x000fc600078a08ff */
[----:B------:R0:W-:Y:S02]  /*210f0*/  @P6 STG.E.U16 desc[UR20][R4.64], R7 ;  /* 0x0000000704006986 */ /* 0x0001e4000c101514 */
[C---:B0-----:R-:W-:Y:S02]  /*21100*/  LEA.HI.X.SX32 R7, R0.reuse, R3, 0x1, P5 ;  /* 0x0000000300077211 */ /* 0x041fe400028f0eff */
[----:B--2---:R-:W-:Y:S01]  /*21110*/  ISETP.LT.AND P0, PT, R11, UR6, !P1 ;  /* 0x000000060b007c0c */ /* 0x004fe2000cf01270 */
[----:B------:R-:W-:Y:S01]  /*21120*/  VIADD R8, R0, UR5 ;  /* 0x0000000500087c36 */ /* 0x000fe20008000000 */
[----:B------:R-:W2:Y:S01]  /*21130*/  LDL.LU R11, [R1+0x8fc] ;  /* 0x0008fc00010b7983 */ /* 0x000ea20000300800 */
[----:B------:R-:W4:Y:S03]  /*21140*/  LDCU UR6, c[0x0][0x39c] ;  /* 0x00007380ff0677ac */ /* 0x000f260008000800 */
[----:B------:R-:W2:Y:S01]  /*21150*/  LDL.LU R14, [R1+0x90c] ;  /* 0x00090c00010e7983 */ /* 0x000ea20000300800 */
[----:B---3--:R-:W-:-:S03]  /*21160*/  ISETP.LT.AND P5, PT, R13, UR7, !P1 ;  /* 0x000000070d007c0c */ /* 0x008fc6000cfa1270 */
[----:B------:R-:W-:Y:S01]  /*21170*/  @P4 STG.E.U16 desc[UR20][R6.64], R26 ;  /* 0x0000001a06004986 */ /* 0x000fe2000c101514 */
[C---:B------:R-:W-:Y:S01]  /*21180*/  LEA R4, P6, R8.reuse, R2, 0x1 ;  /* 0x0000000208047211 */ /* 0x040fe200078c08ff */
[----:B------:R-:W0:Y:S02]  /*21190*/  LDCU UR7, c[0x0][0x39c] ;  /* 0x00007380ff0777ac */ /* 0x000e240008000800 */
[----:B------:R-:W3:Y:S01]  /*211a0*/  LDL.LU R13, [R1+0x908] ;  /* 0x00090800010d7983 */ /* 0x000ee20000300800 */
[----:B------:R-:W-:Y:S02]  /*211b0*/  LEA.HI.X.SX32 R5, R8, R3, 0x1, P6 ;  /* 0x0000000308057211 */ /* 0x000fe400030f0eff */
[----:B------:R-:W-:Y:S01]  /*211c0*/  PRMT R0, R26, 0x7632, R0 ;  /* 0x000076321a007816 */ /* 0x000fe20000000000 */
[----:B------:R-:W-:Y:S01]  /*211d0*/  VIADD R8, R8, UR5 ;  /* 0x0000000508087c36 */ /* 0x000fe20008000000 */
[----:B-----5:R-:W-:Y:S01]  /*211e0*/  ISETP.LT.AND P4, PT, R15, UR4, !P1 ;  /* 0x000000040f007c0c */ /* 0x020fe2000cf81270 */
[----:B------:R-:W2:Y:S02]  /*211f0*/  LDCU UR4, c[0x0][0x39c] ;  /* 0x00007380ff0477ac */ /* 0x000ea40008000800 */
[----:B------:R1:W-:Y:S01]  /*21200*/  @P3 STG.E.U16 desc[UR20][R4.64], R0 ;  /* 0x0000000004003986 */ /* 0x0003e2000c101514 */
[----:B------:R-:W-:Y:S01]  /*21210*/  F2FP.F16.F32.PACK_AB R28, R29, R28 ;  /* 0x0000001c1d1c723e */ /* 0x000fe200000000ff */
[C---:B-1----:R-:W-:Y:S01]  /*21220*/  VIADD R0, R8.reuse, UR5 ;  /* 0x0000000508007c36 */ /* 0x042fe20008000000 */
[----:B------:R-:W-:-:S04]  /*21230*/  LEA R4, P3, R8, R2, 0x1 ;  /* 0x0000000208047211 */ /* 0x000fc800078608ff */
[----:B------:R-:W-:Y:S02]  /*21240*/  LEA R6, P6, R0, R2, 0x1 ;  /* 0x0000000200067211 */ /* 0x000fe400078c08ff */
[-C--:B------:R-:W-:Y:S02]  /*21250*/  LEA.HI.X.SX32 R5, R8, R3.reuse, 0x1, P3 ;  /* 0x0000000308057211 */ /* 0x080fe400018f0eff */
[----:B------:R-:W-:Y:S02]  /*21260*/  PRMT R8, R28, 0x7632, R8 ;  /* 0x000076321c087816 */ /* 0x000fe40000000008 */
[C---:B------:R-:W-:Y:S01]  /*21270*/  LEA.HI.X.SX32 R7, R0.reuse, R3, 0x1, P6 ;  /* 0x0000000300077211 */ /* 0x040fe200030f0eff */
[----:B------:R-:W-:Y:S01]  /*21280*/  VIADD R0, R0, UR5 ;  /* 0x0000000500007c36 */ /* 0x000fe20008000000 */
[----:B------:R1:W-:Y:S01]  /*21290*/  @P0 STG.E.U16 desc[UR20][R4.64], R28 ;  /* 0x0000001c04000986 */ /* 0x0003e2000c101514 */
[----:B----4-:R-:W-:-:S03]  /*212a0*/  ISETP.LT.AND P3, PT, R12, UR6, !P1 ;  /* 0x000000060c007c0c */ /* 0x010fc6000cf61270 */
[----:B------:R4:W-:Y:S01]  /*212b0*/  @P5 STG.E.U16 desc[UR20][R6.64], R8 ;  /* 0x0000000806005986 */ /* 0x0009e2000c101514 */
[----:B------:R-:W-:Y:S01]  /*212c0*/  F2FP.F16.F32.PACK_AB R30, R31, R30 ;  /* 0x0000001e1f1e723e */ /* 0x000fe200000000ff */
[----:B------:R-:W5:Y:S02]  /*212d0*/  LDCU UR6, c[0x0][0x39c] ;  /* 0x00007380ff0677ac */ /* 0x000f640008000800 */
[----:B------:R-:W5:Y:S01]  /*212e0*/  LDL.LU R12, [R1+0x910] ;  /* 0x00091000010c7983 */ /* 0x000f620000300800 */
[----:B-1----:R-:W-:-:S04]  /*212f0*/  LEA R4, P5, R0, R2, 0x1 ;  /* 0x0000000200047211 */ /* 0x002fc800078a08ff */
[----:B------:R-:W-:Y:S02]  /*21300*/  LEA.HI.X.SX32 R5, R0, R3, 0x1, P5 ;  /* 0x0000000300057211 */ /* 0x000fe400028f0eff */
[----:B--2---:R-:W-:Y:S01]  /*21310*/  ISETP.LT.AND P0, PT, R11, UR4, !P1 ;  /* 0x000000040b007c0c */ /* 0x004fe2000cf01270 */
[----:B------:R-:W5:Y:S01]  /*21320*/  LDCU UR4, c[0x0][0x39c] ;  /* 0x00007380ff0477ac */ /* 0x000f620008000800 */
[----:B------:R-:W2:Y:S01]  /*21330*/  LDL.LU R11, [R1+0x918] ;  /* 0x00091800010b7983 */ /* 0x000ea20000300800 */
[----:B0-----:R-:W-:Y:S01]  /*21340*/  ISETP.LT.AND P6, PT, R14, UR7, !P1 ;  /* 0x000000070e007c0c */ /* 0x001fe2000cfc1270 */
[----:B------:R-:W-:Y:S02]  /*21350*/  VIADD R0, R0, UR5 ;  /* 0x0000000500007c36 */ /* 0x000fe40008000000 */
[----:B------:R-:W2:Y:S01]  /*21360*/  LDL.LU R14, [R1+0x924] ;  /* 0x00092400010e7983 */ /* 0x000ea20000300800 */
[----:B----4-:R-:W-:Y:S01]  /*21370*/  PRMT R8, R30, 0x7632, R8 ;  /* 0x000076321e087816 */ /* 0x010fe20000000008 */
[----:B------:R-:W0:Y:S01]  /*21380*/  LDCU UR7, c[0x0][0x39c] ;  /* 0x00007380ff0777ac */ /* 0x000e220008000800 */
[----:B---3--:R-:W-:Y:S01]  /*21390*/  ISETP.LT.AND P5, PT, R13, UR9, !P1 ;  /* 0x000000090d007c0c */ /* 0x008fe2000cfa1270 */
[----:B------:R1:W-:Y:S01]  /*213a0*/  @P4 STG.E.U16 desc[UR20][R4.64], R30 ;  /* 0x0000001e04004986 */ /* 0x0003e2000c101514 */
[C---:B------:R-:W-:Y:S01]  /*213b0*/  VIADD R7, R0.reuse, UR5 ;  /* 0x0000000500077c36 */ /* 0x040fe20008000000 */
[----:B------:R-:W3:Y:S02]  /*213c0*/  LDCU UR9, c[0x0][0x39c] ;  /* 0x00007380ff0977ac */ /* 0x000ee40008000800 */
[----:B------:R-:W3:Y:S01]  /*213d0*/  LDL.LU R13, [R1+0x920] ;  /* 0x00092000010d7983 */ /* 0x000ee20000300800 */
[----:B-1----:R-:W-:-:S04]  /*213e0*/  LEA R4, P4, R0, R2, 0x1 ;  /* 0x0000000200047211 */ /* 0x002fc800078808ff */
[-C--:B------:R-:W-:Y:S01]  /*213f0*/  LEA.HI.X.SX32 R5, R0, R3.reuse, 0x1, P4 ;  /* 0x0000000300057211 */ /* 0x080fe200020f0eff */
[C---:B------:R-:W-:Y:S01]  /*21400*/  VIADD R0, R7.reuse, UR5 ;  /* 0x0000000507007c36 */ /* 0x040fe20008000000 */
[----:B------:R-:W-:Y:S02]  /*21410*/  LEA R6, P4, R7, R2, 0x1 ;  /* 0x0000000207067211 */ /* 0x000fe400078808ff */
[----:B------:R-:W-:Y:S01]  /*21420*/  F2FP.F16.F32.PACK_AB R32, R33, R32 ;  /* 0x000000202120723e */ /* 0x000fe200000000ff */
[----:B------:R1:W-:Y:S01]  /*21430*/  @P3 STG.E.U16 desc[UR20][R4.64], R8 ;  /* 0x0000000804003986 */ /* 0x0003e2000c101514 */
[----:B------:R-:W-:-:S05]  /*21440*/  LEA.HI.X.SX32 R7, R7, R3, 0x1, P4 ;  /* 0x0000000307077211 */ /* 0x000fca00020f0eff */
[----:B------:R4:W-:Y:S01]  /*21450*/  @P0 STG.E.U16 desc[UR20][R6.64], R32 ;  /* 0x0000002006000986 */ /* 0x0009e2000c101514 */
[C---:B-1----:R-:W-:Y:S01]  /*21460*/  LEA R4, P4, R0.reuse, R2, 0x1 ;  /* 0x0000000200047211 */ /* 0x042fe200078808ff */
[----:B------:R-:W-:-:S03]  /*21470*/  VIADD R8, R0, UR5 ;  /* 0x0000000500087c36 */ /* 0x000fc60008000000 */
[----:B------:R-:W-:Y:S02]  /*21480*/  LEA.HI.X.SX32 R5, R0, R3, 0x1, P4 ;  /* 0x0000000300057211 */ /* 0x000fe400020f0eff */
[----:B-----5:R-:W-:Y:S01]  /*21490*/  ISETP.LT.AND P3, PT, R12, UR4, !P1 ;  /* 0x000000040c007c0c */ /* 0x020fe2000cf61270 */
[----:B------:R-:W1:Y:S01]  /*214a0*/  LDCU UR4, c[0x0][0x39c] ;  /* 0x00007380ff0477ac */ /* 0x000e620008000800 */
[----:B------:R-:W1:Y:S01]  /*214b0*/  LDL.LU R12, [R1+0x928] ;  /* 0x00092800010c7983 */ /* 0x000e620000300800 */
[----:B----4-:R-:W-:-:S04]  /*214c0*/  LEA R6, P4, R8, R2, 0x1 ;  /* 0x0000000208067211 */ /* 0x010fc800078808ff */
[-C--:B------:R-:W-:Y:S02]  /*214d0*/  LEA.HI.X.SX32 R7, R8, R3.reuse, 0x1, P4 ;  /* 0x0000000308077211 */ /* 0x080fe400020f0eff */
[----:B--2---:R-:W-:Y:S02]  /*214e0*/  ISETP.LT.AND P0, PT, R11, UR6, !P1 ;  /* 0x000000060b007c0c */ /* 0x004fe4000cf01270 */
[----:B------:R-:W-:Y:S01]  /*214f0*/  PRMT R0, R32, 0x7632, R0 ;  /* 0x0000763220007816 */ /* 0x000fe20000000000 */
[----:B------:R-:W2:Y:S01]  /*21500*/  LDL.LU R11, [R1+0x930] ;  /* 0x00093000010b7983 */ /* 0x000ea20000300800 */
[----:B------:R-:W-:Y:S01]  /*21510*/  F2FP.F16.F32.PACK_AB R34, R35, R34 ;  /* 0x000000222322723e */ /* 0x000fe200000000ff */
[----:B------:R-:W-:Y:S01]  /*21520*/  VIADD R8, R8, UR5 ;  /* 0x0000000508087c36 */ /* 0x000fe20008000000 */
[----:B------:R-:W2:Y:S01]  /*21530*/  LDCU UR6, c[0x0][0x39c] ;  /* 0x00007380ff0677ac */ /* 0x000ea20008000800 */
[----:B---3--:R-:W-:Y:S01]  /*21540*/  ISETP.LT.AND P4, PT, R13, UR9, !P1 ;  /* 0x000000090d007c0c */ /* 0x008fe2000cf81270 */
[----:B------:R3:W-:Y:S01]  /*21550*/  @P6 STG.E.U16 desc[UR20][R4.64], R0 ;  /* 0x0000000004006986 */ /* 0x0007e2000c101514 */
[----:B------:R-:W-:Y:S01]  /*21560*/  PRMT R9, R34, 0x7632, R9 ;  /* 0x0000763222097816 */ /* 0x000fe20000000009 */
[----:B------:R-:W4:Y:S02]  /*21570*/  LDCU UR9, c[0x0][0x39c] ;  /* 0x00007380ff0977ac */ /* 0x000f240008000800 */
[----:B------:R-:W5:Y:S04]  /*21580*/  LDL.LU R13, [R1+0x934] ;  /* 0x00093400010d7983 */ /* 0x000f680000300800 */
[----:B------:R4:W-:Y:S01]  /*21590*/  @P5 STG.E.U16 desc[UR20][R6.64], R34 ;  /* 0x0000002206005986 */ /* 0x0009e2000c101514 */
[----:B0-----:R-:W-:Y:S01]  /*215a0*/  ISETP.LT.AND P6, PT, R14, UR7, !P1 ;  /* 0x000000070e007c0c */ /* 0x001fe2000cfc1270 */
[----:B------:R-:W5:Y:S01]  /*215b0*/  LDCU UR7, c[0x0][0x39c] ;  /* 0x00007380ff0777ac */ /* 0x000f620008000800 */
[CC--:B---3--:R-:W-:Y:S01]  /*215c0*/  LEA R4, P5, R8.reuse, R2.reuse, 0x1 ;  /* 0x0000000208047211 */ /* 0x0c8fe200078a08ff */
[C---:B------:R-:W-:Y:S01]  /*215d0*/  VIADD R0, R8.reuse, UR5 ;  /* 0x0000000508007c36 */ /* 0x040fe20008000000 */
[----:B------:R-:W3:Y:S02]  /*215e0*/  LDL.LU R15, [R1+0x93c] ;  /* 0x00093c00010f7983 */ /* 0x000ee40000300800 */
[----:B------:R-:W-:Y:S01]  /*215f0*/  LEA.HI.X.SX32 R5, R8, R3, 0x1, P5 ;  /* 0x0000000308057211 */ /* 0x000fe200028f0eff */
[C---:B------:R-:W-:Y:S01]  /*21600*/  VIADD R8, R0.reuse, UR5 ;  /* 0x0000000500087c36 */ /* 0x040fe20008000000 */
[----:B----4-:R-:W-:-:S03]  /*21610*/  LEA R6, P5, R0, R2, 0x1 ;  /* 0x0000000200067211 */ /* 0x010fc600078a08ff */
[----:B------:R0:W-:Y:S01]  /*21620*/  @P3 STG.E.U16 desc[UR20][R4.64], R9 ;  /* 0x0000000904003986 */ /* 0x0001e2000c101514 */
[----:B------:R-:W-:Y:S02]  /*21630*/  F2FP.F16.F32.PACK_AB R36, R37, R36 ;  /* 0x000000242524723e */ /* 0x000fe400000000ff */
[----:B------:R-:W-:Y:S01]  /*21640*/  LEA.HI.X.SX32 R7, R0, R3, 0x1, P5 ;  /* 0x0000000300077211 */ /* 0x000fe200028f0eff */
[----:B------:R-:W-:-:S04]  /*21650*/  VIADD R0, R8, UR5 ;  /* 0x0000000508007c36 */ /* 0x000fc80008000000 */
[----:B------:R4:W-:Y:S01]  /*21660*/  @P0 STG.E.U16 desc[UR20][R6.64], R36 ;  /* 0x0000002406000986 */ /* 0x0009e2000c101514 */
[-C--:B0-----:R-:W-:Y:S02]  /*21670*/  LEA R4, P5, R8, R2.reuse, 0x1 ;  /* 0x0000000208047211 */ /* 0x081fe400078a08ff */
[----:B-1----:R-:W-:Y:S01]  /*21680*/  ISETP.LT.AND P3, PT, R12, UR4, !P1 ;  /* 0x000000040c007c0c */ /* 0x002fe2000cf61270 */
[----:B------:R-:W3:Y:S01]  /*21690*/  LDCU UR4, c[0x0][0x39c] ;  /* 0x00007380ff0477ac */ /* 0x000ee20008000800 */
[----:B------:R-:W3:Y:S01]  /*216a0*/  LDL.LU R12, [R1+0x7ec] ;  /* 0x0007ec00010c7983 */ /* 0x000ee20000300800 */
[----:B------:R-:W-:Y:S02]  /*216b0*/  LEA.HI.X.SX32 R5, R8, R3, 0x1, P5 ;  /* 0x0000000308057211 */ /* 0x000fe400028f0eff */
[----:B----4-:R-:W-:Y:S02]  /*216c0*/  PRMT R7, R36, 0x7632, R7 ;  /* 0x0000763224077816 */ /* 0x010fe40000000007 */
[----:B------:R-:W-:-:S03]  /*216d0*/  LEA R6, P5, R0, R2, 0x1 ;  /* 0x0000000200067211 */ /* 0x000fc600078a08ff */
[----:B------:R0:W-:Y:S02]  /*216e0*/  @P6 STG.E.U16 desc[UR20][R4.64], R7 ;  /* 0x0000000704006986 */ /* 0x0001e4000c101514 */
[C---:B0-----:R-:W-:Y:S02]  /*216f0*/  LEA.HI.X.SX32 R7, R0.reuse, R3, 0x1, P5 ;  /* 0x0000000300077211 */ /* 0x041fe400028f0eff */
[----:B--2---:R-:W-:Y:S01]  /*21700*/  ISETP.LT.AND P0, PT, R11, UR6, !P1 ;  /* 0x000000060b007c0c */ /* 0x004fe2000cf01270 */
[----:B------:R-:W-:Y:S01]  /*21710*/  VIADD R8, R0, UR5 ;  /* 0x0000000500087c36 */ /* 0x000fe20008000000 */
[----:B------:R-:W2:Y:S01]  /*21720*/  LDL.LU R11, [R1+0x948] ;  /* 0x00094800010b7983 */ /* 0x000ea20000300800 */
[----:B------:R-:W-:Y:S01]  /*21730*/  F2FP.F16.F32.PACK_AB R38, R39, R38 ;  /* 0x000000262726723e */ /* 0x000fe200000000ff */
[----:B------:R-:W0:Y:S02]  /*21740*/  LDCU UR6, c[0x0][0x39c] ;  /* 0x00007380ff0677ac */ /* 0x000e240008000800 */
[----:B------:R-:W4:Y:S01]  /*21750*/  LDL.LU R14, [R1+0x954] ;  /* 0x00095400010e7983 */ /* 0x000f220000300800 */
[----:B-----5:R-:W-:-:S02]  /*21760*/  ISETP.LT.AND P5, PT, R13, UR7, !P1 ;  /* 0x000000070d007c0c */ /* 0x020fc4000cfa1270 */
[----:B------:R-:W-:Y:S01]  /*21770*/  LEA R4, P6, R8, R2, 0x1 ;  /* 0x0000000208047211 */ /* 0x000fe200078c08ff */
[----:B------:R-:W5:Y:S01]  /*21780*/  LDL.LU R13, [R1+0x950] ;  /* 0x00095000010d7983 */ /* 0x000f620000300800 */
[----:B------:R-:W-:Y:S01]  /*21790*/  PRMT R0, R38, 0x7632, R0 ;  /* 0x0000763226007816 */ /* 0x000fe20000000000 */
[----:B------:R-:W4:Y:S01]  /*217a0*/  LDCU UR7, c[0x0][0x39c] ;  /* 0x00007380ff0777ac */ /* 0x000f220008000800 */
[C---:B------:R-:W-:Y:S01]  /*217b0*/  LEA.HI.X.SX32 R5, R8.reuse, R3, 0x1, P6 ;  /* 0x0000000308057211 */ /* 0x040fe200030f0eff */
[----:B------:R-:W-:Y:S01]  /*217c0*/  VIADD R8, R8, UR5 ;  /* 0x0000000508087c36 */ /* 0x000fe20008000000 */
[----:B------:R-:W-:Y:S01]  /*217d0*/  @P4 STG.E.U16 desc[UR20][R6.64], R38 ;  /* 0x0000002606004986 */ /* 0x000fe2000c101514 */
[----:B---3--:R-:W-:Y:S01]  /*217e0*/  ISETP.LT.AND P4, PT, R15, UR4, !P1 ;  /* 0x000000040f007c0c */ /* 0x008fe2000cf81270 */
        /* <DEDUP_REMOVED lines=10> */
[----:B0-----:R-:W-:Y:S01]  /*21890*/  ISETP.LT.AND P3, PT, R12, UR6, !P1 ;  /* 0x000000060c007c0c */ /* 0x001fe2000cf61270 */
[----:B------:R0:W-:Y:S01]  /*218a0*/  @P0 STG.E.U16 desc[UR20][R4.64], R40 ;  /* 0x0000002804000986 */ /* 0x0001e2000c101514 */
[----:B------:R-:W-:Y:S01]  /*218b0*/  F2FP.F16.F32.PACK_AB R42, R43, R42 ;  /* 0x0000002a2b2a723e */ /* 0x000fe200000000ff */
[----:B------:R-:W1:Y:S02]  /*218c0*/  LDCU UR6, c[0x0][0x39c] ;  /* 0x00007380ff0677ac */ /* 0x000e640008000800 */
[----:B------:R-:W3:Y:S04]  /*218d0*/  LDL.LU R12, [R1+0x958] ;  /* 0x00095800010c7983 */ /* 0x000ee80000300800 */
[----:B------:R1:W-:Y:S01]  /*218e0*/  @P5 STG.E.U16 desc[UR20][R6.64], R8 ;  /* 0x0000000806005986 */ /* 0x0003e2000c101514 */
[----:B0-----:R-:W-:-:S04]  /*218f0*/  LEA R4, P5, R0, R2, 0x1 ;  /* 0x0000000200047211 */ /* 0x001fc800078a08ff */
[----:B------:R-:W-:Y:S02]  /*21900*/  LEA.HI.X.SX32 R5, R0, R3, 0x1, P5 ;  /* 0x0000000300057211 */ /* 0x000fe400028f0eff */
[----:B--2---:R-:W-:Y:S01]  /*21910*/  ISETP.LT.AND P0, PT, R11, UR4, !P1 ;  /* 0x000000040b007c0c */ /* 0x004fe2000cf01270 */
[----:B------:R-:W3:Y:S01]  /*21920*/  LDCU UR4, c[0x0][0x39c] ;  /* 0x00007380ff0477ac */ /* 0x000ee20008000800 */
[----:B------:R-:W2:Y:S01]  /*21930*/  LDL.LU R11, [R1+0x960] ;  /* 0x00096000010b7983 */ /* 0x000ea20000300800 */
[----:B----4-:R-:W-:Y:S01]  /*21940*/  ISETP.LT.AND P6, PT, R14, UR7, !P1 ;  /* 0x000000070e007c0c */ /* 0x010fe2000cfc1270 */
[----:B------:R-:W-:Y:S02]  /*21950*/  VIADD R0, R0, UR5 ;  /* 0x0000000500007c36 */ /* 0x000fe40008000000 */
[----:B------:R-:W4:Y:S01]  /*21960*/  LDL.LU R14, [R1+0x96c] ;  /* 0x00096c00010e7983 */ /* 0x000f220000300800 */
[----:B-1----:R-:W-:Y:S01]  /*21970*/  PRMT R8, R42, 0x7632, R8 ;  /* 0x000076322a087816 */ /* 0x002fe20000000008 */
[----:B------:R-:W4:Y:S01]  /*21980*/  LDCU UR7, c[0x0][0x39c] ;  /* 0x00007380ff0777ac */ /* 0x000f220008000800 */
[----:B-----5:R-:W-:Y:S01]  /*21990*/  ISETP.LT.AND P5, PT, R13, UR9, !P1 ;  /* 0x000000090d007c0c */ /* 0x020fe2000cfa1270 */
[----:B------:R0:W-:Y:S01]  /*219a0*/  @P4 STG.E.U16 desc[UR20][R4.64], R42 ;  /* 0x0000002a04004986 */ /* 0x0001e2000c101514 */
[C---:B------:R-:W-:Y:S01]  /*219b0*/  VIADD R7, R0.reuse, UR5 ;  /* 0x0000000500077c36 */ /* 0x040fe20008000000 */
[----:B------:R-:W1:Y:S02]  /*219c0*/  LDCU UR9, c[0x0][0x39c] ;  /* 0x00007380ff0977ac */ /* 0x000e640008000800 */
[----:B------:R-:W1:Y:S01]  /*219d0*/  LDL.LU R13, [R1+0x968] ;  /* 0x00096800010d7983 */ /* 0x000e620000300800 */
[----:B0-----:R-:W-:-:S04]  /*219e0*/  LEA R4, P4, R0, R2, 0x1 ;  /* 0x0000000200047211 */ /* 0x001fc800078808ff */
[-C--:B------:R-:W-:Y:S01]  /*219f0*/  LEA.HI.X.SX32 R5, R0, R3.reuse, 0x1, P4 ;  /* 0x0000000300057211 */ /* 0x080fe200020f0eff */
[C---:B------:R-:W-:Y:S01]  /*21a00*/  VIADD R0, R7.reuse, UR5 ;  /* 0x0000000507007c36 */ /* 0x040fe20008000000 */
[----:B------:R-:W-:Y:S02]  /*21a10*/  LEA R6, P4, R7, R2, 0x1 ;  /* 0x0000000207067211 */ /* 0x000fe400078808ff */
[----:B------:R-:W-:Y:S01]  /*21a20*/  F2FP.F16.F32.PACK_AB R44, R45, R44 ;  /* 0x0000002c2d2c723e */ /* 0x000fe200000000ff */
[----:B------:R0:W-:Y:S01]  /*21a30*/  @P3 STG.E.U16 desc[UR20][R4.64], R8 ;  /* 0x0000000804003986 */ /* 0x0001e2000c101514 */
[----:B------:R-:W-:-:S05]  /*21a40*/  LEA.HI.X.SX32 R7, R7, R3, 0x1, P4 ;  /* 0x0000000307077211 */ /* 0x000fca00020f0eff */
[----:B------:R5:W-:Y:S01]  /*21a50*/  @P0 STG.E.U16 desc[UR20][R6.64], R44 ;  /* 0x0000002c06000986 */ /* 0x000be2000c101514 */
[CC--:B0-----:R-:W-:Y:S01]  /*21a60*/  LEA R4, P4, R0.reuse, R2.reuse, 0x1 ;  /* 0x0000000200047211 */ /* 0x0c1fe200078808ff */
[----:B------:R-:W-:Y:S01]  /*21a70*/  VIADD R8, R0, UR5 ;  /* 0x0000000500087c36 */ /* 0x000fe20008000000 */
[----:B---3--:R-:W-:Y:S01]  /*21a80*/  ISETP.LT.AND P3, PT, R12, UR4, !P1 ;  /* 0x000000040c007c0c */ /* 0x008fe2000cf61270 */
[----:B------:R-:W0:Y:S01]  /*21a90*/  LDCU UR4, c[0x0][0x39c] ;  /* 0x00007380ff0477ac */ /* 0x000e220008000800 */
[----:B------:R-:W0:Y:S01]  /*21aa0*/  LDL.LU R12, [R1+0x7e0] ;  /* 0x0007e000010c7983 */ /* 0x000e220000300800 */
[----:B------:R-:W-:Y:S02]  /*21ab0*/  LEA.HI.X.SX32 R5, R0, R3, 0x1, P4 ;  /* 0x0000000300057211 */ /* 0x000fe400020f0eff */
[----:B-----5:R-:W-:-:S04]  /*21ac0*/  LEA R6, P4, R8, R2, 0x1 ;  /* 0x0000000208067211 */ /* 0x020fc800078808ff */
[-C--:B------:R-:W-:Y:S02]  /*21ad0*/  LEA.HI.X.SX32 R7, R8, R3.reuse, 0x1, P4 ;  /* 0x0000000308077211 */ /* 0x080fe400020f0eff */
[----:B--2---:R-:W-:Y:S02]  /*21ae0*/  ISETP.LT.AND P0, PT, R11, UR6, !P1 ;  /* 0x000000060b007c0c */ /* 0x004fe4000cf01270 */
[----:B------:R-:W-:Y:S01]  /*21af0*/  PRMT R0, R44, 0x7632, R0 ;  /* 0x000076322c007816 */ /* 0x000fe20000000000 */
[----:B------:R-:W2:Y:S01]  /*21b00*/  LDL.LU R11, [R1+0x978] ;  /* 0x00097800010b7983 */ /* 0x000ea20000300800 */
[----:B------:R-:W-:Y:S01]  /*21b10*/  F2FP.F16.F32.PACK_AB R46, R47, R46 ;  /* 0x0000002e2f2e723e */ /* 0x000fe200000000ff */
[----:B------:R-:W-:Y:S01]  /*21b20*/  VIADD R8, R8, UR5 ;  /* 0x0000000508087c36 */ /* 0x000fe20008000000 */
[----:B------:R-:W2:Y:S01]  /*21b30*/  LDCU UR6, c[0x0][0x39c] ;  /* 0x00007380ff0677ac */ /* 0x000ea20008000800 */
[----:B-1----:R-:W-:Y:S01]  /*21b40*/  ISETP.LT.AND P4, PT, R13, UR9, !P1 ;  /* 0x000000090d007c0c */ /* 0x002fe2000cf81270 */
[----:B------:R1:W-:Y:S01]  /*21b50*/  @P6 STG.E.U16 desc[UR20][R4.64], R0 ;  /* 0x0000000004006986 */ /* 0x0003e2000c101514 */
[----:B------:R-:W-:Y:S01]  /*21b60*/  PRMT R9, R46, 0x7632, R9 ;  /* 0x000076322e097816 */ /* 0x000fe20000000009 */
[----:B------:R-:W3:Y:S02]  /*21b70*/  LDCU UR9, c[0x0][0x39c] ;  /* 0x00007380ff0977ac */ /* 0x000ee40008000800 */
[----:B------:R-:W5:Y:S04]  /*21b80*/  LDL.LU R13, [R1+0x97c] ;  /* 0x00097c00010d7983 */ /* 0x000f680000300800 */
[----:B------:R3:W-:Y:S01]  /*21b90*/  @P5 STG.E.U16 desc[UR20][R6.64], R46 ;  /* 0x0000002e06005986 */ /* 0x0007e2000c101514 */
[----:B----4-:R-:W-:Y:S01]  /*21ba0*/  ISETP.LT.AND P6, PT, R14, UR7, !P1 ;  /* 0x000000070e007c0c */ /* 0x010fe2000cfc1270 */
[----:B------:R-:W5:Y:S01]  /*21bb0*/  LDCU UR7, c[0x0][0x39c] ;  /* 0x00007380ff0777ac */ /* 0x000f620008000800 */
[CC--:B-1----:R-:W-:Y:S01]  /*21bc0*/  LEA R4, P5, R8.reuse, R2.reuse, 0x1 ;  /* 0x0000000208047211 */ /* 0x0c2fe200078a08ff */
[C---:B------:R-:W-:Y:S01]  /*21bd0*/  VIADD R0, R8.reuse, UR5 ;  /* 0x0000000508007c36 */ /* 0x040fe20008000000 */
[----:B------:R-:W4:Y:S02]  /*21be0*/  LDL.LU R15, [R1+0x984] ;  /* 0x00098400010f7983 */ /* 0x000f240000300800 */
[----:B------:R-:W-:Y:S01]  /*21bf0*/  LEA.HI.X.SX32 R5, R8, R3, 0x1, P5 ;  /* 0x0000000308057211 */ /* 0x000fe200028f0eff */
[C---:B------:R-:W-:Y:S01]  /*21c00*/  VIADD R8, R0.reuse, UR5 ;  /* 0x0000000500087c36 */ /* 0x040fe20008000000 */
[----:B---3--:R-:W-:-:S03]  /*21c10*/  LEA R6, P5, R0, R2, 0x1 ;  /* 0x0000000200067211 */ /* 0x008fc600078a08ff */
[----:B------:R1:W-:Y:S01]  /*21c20*/  @P3 STG.E.U16 desc[UR20][R4.64], R9 ;  /* 0x0000000904003986 */ /* 0x0003e2000c101514 */
[----:B------:R-:W-:Y:S02]  /*21c30*/  F2FP.F16.F32.PACK_AB R48, R49, R48 ;  /* 0x000000303130723e */ /* 0x000fe400000000ff */
[----:B------:R-:W-:Y:S01]  /*21c40*/  LEA.HI.X.SX32 R7, R0, R3, 0x1, P5 ;  /* 0x0000000300077211 */ /* 0x000fe200028f0eff */
[----:B------:R-:W-:-:S04]  /*21c50*/  VIADD R0, R8, UR5 ;  /* 0x0000000508007c36 */ /* 0x000fc80008000000 */
[----:B------:R3:W-:Y:S01]  /*21c60*/  @P0 STG.E.U16 desc[UR20][R6.64], R48 ;  /* 0x0000003006000986 */ /* 0x0007e2000c101514 */
[-C--:B-1----:R-:W-:Y:S02]  /*21c70*/  LEA R4, P5, R8, R2.reuse, 0x1 ;  /* 0x0000000208047211 */ /* 0x082fe400078a08ff */
[----:B0-----:R-:W-:Y:S01]  /*21c80*/  ISETP.LT.AND P3, PT, R12, UR4, !P1 ;  /* 0x000000040c007c0c */ /* 0x001fe2000cf61270 */
[----:B------:R-:W4:Y:S01]  /*21c90*/  LDCU UR4, c[0x0][0x39c] ;  /* 0x00007380ff0477ac */ /* 0x000f220008000800 */
[----:B------:R-:W4:Y:S01]  /*21ca0*/  LDL.LU R12, [R1+0x990] ;  /* 0x00099000010c7983 */ /* 0x000f220000300800 */
[----:B------:R-:W-:Y:S02]  /*21cb0*/  LEA.HI.X.SX32 R5, R8, R3, 0x1, P5 ;  /* 0x0000000308057211 */ /* 0x000fe400028f0eff */
[----:B---3--:R-:W-:Y:S02]  /*21cc0*/  PRMT R7, R48, 0x7632, R7 ;  /* 0x0000763230077816 */ /* 0x008fe40000000007 */
[----:B------:R-:W-:-:S03]  /*21cd0*/  LEA R6, P5, R0, R2, 0x1 ;  /* 0x0000000200067211 */ /* 0x000fc600078a08ff */
[----:B------:R0:W-:Y:S02]  /*21ce0*/  @P6 STG.E.U16 desc[UR20][R4.64], R7 ;  /* 0x0000000704006986 */ /* 0x0001e4000c101514 */
[C---:B0-----:R-:W-:Y:S02]  /*21cf0*/  LEA.HI.X.SX32 R7, R0.reuse, R3, 0x1, P5 ;  /* 0x0000000300077211 */ /* 0x041fe400028f0eff */
[----:B--2---:R-:W-:Y:S01]  /*21d00*/  ISETP.LT.AND P0, PT, R11, UR6, !P1 ;  /* 0x000000060b007c0c */ /* 0x004fe2000cf01270 */
[----:B------:R-:W-:Y:S01]  /*21d10*/  VIADD R8, R0, UR5 ;  /* 0x0000000500087c36 */ /* 0x000fe20008000000 */
[----:B------:R-:W2:Y:S01]  /*21d20*/  LDL.LU R11, [R1+0x98c] ;  /* 0x00098c00010b7983 */ /* 0x000ea20000300800 */
[----:B------:R-:W0:Y:S03]  /*21d30*/  LDCU UR6, c[0x0][0x39c] ;  /* 0x00007380ff0677ac */ /* 0x000e260008000800 */
[----:B------:R-:W3:Y:S01]  /*21d40*/  LDL.LU R14, [R1+0x99c] ;  /* 0x00099c00010e7983 */ /* 0x000ee20000300800 */
[----:B-----5:R-:W-:Y:S01]  /*21d50*/  ISETP.LT.AND P5, PT, R13, UR7, !P1 ;  /* 0x000000070d007c0c */ /* 0x020fe2000cfa1270 */
[----:B------:R-:W3:Y:S02]  /*21d60*/  LDCU UR7, c[0x0][0x39c] ;  /* 0x00007380ff0777ac */ /* 0x000ee40008000800 */
[----:B------:R-:W5:Y:S01]  /*21d70*/  LDL.LU R13, [R1+0x998] ;  /* 0x00099800010d7983 */ /* 0x000f620000300800 */
[----:B------:R-:W-:-:S02]  /*21d80*/  LEA R4, P6, R8, R2, 0x1 ;  /* 0x0000000208047211 */ /* 0x000fc400078c08ff */
[----:B------:R-:W-:Y:S02]  /*21d90*/  F2FP.F16.F32.PACK_AB R50, R51, R50 ;  /* 0x000000323332723e */ /* 0x000fe400000000ff */
[C---:B------:R-:W-:Y:S01]  /*21da0*/  LEA.HI.X.SX32 R5, R8.reuse, R3, 0x1, P6 ;  /* 0x0000000308057211 */ /* 0x040fe200030f0eff */
[----:B------:R-:W-:Y:S01]  /*21db0*/  VIADD R8, R8, UR5 ;  /* 0x0000000508087c36 */ /* 0x000fe20008000000 */
[----:B------:R-:W-:Y:S01]  /*21dc0*/  PRMT R9, R50, 0x7632, R9 ;  /* 0x0000763232097816 */ /* 0x000fe20000000009 */
[----:B------:R1:W-:Y:S01]  /*21dd0*/  @P4 STG.E.U16 desc[UR20][R6.64], R50 ;  /* 0x0000003206004986 */ /* 0x0003e2000c101514 */
[----:B----4-:R-:W-:Y:S01]  /*21de0*/  ISETP.LT.AND P4, PT, R15, UR4, !P1 ;  /* 0x000000040f007c0c */ /* 0x010fe2000cf81270 */
[----:B------:R-:W2:Y:S01]  /*21df0*/  LDCU UR4, c[0x0][0x39c] ;  /* 0x00007380ff0477ac */ /* 0x000ea20008000800 */
[----:B------:R-:W-:Y:S01]  /*21e00*/  VIADD R0, R8, UR5 ;  /* 0x0000000508007c36 */ /* 0x000fe20008000000 */
[----:B------:R4:W-:Y:S01]  /*21e10*/  @P3 STG.E.U16 desc[UR20][R4.64], R9 ;  /* 0x0000000904003986 */ /* 0x0009e2000c101514 */
[----:B------:R-:W-:-:S03]  /*21e20*/  F2FP.F16.F32.PACK_AB R52, R53, R52 ;  /* 0x000000343534723e */ /* 0x000fc600000000ff */
[-C--:B-1----:R-:W-:Y:S02]  /*21e30*/  LEA R6, P6, R0, R2.reuse, 0x1 ;  /* 0x0000000200067211 */ /* 0x082fe400078c08ff */
[----:B----4-:R-:W-:Y:S02]  /*21e40*/  LEA R4, P3, R8, R2, 0x1 ;  /* 0x0000000208047211 */ /* 0x010fe400078608ff */
[-C--:B------:R-:W-:Y:S02]  /*21e50*/  LEA.HI.X.SX32 R7, R0, R3.reuse, 0x1, P6 ;  /* 0x0000000300077211 */ /* 0x080fe400030f0eff */
[----:B------:R-:W-:Y:S01]  /*21e60*/  LEA.HI.X.SX32 R5, R8, R3, 0x1, P3 ;  /* 0x0000000308057211 */ /* 0x000fe200018f0eff */
[----:B------:R-:W-:Y:S01]  /*21e70*/  VIADD R0, R0, UR5 ;  /* 0x0000000500007c36 */ /* 0x000fe20008000000 */
[----:B------:R-:W-:Y:S02]  /*21e80*/  PRMT R8, R52, 0x7632, R8 ;  /* 0x0000763234087816 */ /* 0x000fe40000000008 */
[----:B0-----:R-:W-:Y:S01]  /*21e90*/  ISETP.LT.AND P3, PT, R12, UR6, !P1 ;  /* 0x000000060c007c0c */ /* 0x001fe2000cf61270 */
[----:B------:R0:W-:Y:S01]  /*21ea0*/  @P0 STG.E.U16 desc[UR20][R4.64], R52 ;  /* 0x0000003404000986 */ /* 0x0001e2000c101514 */
[----:B------:R-:W-:Y:S01]  /*21eb0*/  F2FP.F16.F32.PACK_AB R54, R55, R54 ;  /* 0x000000363736723e */ /* 0x000fe200000000ff */
[----:B------:R-:W1:Y:S02]  /*21ec0*/  LDCU UR6, c[0x0][0x39c] ;  /* 0x00007380ff0677ac */ /* 0x000e640008000800 */
[----:B------:R-:W4:Y:S04]  /*21ed0*/  LDL.LU R12, [R1+0x7d8] ;  /* 0x0007d800010c7983 */ /* 0x000f280000300800 */
[----:B------:R1:W-:Y:S01]  /*21ee0*/  @P5 STG.E.U16 desc[UR20][R6.64], R8 ;  /* 0x0000000806005986 */ /* 0x0003e2000c101514 */
[----:B0-----:R-:W-:-:S04]  /*21ef0*/  LEA R4, P5, R0, R2, 0x1 ;  /* 0x0000000200047211 */ /* 0x001fc800078a08ff */
[----:B------:R-:W-:Y:S02]  /*21f00*/  LEA.HI.X.SX32 R5, R0, R3, 0x1, P5 ;  /* 0x0000000300057211 */ /* 0x000fe400028f0eff */
[----:B--2---:R-:W-:Y:S01]  /*21f10*/  ISETP.LT.AND P0, PT, R11, UR4, !P1 ;  /* 0x000000040b007c0c */ /* 0x004fe2000cf01270 */
[----:B------:R-:W4:Y:S01]  /*21f20*/  LDCU UR4, c[0x0][0x39c] ;  /* 0x00007380ff0477ac */ /* 0x000f220008000800 */
[----:B------:R-:W2:Y:S01]  /*21f30*/  LDL.LU R11, [R1+0x9a8] ;  /* 0x0009a800010b7983 */ /* 0x000ea20000300800 */
[----:B---3--:R-:W-:Y:S01]  /*21f40*/  ISETP.LT.AND P6, PT, R14, UR7, !P1 ;  /* 0x000000070e007c0c */ /* 0x008fe2000cfc1270 */
[----:B------:R-:W-:Y:S02]  /*21f50*/  VIADD R0, R0, UR5 ;  /* 0x0000000500007c36 */ /* 0x000fe40008000000 */
[----:B------:R-:W3:Y:S01]  /*21f60*/  LDL.LU R14, [R1+0x9b4] ;  /* 0x0009b400010e7983 */ /* 0x000ee20000300800 */
[----:B------:R-:W-:Y:S01]  /*21f70*/  PRMT R9, R54, 0x7632, R9 ;  /* 0x0000763236097816 */ /* 0x000fe20000000009 */
[----:B------:R-:W3:Y:S01]  /*21f80*/  LDCU UR7, c[0x0][0x39c] ;  /* 0x00007380ff0777ac */ /* 0x000ee20008000800 */
[----:B-----5:R-:W-:Y:S01]  /*21f90*/  ISETP.LT.AND P5, PT, R13, UR9, !P1 ;  /* 0x000000090d007c0c */ /* 0x020fe2000cfa1270 */
[----:B------:R0:W-:Y:S01]  /*21fa0*/  @P4 STG.E.U16 desc[UR20][R4.64], R54 ;  /* 0x0000003604004986 */ /* 0x0001e2000c101514 */
[C---:B-1----:R-:W-:Y:S01]  /*21fb0*/  VIADD R7, R0.reuse, UR5 ;  /* 0x0000000500077c36 */ /* 0x042fe20008000000 */
        /* <DEDUP_REMOVED lines=8> */
[----:B------:R-:W-:Y:S01]  /*22040*/  LEA.HI.X.SX32 R7, R7, R3, 0x1, P4 ;  /* 0x0000000307077211 */ /* 0x000fe200020f0eff */
[----:B------:R-:W-:-:S04]  /*22050*/  VIADD R8, R0, UR5 ;  /* 0x0000000500087c36 */ /* 0x000fc80008000000 */
[----:B------:R5:W-:Y:S01]  /*22060*/  @P0 STG.E.U16 desc[UR20][R6.64], R56 ;  /* 0x0000003806000986 */ /* 0x000be2000c101514 */
[-C--:B0-----:R-:W-:Y:S02]  /*22070*/  LEA R4, P4, R0, R2.reuse, 0x1 ;  /* 0x0000000200047211 */ /* 0x081fe400078808ff */
[----:B----4-:R-:W-:Y:S01]  /*22080*/  ISETP.LT.AND P3, PT, R12, UR4, !P1 ;  /* 0x000000040c007c0c */ /* 0x010fe2000cf61270 */
[----:B------:R-:W0:Y:S01]  /*22090*/  LDCU UR4, c[0x0][0x39c] ;  /* 0x00007380ff0477ac */ /* 0x000e220008000800 */
[----:B------:R-:W0:Y:S01]  /*220a0*/  LDL.LU R12, [R1+0x9b8] ;  /* 0x0009b800010c7983 */ /* 0x000e220000300800 */
[----:B------:R-:W-:Y:S02]  /*220b0*/  LEA.HI.X.SX32 R5, R0, R3, 0x1, P4 ;  /* 0x0000000300057211 */ /* 0x000fe400020f0eff */
[----:B-----5:R-:W-:Y:S02]  /*220c0*/  PRMT R7, R56, 0x7632, R7 ;  /* 0x0000763238077816 */ /* 0x020fe40000000007 */
[----:B------:R-:W-:-:S03]  /*220d0*/  LEA R6, P4, R8, R2, 0x1 ;  /* 0x0000000208067211 */ /* 0x000fc600078808ff */
[----:B------:R4:W-:Y:S02]  /*220e0*/  @P6 STG.E.U16 desc[UR20][R4.64], R7 ;  /* 0x0000000704006986 */ /* 0x0009e4000c101514 */
[C---:B----4-:R-:W-:Y:S02]  /*220f0*/  LEA.HI.X.SX32 R7, R8.reuse, R3, 0x1, P4 ;  /* 0x0000000308077211 */ /* 0x050fe400020f0eff */
[----:B--2---:R-:W-:Y:S01]  /*22100*/  ISETP.LT.AND P0, PT, R11, UR6, !P1 ;  /* 0x000000060b007c0c */ /* 0x004fe2000cf01270 */
[----:B------:R-:W-:Y:S01]  /*22110*/  VIADD R8, R8, UR5 ;  /* 0x0000000508087c36 */ /* 0x000fe20008000000 */
[----:B------:R-:W2:Y:S01]  /*22120*/  LDL.LU R11, [R1+0x9c0] ;  /* 0x0009c000010b7983 */ /* 0x000ea20000300800 */
[----:B------:R-:W-:Y:S01]  /*22130*/  F2FP.F16.F32.PACK_AB R58, R59, R58 ;  /* 0x0000003a3b3a723e */ /* 0x000fe200000000ff */
[----:B------:R-:W2:Y:S01]  /*22140*/  LDCU UR6, c[0x0][0x39c] ;  /* 0x00007380ff0677ac */ /* 0x000ea20008000800 */
[----:B-1----:R-:W-:-:S03]  /*22150*/  ISETP.LT.AND P4, PT, R13, UR9, !P1 ;  /* 0x000000090d007c0c */ /* 0x002fc6000cf81270 */
[----:B------:R1:W-:Y:S04]  /*22160*/  @P5 STG.E.U16 desc[UR20][R6.64], R58 ;  /* 0x0000003a06005986 */ /* 0x0003e8000c101514 */
[----:B------:R-:W4:Y:S01]  /*22170*/  LDL.LU R13, [R1+0x9c4] ;  /* 0x0009c400010d7983 */ /* 0x000f220000300800 */
[CC--:B------:R-:W-:Y:S01]  /*22180*/  LEA R4, P5, R8.reuse, R2.reuse, 0x1 ;  /* 0x0000000208047211 */ /* 0x0c0fe200078a08ff */
[----:B------:R-:W-:Y:S01]  /*22190*/  VIADD R0, R8, UR5 ;  /* 0x0000000508007c36 */ /* 0x000fe20008000000 */
[----:B---3--:R-:W-:Y:S01]  /*221a0*/  ISETP.LT.AND P6, PT, R14, UR7, !P1 ;  /* 0x000000070e007c0c */ /* 0x008fe2000cfc1270 */
[----:B------:R-:W3:Y:S01]  /*221b0*/  LDL.LU R15, [R1+0x9cc] ;  /* 0x0009cc00010f7983 */ /* 0x000ee20000300800 */
[----:B------:R-:W4:Y:S01]  /*221c0*/  LDCU UR7, c[0x0][0x39c] ;  /* 0x00007380ff0777ac */ /* 0x000f220008000800 */
[----:B------:R-:W-:Y:S01]  /*221d0*/  LEA.HI.X.SX32 R5, R8, R3, 0x1, P5 ;  /* 0x0000000308057211 */ /* 0x000fe200028f0eff */
[C---:B------:R-:W-:Y:S01]  /*221e0*/  VIADD R8, R0.reuse, UR5 ;  /* 0x0000000500087c36 */ /* 0x040fe20008000000 */
[----:B-1----:R-:W-:Y:S01]  /*221f0*/  LEA R6, P5, R0, R2, 0x1 ;  /* 0x0000000200067211 */ /* 0x002fe200078a08ff */
[----:B------:R-:W1:Y:S01]  /*22200*/  LDCU UR9, c[0x0][0x39c] ;  /* 0x00007380ff0977ac */ /* 0x000e620008000800 */
[----:B------:R-:W-:-:S02]  /*22210*/  PRMT R9, R58, 0x7632, R9 ;  /* 0x000076323a097816 */ /* 0x000fc40000000009 */
[----:B------:R-:W-:Y:S02]  /*22220*/  F2FP.F16.F32.PACK_AB R60, R61, R60 ;  /* 0x0000003c3d3c723e */ /* 0x000fe400000000ff */
[----:B------:R-:W-:Y:S01]  /*22230*/  LEA.HI.X.SX32 R7, R0, R3, 0x1, P5 ;  /* 0x0000000300077211 */ /* 0x000fe200028f0eff */
[----:B------:R5:W-:Y:S01]  /*22240*/  @P3 STG.E.U16 desc[UR20][R4.64], R9 ;  /* 0x0000000904003986 */ /* 0x000be2000c101514 */
[----:B------:R-:W-:-:S03]  /*22250*/  VIADD R0, R8, UR5 ;  /* 0x0000000508007c36 */ /* 0x000fc60008000000 */
[----:B------:R1:W-:Y:S01]  /*22260*/  @P0 STG.E.U16 desc[UR20][R6.64], R60 ;  /* 0x0000003c06000986 */ /* 0x0003e2000c101514 */
[-C--:B-----5:R-:W-:Y:S02]  /*22270*/  LEA R4, P5, R8, R2.reuse, 0x1 ;  /* 0x0000000208047211 */ /* 0x0a0fe400078a08ff */
[----:B0-----:R-:W-:Y:S01]  /*22280*/  ISETP.LT.AND P3, PT, R12, UR4, !P1 ;  /* 0x000000040c007c0c */ /* 0x001fe2000cf61270 */
[----:B------:R-:W3:Y:S01]  /*22290*/  LDCU UR4, c[0x0][0x39c] ;  /* 0x00007380ff0477ac */ /* 0x000ee20008000800 */
[----:B------:R-:W5:Y:S01]  /*222a0*/  LDL.LU R12, [R1+0x7d4] ;  /* 0x0007d400010c7983 */ /* 0x000f620000300800 */
        /* <DEDUP_REMOVED lines=8> */
[----:B------:R-:W5:Y:S03]  /*22330*/  LDCU UR6, c[0x0][0x39c] ;  /* 0x00007380ff0677ac */ /* 0x000f660008000800 */
[----:B------:R-:W2:Y:S01]  /*22340*/  LDL.LU R14, [R1+0x9e4] ;  /* 0x0009e400010e7983 */ /* 0x000ea20000300800 */
[----:B----4-:R-:W-:Y:S01]  /*22350*/  ISETP.LT.AND P5, PT, R13, UR7, !P1 ;  /* 0x000000070d007c0c */ /* 0x010fe2000cfa1270 */
[----:B------:R-:W0:Y:S02]  /*22360*/  LDCU UR7, c[0x0][0x39c] ;  /* 0x00007380ff0777ac */ /* 0x000e240008000800 */
[----:B------:R-:W4:Y:S01]  /*22370*/  LDL.LU R13, [R1+0x9e0] ;  /* 0x0009e000010d7983 */ /* 0x000f220000300800 */
[----:B------:R-:W-:-:S02]  /*22380*/  LEA R4, P6, R8, R2, 0x1 ;  /* 0x0000000208047211 */ /* 0x000fc400078c08ff */
[----:B------:R-:W-:Y:S02]  /*22390*/  F2FP.F16.F32.PACK_AB R62, R63, R62 ;  /* 0x0000003e3f3e723e */ /* 0x000fe400000000ff */
[C---:B------:R-:W-:Y:S01]  /*223a0*/  LEA.HI.X.SX32 R5, R8.reuse, R3, 0x1, P6 ;  /* 0x0000000308057211 */ /* 0x040fe200030f0eff */
[----:B------:R-:W-:Y:S01]  /*223b0*/  VIADD R8, R8, UR5 ;  /* 0x0000000508087c36 */ /* 0x000fe20008000000 */
[----:B------:R-:W-:Y:S01]  /*223c0*/  PRMT R9, R62, 0x7632, R9 ;  /* 0x000076323e097816 */ /* 0x000fe20000000009 */
[----:B------:R1:W-:Y:S01]  /*223d0*/  @P4 STG.E.U16 desc[UR20][R6.64], R62 ;  /* 0x0000003e06004986 */ /* 0x0003e2000c101514 */
[----:B---3--:R-:W-:Y:S01]  /*223e0*/  ISETP.LT.AND P4, PT, R15, UR4, !P1 ;  /* 0x000000040f007c0c */ /* 0x008fe2000cf81270 */
[----:B------:R-:W2:Y:S01]  /*223f0*/  LDCU UR4, c[0x0][0x39c] ;  /* 0x00007380ff0477ac */ /* 0x000ea20008000800 */
[----:B------:R-:W-:Y:S01]  /*22400*/  VIADD R0, R8, UR5 ;  /* 0x0000000508007c36 */ /* 0x000fe20008000000 */
[----:B------:R3:W-:Y:S01]  /*22410*/  @P3 STG.E.U16 desc[UR20][R4.64], R9 ;  /* 0x0000000904003986 */ /* 0x0007e2000c101514 */
[----:B------:R-:W-:-:S03]  /*22420*/  F2FP.F16.F32.PACK_AB R64, R65, R64 ;  /* 0x000000404140723e */ /* 0x000fc600000000ff */
[-C--:B-1----:R-:W-:Y:S02]  /*22430*/  LEA R6, P6, R0, R2.reuse, 0x1 ;  /* 0x0000000200067211 */ /* 0x082fe400078c08ff */
[-C--:B---3--:R-:W-:Y:S02]  /*22440*/  LEA R4, P3, R8, R2.reuse, 0x1 ;  /* 0x0000000208047211 */ /* 0x088fe400078608ff */
[-C--:B------:R-:W-:Y:S02]  /*22450*/  LEA.HI.X.SX32 R7, R0, R3.reuse, 0x1, P6 ;  /* 0x0000000300077211 */ /* 0x080fe400030f0eff */
[----:B------:R-:W-:Y:S01]  /*22460*/  LEA.HI.X.SX32 R5, R8, R3, 0x1, P3 ;  /* 0x0000000308057211 */ /* 0x000fe200018f0eff */
[----:B------:R-:W-:Y:S01]  /*22470*/  VIADD R0, R0, UR5 ;  /* 0x0000000500007c36 */ /* 0x000fe20008000000 */
[----:B-----5:R-:W-:Y:S01]  /*22480*/  ISETP.LT.AND P3, PT, R12, UR6, !P1 ;  /* 0x000000060c007c0c */ /* 0x020fe2000cf61270 */
[----:B------:R-:W1:Y:S01]  /*22490*/  LDCU UR6, c[0x0][0x39c] ;  /* 0x00007380ff0677ac */ /* 0x000e620008000800 */
[----:B------:R-:W-:Y:S01]  /*224a0*/  PRMT R8, R64, 0x7632, R8 ;  /* 0x0000763240087816 */ /* 0x000fe20000000008 */
[----:B------:R-:W3:Y:S04]  /*224b0*/  LDL.LU R12, [R1+0x9e8] ;  /* 0x0009e800010c7983 */ /* 0x000ee80000300800 */
[----:B------:R5:W-:Y:S04]  /*224c0*/  @P0 STG.E.U16 desc[UR20][R4.64], R64 ;  /* 0x0000004004000986 */ /* 0x000be8000c101514 */
[----:B------:R0:W-:Y:S01]  /*224d0*/  @P5 STG.E.U16 desc[UR20][R6.64], R8 ;  /* 0x0000000806005986 */ /* 0x0001e2000c101514 */
[----:B-----5:R-:W-:-:S04]  /*224e0*/  LEA R4, P5, R0, R2, 0x1 ;  /* 0x0000000200047211 */ /* 0x020fc800078a08ff */
[----:B------:R-:W-:Y:S02]  /*224f0*/  LEA.HI.X.SX32 R5, R0, R3, 0x1, P5 ;  /* 0x0000000300057211 */ /* 0x000fe400028f0eff */
[----:B--2---:R-:W-:Y:S01]  /*22500*/  ISETP.LT.AND P0, PT, R11, UR4, !P1 ;  /* 0x000000040b007c0c */ /* 0x004fe2000cf01270 */
[----:B------:R-:W3:Y:S01]  /*22510*/  LDCU UR4, c[0x0][0x39c] ;  /* 0x00007380ff0477ac */ /* 0x000ee20008000800 */
[----:B------:R-:W1:Y:S01]  /*22520*/  LDL.LU R11, [R1+0x9f0] ;  /* 0x0009f000010b7983 */ /* 0x000e620000300800 */
[----:B0-----:R-:W-:Y:S01]  /*22530*/  ISETP.LT.AND P6, PT, R14, UR7, !P1 ;  /* 0x000000070e007c0c */ /* 0x001fe2000cfc1270 */
[----:B------:R-:W-:Y:S02]  /*22540*/  VIADD R0, R0, UR5 ;  /* 0x0000000500007c36 */ /* 0x000fe40008000000 */
[----:B------:R-:W2:Y:S01]  /*22550*/  LDL.LU R14, [R1+0x9fc] ;  /* 0x0009fc00010e7983 */ /* 0x000ea20000300800 */
[----:B------:R-:W-:Y:S01]  /*22560*/  F2FP.F16.F32.PACK_AB R66, R67, R66 ;  /* 0x000000424342723e */ /* 0x000fe200000000ff */
[----:B------:R-:W2:Y:S01]  /*22570*/  LDCU UR7, c[0x0][0x39c] ;  /* 0x00007380ff0777ac */ /* 0x000ea20008000800 */
[----:B----4-:R-:W-:-:S03]  /*22580*/  ISETP.LT.AND P5, PT, R13, UR9, !P1 ;  /* 0x000000090d007c0c */ /* 0x010fc6000cfa1270 */
[----:B------:R0:W-:Y:S01]  /*22590*/  @P4 STG.E.U16 desc[UR20][R4.64], R66 ;  /* 0x0000004204004986 */ /* 0x0001e2000c101514 */
[----:B------:R-:W-:Y:S01]  /*225a0*/  VIADD R7, R0, UR5 ;  /* 0x0000000500077c36 */ /* 0x000fe20008000000 */
[----:B------:R-:W4:Y:S02]  /*225b0*/  LDCU UR9, c[0x0][0x39c] ;  /* 0x00007380ff0977ac */ /* 0x000f240008000800 */
[----:B------:R-:W4:Y:S01]  /*225c0*/  LDL.LU R13, [R1+0x9f8] ;  /* 0x0009f800010d7983 */ /* 0x000f220000300800 */
[----:B------:R-:W-:Y:S02]  /*225d0*/  PRMT R9, R66, 0x7632, R9 ;  /* 0x0000763242097816 */ /* 0x000fe40000000009 */
        /* <DEDUP_REMOVED lines=9> */
[----:B---3--:R-:W-:Y:S01]  /*22670*/  ISETP.LT.AND P3, PT, R12, UR4, !P1 ;  /* 0x000000040c007c0c */ /* 0x008fe2000cf61270 */
[----:B------:R-:W3:Y:S01]  /*22680*/  LDCU UR4, c[0x0][0x39c] ;  /* 0x00007380ff0477ac */ /* 0x000ee20008000800 */
[CC--:B0-----:R-:W-:Y:S01]  /*22690*/  LEA R4, P4, R0.reuse, R2.reuse, 0x1 ;  /* 0x0000000200047211 */ /* 0x0c1fe200078808ff */
[----:B------:R-:W3:Y:S03]  /*226a0*/  LDL.LU R12, [R1+0x7d0] ;  /* 0x0007d000010c7983 */ /* 0x000ee60000300800 */
[----:B------:R-:W-:Y:S02]  /*226b0*/  LEA.HI.X.SX32 R5, R0, R3, 0x1, P4 ;  /* 0x0000000300057211 */ /* 0x000fe400020f0eff */
[----:B-----5:R-:W-:Y:S02]  /*226c0*/  PRMT R7, R68, 0x7632, R7 ;  /* 0x0000763244077816 */ /* 0x020fe40000000007 */
[----:B------:R-:W-:-:S03]  /*226d0*/  LEA R6, P4, R8, R2, 0x1 ;  /* 0x0000000208067211 */ /* 0x000fc600078808ff */
[----:B------:R0:W-:Y:S02]  /*226e0*/  @P6 STG.E.U16 desc[UR20][R4.64], R7 ;  /* 0x0000000704006986 */ /* 0x0001e4000c101514 */
[C---:B0-----:R-:W-:Y:S02]  /*226f0*/  LEA.HI.X.SX32 R7, R8.reuse, R3, 0x1, P4 ;  /* 0x0000000308077211 */ /* 0x041fe400020f0eff */
[----:B-1----:R-:W-:Y:S01]  /*22700*/  ISETP.LT.AND P0, PT, R11, UR6, !P1 ;  /* 0x000000060b007c0c */ /* 0x002fe2000cf01270 */
[----:B------:R-:W-:Y:S01]  /*22710*/  VIADD R8, R8, UR5 ;  /* 0x0000000508087c36 */ /* 0x000fe20008000000 */
[----:B------:R-:W5:Y:S01]  /*22720*/  LDL.LU R11, [R1+0xa08] ;  /* 0x000a0800010b7983 */ /* 0x000f620000300800 */
[----:B------:R-:W-:Y:S01]  /*22730*/  F2FP.F16.F32.PACK_AB R70, R71, R70 ;  /* 0x000000464746723e */ /* 0x000fe200000000ff */
[----:B------:R-:W5:Y:S01]  /*22740*/  LDCU UR6, c[0x0][0x39c] ;  /* 0x00007380ff0677ac */ /* 0x000f620008000800 */
[----:B----4-:R-:W-:-:S03]  /*22750*/  ISETP.LT.AND P4, PT, R13, UR9, !P1 ;  /* 0x000000090d007c0c */ /* 0x010fc6000cf81270 */
[----:B------:R0:W-:Y:S04]  /*22760*/  @P5 STG.E.U16 desc[UR20][R6.64], R70 ;  /* 0x0000004606005986 */ /* 0x0001e8000c101514 */
[----:B------:R-:W4:Y:S01]  /*22770*/  LDL.LU R13, [R1+0xa0c] ;  /* 0x000a0c00010d7983 */ /* 0x000f220000300800 */
[CC--:B------:R-:W-:Y:S01]  /*22780*/  LEA R4, P5, R8.reuse, R2.reuse, 0x1 ;  /* 0x0000000208047211 */ /* 0x0c0fe200078a08ff */
[----:B------:R-:W-:Y:S01]  /*22790*/  VIADD R0, R8, UR5 ;  /* 0x0000000508007c36 */ /* 0x000fe20008000000 */
[----:B--2---:R-:W-:Y:S01]  /*227a0*/  ISETP.LT.AND P6, PT, R14, UR7, !P1 ;  /* 0x000000070e007c0c */ /* 0x004fe2000cfc1270 */
[----:B------:R-:W2:Y:S01]  /*227b0*/  LDL.LU R15, [R1+0xa14] ;  /* 0x000a1400010f7983 */ /* 0x000ea20000300800 */
[----:B------:R-:W4:Y:S01]  /*227c0*/  LDCU UR7, c[0x0][0x39c] ;  /* 0x00007380ff0777ac */ /* 0x000f220008000800 */
[----:B------:R-:W-:Y:S01]  /*227d0*/  LEA.HI.X.SX32 R5, R8, R3, 0x1, P5 ;  /* 0x0000000308057211 */ /* 0x000fe200028f0eff */
[C---:B------:R-:W-:Y:S01]  /*227e0*/  VIADD R8, R0.reuse, UR5 ;  /* 0x0000000500087c36 */ /* 0x040fe20008000000 */
[----:B0-----:R-:W-:Y:S01]  /*227f0*/  LEA R6, P5, R0, R2, 0x1 ;  /* 0x0000000200067211 */ /* 0x001fe200078a08ff */
[----:B------:R-:W0:Y:S01]  /*22800*/  LDCU UR9, c[0x0][0x39c] ;  /* 0x00007380ff0977ac */ /* 0x000e220008000800 */
[----:B------:R-:W-:-:S02]  /*22810*/  PRMT R9, R70, 0x7632, R9 ;  /* 0x0000763246097816 */ /* 0x000fc40000000009 */
[----:B------:R-:W-:Y:S02]  /*22820*/  F2FP.F16.F32.PACK_AB R72, R73, R72 ;  /* 0x000000484948723e */ /* 0x000fe400000000ff */
[----:B------:R-:W-:Y:S01]  /*22830*/  LEA.HI.X.SX32 R7, R0, R3, 0x1, P5 ;  /* 0x0000000300077211 */ /* 0x000fe200028f0eff */
[----:B------:R1:W-:Y:S01]  /*22840*/  @P3 STG.E.U16 desc[UR20][R4.64], R9 ;  /* 0x0000000904003986 */ /* 0x0003e2000c101514 */
[----:B------:R-:W-:-:S03]  /*22850*/  VIADD R0, R8, UR5 ;  /* 0x0000000508007c36 */ /* 0x000fc60008000000 */
[----:B------:R0:W-:Y:S01]  /*22860*/  @P0 STG.E.U16 desc[UR20][R6.64], R72 ;  /* 0x0000004806000986 */ /* 0x0001e2000c101514 */
[----:B---3--:R-:W-:Y:S01]  /*22870*/  ISETP.LT.AND P3, PT, R12, UR4, !P1 ;  /* 0x000000040c007c0c */ /* 0x008fe2000cf61270 */
[----:B------:R-:W2:Y:S01]  /*22880*/  LDCU UR4, c[0x0][0x39c] ;  /* 0x00007380ff0477ac */ /* 0x000ea20008000800 */
[-C--:B-1----:R-:W-:Y:S01]  /*22890*/  LEA R4, P5, R8, R2.reuse, 0x1 ;  /* 0x0000000208047211 */ /* 0x082fe200078a08ff */
[----:B------:R-:W3:Y:S01]  /*228a0*/  LDL.LU R12, [R1+0xa18] ;  /* 0x000a1800010c7983 */ /* 0x000ee20000300800 */
[----:B0-----:R-:W-:Y:S02]  /*228b0*/  PRMT R7, R72, 0x7632, R7 ;  /* 0x0000763248077816 */ /* 0x001fe40000000007 */
[----:B------:R-:W-:Y:S02]  /*228c0*/  LEA.HI.X.SX32 R5, R8, R3, 0x1, P5 ;  /* 0x0000000308057211 */ /* 0x000fe400028f0eff */
[----:B------:R-:W-:-:S03]  /*228d0*/  LEA R6, P5, R0, R2, 0x1 ;  /* 0x0000000200067211 */ /* 0x000fc600078a08ff */
[----:B------:R0:W-:Y:S02]  /*228e0*/  @P6 STG.E.U16 desc[UR20][R4.64], R7 ;  /* 0x0000000704006986 */ /* 0x0001e4000c101514 */
[C---:B0-----:R-:W-:Y:S02]  /*228f0*/  LEA.HI.X.SX32 R7, R0.reuse, R3, 0x1, P5 ;  /* 0x0000000300077211 */ /* 0x041fe400028f0eff */
[----:B-----5:R-:W-:Y:S01]  /*22900*/  ISETP.LT.AND P0, PT, R11, UR6, !P1 ;  /* 0x000000060b007c0c */ /* 0x020fe2000cf01270 */
[----:B------:R-:W-:Y:S01]  /*22910*/  VIADD R8, R0, UR5 ;  /* 0x0000000500087c36 */ /* 0x000fe20008000000 */
[----:B------:R-:W5:Y:S01]  /*22920*/  LDL.LU R11, [R1+0xa10] ;  /* 0x000a1000010b7983 */ /* 0x000f620000300800 */
[----:B------:R-:W3:Y:S03]  /*22930*/  LDCU UR6, c[0x0][0x39c] ;  /* 0x00007380ff0677ac */ /* 0x000ee60008000800 */
[----:B------:R-:W5:Y:S01]  /*22940*/  LDL.LU R14, [R1+0xa04] ;  /* 0x000a0400010e7983 */ /* 0x000f620000300800 */
        /* <DEDUP_REMOVED lines=9> */
[----:B--2---:R-:W-:Y:S01]  /*229e0*/  ISETP.LT.AND P4, PT, R15, UR4, !P1 ;  /* 0x000000040f007c0c */ /* 0x004fe2000cf81270 */
[----:B------:R-:W5:Y:S01]  /*229f0*/  LDCU UR4, c[0x0][0x39c] ;  /* 0x00007380ff0477ac */ /* 0x000f620008000800 */
[----:B------:R-:W-:Y:S01]  /*22a00*/  VIADD R0, R8, UR5 ;  /* 0x0000000508007c36 */ /* 0x000fe20008000000 */
[----:B------:R2:W-:Y:S01]  /*22a10*/  @P3 STG.E.U16 desc[UR20][R4.64], R9 ;  /* 0x0000000904003986 */ /* 0x0005e2000c101514 */
[----:B------:R-:W-:-:S03]  /*22a20*/  F2FP.F16.F32.PACK_AB R76, R77, R76 ;  /* 0x0000004c4d4c723e */ /* 0x000fc600000000ff */
[-C--:B-1----:R-:W-:Y:S02]  /*22a30*/  LEA R6, P6, R0, R2.reuse, 0x1 ;  /* 0x0000000200067211 */ /* 0x082fe400078c08ff */
[----:B--2---:R-:W-:Y:S02]  /*22a40*/  LEA R4, P3, R8, R2, 0x1 ;  /* 0x0000000208047211 */ /* 0x004fe400078608ff */
[----:B------:R-:W-:Y:S02]  /*22a50*/  PRMT R10, R76, 0x7632, R10 ;  /* 0x000076324c0a7816 */ /* 0x000fe4000000000a */
[-C--:B------:R-:W-:Y:S02]  /*22a60*/  LEA.HI.X.SX32 R5, R8, R3.reuse, 0x1, P3 ;  /* 0x0000000308057211 */ /* 0x080fe400018f0eff */
[----:B---3--:R-:W-:Y:S01]  /*22a70*/  ISETP.LT.AND P3, PT, R12, UR6, !P1 ;  /* 0x000000060c007c0c */ /* 0x008fe2000cf61270 */
[----:B------:R-:W1:Y:S01]  /*22a80*/  LDCU UR6, c[0x0][0x39c] ;  /* 0x00007380ff0677ac */ /* 0x000e620008000800 */
[C---:B------:R-:W-:Y:S01]  /*22a90*/  LEA.HI.X.SX32 R7, R0.reuse, R3, 0x1, P6 ;  /* 0x0000000300077211 */ /* 0x040fe200030f0eff */
[----:B------:R-:W2:Y:S01]  /*22aa0*/  LDL.LU R12, [R1+0x7cc] ;  /* 0x0007cc00010c7983 */ /* 0x000ea20000300800 */
[----:B------:R-:W-:-:S03]  /*22ab0*/  VIADD R0, R0, UR5 ;  /* 0x0000000500007c36 */ /* 0x000fc60008000000 */
[----:B------:R-:W-:Y:S04]  /*22ac0*/  @P0 STG.E.U16 desc[UR20][R4.64], R76 ;  /* 0x0000004c04000986 */ /* 0x000fe8000c101514 */
[----:B------:R3:W-:Y:S01]  /*22ad0*/  @P5 STG.E.U16 desc[UR20][R6.64], R10 ;  /* 0x0000000a06005986 */ /* 0x0007e2000c101514 */
[----:B------:R-:W-:-:S04]  /*22ae0*/  LEA R8, P5, R0, R2, 0x1 ;  /* 0x0000000200087211 */ /* 0x000fc800078a08ff */
[C---:B------:R-:W-:Y:S02]  /*22af0*/  LEA.HI.X.SX32 R9, R0.reuse, R3, 0x1, P5 ;  /* 0x0000000300097211 */ /* 0x040fe400028f0eff */
[----:B-----5:R-:W-:Y:S01]  /*22b00*/  ISETP.LT.AND P0, PT, R11, UR4, !P1 ;  /* 0x000000040b007c0c */ /* 0x020fe2000cf01270 */
[----:B------:R-:W2:Y:S01]  /*22b10*/  LDCU UR4, c[0x0][0x39c] ;  /* 0x00007380ff0477ac */ /* 0x000ea20008000800 */
[----:B------:R-:W1:Y:S04]  /*22b20*/  LDL.LU R11, [R1+0x9f4] ;  /* 0x0009f400010b7983 */ /* 0x000e680000300800 */
[----:B------:R-:W5:Y:S01]  /*22b30*/  LDL.LU R16, [R1+0x9ec] ;  /* 0x0009ec0001107983 */ /* 0x000f620000300800 */
[----:B----4-:R-:W-:Y:S01]  /*22b40*/  ISETP.LT.AND P5, PT, R13, UR9, !P1 ;  /* 0x000000090d007c0c */ /* 0x010fe2000cfa1270 */
[----:B------:R-:W-:-:S02]  /*22b50*/  VIADD R0, R0, UR5 ;  /* 0x0000000500007c36 */ /* 0x000fc40008000000 */
[----:B------:R-:W4:Y:S01]  /*22b60*/  LDL.LU R13, [R1+0x9dc] ;  /* 0x0009dc00010d7983 */ /* 0x000f220000300800 */
[----:B------:R-:W-:Y:S01]  /*22b70*/  F2FP.F16.F32.PACK_AB R78, R79, R78 ;  /* 0x0000004e4f4e723e */ /* 0x000fe200000000ff */
[----:B------:R-:W4:Y:S01]  /*22b80*/  LDCU UR9, c[0x0][0x39c] ;  /* 0x00007380ff0977ac */ /* 0x000f220008000800 */
[C---:B---3--:R-:W-:Y:S01]  /*22b90*/  VIADD R7, R0.reuse, UR5 ;  /* 0x0000000500077c36 */ /* 0x048fe20008000000 */
[----:B------:R-:W-:Y:S01]  /*22ba0*/  F2FP.F16.F32.PACK_AB R80, R81, R80 ;  /* 0x000000505150723e */ /* 0x000fe200000000ff */
[----:B------:R-:W3:Y:S04]  /*22bb0*/  LDL.LU R15, [R1+0x9d4] ;  /* 0x0009d400010f7983 */ /* 0x000ee80000300800 */
[----:B------:R0:W-:Y:S01]  /*22bc0*/  @P4 STG.E.U16 desc[UR20][R8.64], R78 ;  /* 0x0000004e08004986 */ /* 0x0001e2000c101514 */
[----:B------:R-:W-:-:S04]  /*22bd0*/  LEA R4, P4, R0, R2, 0x1 ;  /* 0x0000000200047211 */ /* 0x000fc800078808ff */
[-C--:B------:R-:W-:Y:S01]  /*22be0*/  LEA.HI.X.SX32 R5, R0, R3.reuse, 0x1, P4 ;  /* 0x0000000300057211 */ /* 0x080fe200020f0eff */
[C---:B------:R-:W-:Y:S01]  /*22bf0*/  VIADD R0, R7.reuse, UR5 ;  /* 0x0000000507007c36 */ /* 0x040fe20008000000 */
[C---:B------:R-:W-:Y:S02]  /*22c00*/  LEA R6, P4, R7.reuse, R2, 0x1 ;  /* 0x0000000207067211 */ /* 0x040fe400078808ff */
[----:B0-----:R-:W-:Y:S02]  /*22c10*/  PRMT R9, R78, 0x7632, R9 ;  /* 0x000076324e097816 */ /* 0x001fe40000000009 */
[----:B------:R-:W-:-:S03]  /*22c20*/  LEA.HI.X.SX32 R7, R7, R3, 0x1, P4 ;  /* 0x0000000307077211 */ /* 0x000fc600020f0eff */
[----:B------:R0:W-:Y:S01]  /*22c30*/  @P3 STG.E.U16 desc[UR20][R4.64], R9 ;  /* 0x0000000904003986 */ /* 0x0001e2000c101514 */
[-C--:B------:R-:W-:Y:S02]  /*22c40*/  LEA R8, P4, R0, R2.reuse, 0x1 ;  /* 0x0000000200087211 */ /* 0x080fe400078808ff */
[----:B--2---:R-:W-:Y:S01]  /*22c50*/  ISETP.LT.AND P3, PT, R12, UR4, !P1 ;  /* 0x000000040c007c0c */ /* 0x004fe2000cf61270 */
[----:B------:R-:W-:Y:S01]  /*22c60*/  VIADD R12, R0, UR5 ;  /* 0x00000005000c7c36 */ /* 0x000fe20008000000 */
[----:B------:R-:W-:Y:S01]  /*22c70*/  @P0 STG.E.U16 desc[UR20][R6.64], R80 ;  /* 0x0000005006000986 */ /* 0x000fe2000c101514 */
[----:B------:R-:W-:Y:S01]  /*22c80*/  ISETP.LT.AND P6, PT, R14, UR7, !P1 ;  /* 0x000000070e007c0c */ /* 0x000fe2000cfc1270 */
[----:B------:R-:W5:Y:S02]  /*22c90*/  LDCU UR7, c[0x0][0x39c] ;  /* 0x00007380ff0777ac */ /* 0x000f640008000800 */
[----:B------:R-:W2:Y:S01]  /*22ca0*/  LDL.LU R14, [R1+0x9d0] ;  /* 0x0009d000010e7983 */ /* 0x000ea20000300800 */
[----:B0-----:R-:W-:Y:S01]  /*22cb0*/  LEA.HI.X.SX32 R9, R0, R3, 0x1, P4 ;  /* 0x0000000300097211 */ /* 0x001fe200020f0eff */
[----:B------:R-:W3:Y:S01]  /*22cc0*/  LDCU UR4, c[0x0][0x39c] ;  /* 0x00007380ff0477ac */ /* 0x000ee20008000800 */
[----:B------:R-:W-:-:S02]  /*22cd0*/  LEA R10, P4, R12, R2, 0x1 ;  /* 0x000000020c0a7211 */ /* 0x000fc400078808ff */
[----:B-1----:R-:W-:Y:S01]  /*22ce0*/  ISETP.LT.AND P0, PT, R11, UR6, !P1 ;  /* 0x000000060b007c0c */ /* 0x002fe2000cf01270 */
[----:B------:R-:W2:Y:S01]  /*22cf0*/  LDCU UR6, c[0x0][0x39c] ;  /* 0x00007380ff0677ac */ /* 0x000ea20008000800 */
[----:B------:R-:W-:Y:S02]  /*22d00*/  LEA.HI.X.SX32 R11, R12, R3, 0x1, P4 ;  /* 0x000000030c0b7211 */ /* 0x000fe400020f0eff */
[----:B----4-:R-:W-:Y:S02]  /*22d10*/  ISETP.LT.AND P4, PT, R13, UR9, !P1 ;  /* 0x000000090d007c0c */ /* 0x010fe4000cf81270 */
[----:B------:R-:W-:Y:S01]  /*22d20*/  PRMT R5, R80, 0x7632, R5 ;  /* 0x0000763250057816 */ /* 0x000fe20000000005 */
[----:B------:R-:W4:Y:S01]  /*22d30*/  LDL.LU R13, [R1+0x9c8] ;  /* 0x0009c800010d7983 */ /* 0x000f220000300800 */
[----:B------:R-:W-:Y:S01]  /*22d40*/  F2FP.F16.F32.PACK_AB R82, R83, R82 ;  /* 0x000000525352723e */ /* 0x000fe200000000ff */
[----:B------:R-:W-:Y:S01]  /*22d50*/  VIADD R12, R12, UR5 ;  /* 0x000000050c0c7c36 */ /* 0x000fe20008000000 */
[----:B------:R-:W-:Y:S01]  /*22d60*/  F2FP.F16.F32.PACK_AB R84, R85, R84 ;  /* 0x000000545554723e */ /* 0x000fe200000000ff */
[----:B------:R0:W-:Y:S01]  /*22d70*/  @P6 STG.E.U16 desc[UR20][R8.64], R5 ;  /* 0x0000000508006986 */ /* 0x0001e2000c101514 */
[----:B-----5:R-:W-:Y:S01]  /*22d80*/  ISETP.LT.AND P6, PT, R16, UR7, !P1 ;  /* 0x0000000710007c0c */ /* 0x020fe2000cfc1270 */
[C---:B------:R-:W-:Y:S01]  /*22d90*/  VIADD R0, R12.reuse, UR5 ;  /* 0x000000050c007c36 */ /* 0x040fe20008000000 */
[----:B------:R-:W4:Y:S01]  /*22da0*/  LDCU UR7, c[0x0][0x39c] ;  /* 0x00007380ff0777ac */ /* 0x000f220008000800 */
[----:B------:R1:W-:Y:S01]  /*22db0*/  @P5 STG.E.U16 desc[UR20][R10.64], R82 ;  /* 0x000000520a005986 */ /* 0x0003e2000c101514 */
[----:B------:R-:W-:-:S02]  /*22dc0*/  LEA R4, P5, R12, R2, 0x1 ;  /* 0x000000020c047211 */ /* 0x000fc400078a08ff */
[----:B------:R-:W-:Y:S01]  /*22dd0*/  F2FP.F16.F32.PACK_AB R86, R87, R86 ;  /* 0x000000565756723e */ /* 0x000fe200000000ff */
[----:B------:R-:W5:Y:S01]  /*22de0*/  LDL.LU R17, [R1+0x9bc] ;  /* 0x0009bc0001117983 */ /* 0x000f620000300800 */
[----:B------:R-:W2:Y:S01]  /*22df0*/  LDCU UR9, c[0x0][0x39c] ;  /* 0x00007380ff0977ac */ /* 0x000ea20008000800 */
[-C--:B0-----:R-:W-:Y:S01]  /*22e00*/  LEA.HI.X.SX32 R5, R12, R3.reuse, 0x1, P5 ;  /* 0x000000030c057211 */ /* 0x081fe200028f0eff */
[C---:B------:R-:W-:Y:S01]  /*22e10*/  VIADD R9, R0.reuse, UR5 ;  /* 0x0000000500097c36 */ /* 0x040fe20008000000 */
[CC--:B------:R-:W-:Y:S01]  /*22e20*/  LEA R6, P5, R0.reuse, R2.reuse, 0x1 ;  /* 0x0000000200067211 */ /* 0x0c0fe200078a08ff */
[----:B------:R-:W5:Y:S03]  /*22e30*/  LDL.LU R16, [R1+0x7c8] ;  /* 0x0007c80001107983 */ /* 0x000f660000300800 */
[----:B------:R-:W-:Y:S01]  /*22e40*/  LEA.HI.X.SX32 R7, R0, R3, 0x1, P5 ;  /* 0x0000000300077211 */ /* 0x000fe200028f0eff */
[C---:B------:R-:W-:Y:S01]  /*22e50*/  VIADD R0, R9.reuse, UR5 ;  /* 0x0000000509007c36 */ /* 0x040fe20008000000 */
[----:B------:R-:W-:-:S02]  /*22e60*/  LEA R8, P5, R9, R2, 0x1 ;  /* 0x0000000209087211 */ /* 0x000fc400078a08ff */
[----:B-1----:R-:W-:Y:S02]  /*22e70*/  PRMT R11, R82, 0x7632, R11 ;  /* 0x00007632520b7816 */ /* 0x002fe4000000000b */
[-C--:B------:R-:W-:Y:S02]  /*22e80*/  LEA.HI.X.SX32 R9, R9, R3.reuse, 0x1, P5 ;  /* 0x0000000309097211 */ /* 0x080fe400028f0eff */
[C---:B------:R-:W-:Y:S01]  /*22e90*/  LEA R10, P5, R0.reuse, R2, 0x1 ;  /* 0x00000002000a7211 */ /* 0x040fe200078a08ff */
[----:B------:R0:W-:Y:S01]  /*22ea0*/  @P3 STG.E.U16 desc[UR20][R4.64], R11 ;  /* 0x0000000b04003986 */ /* 0x0001e2000c101514 */
[----:B---3--:R-:W-:Y:S01]  /*22eb0*/  ISETP.LT.AND P3, PT, R15, UR4, !P1 ;  /* 0x000000040f007c0c */ /* 0x008fe2000cf61270 */
[----:B------:R-:W-:Y:S01]  /*22ec0*/  VIADD R12, R0, UR5 ;  /* 0x00000005000c7c36 */ /* 0x000fe20008000000 */
[----:B------:R-:W-:Y:S01]  /*22ed0*/  F2FP.F16.F32.PACK_AB R88, R89, R88 ;  /* 0x000000585958723e */ /* 0x000fe200000000ff */
[----:B------:R1:W-:Y:S01]  /*22ee0*/  @P0 STG.E.U16 desc[UR20][R6.64], R84 ;  /* 0x0000005406000986 */ /* 0x0003e2000c101514 */
[----:B--2---:R-:W-:Y:S01]  /*22ef0*/  ISETP.LT.AND P0, PT, R14, UR6, !P1 ;  /* 0x000000060e007c0c */ /* 0x004fe2000cf01270 */
[----:B------:R-:W5:Y:S02]  /*22f00*/  LDCU UR6, c[0x0][0x39c] ;  /* 0x00007380ff0677ac */ /* 0x000f640008000800 */
[----:B------:R-:W2:Y:S01]  /*22f10*/  LDL.LU R15, [R1+0x9ac] ;  /* 0x0009ac00010f7983 */ /* 0x000ea20000300800 */
[----:B------:R-:W3:Y:S01]  /*22f20*/  LDCU UR4, c[0x0][0x39c] ;  /* 0x00007380ff0477ac */ /* 0x000ee20008000800 */
[----:B0-----:R-:W-:-:S02]  /*22f30*/  LEA.HI.X.SX32 R11, R0, R3, 0x1, P5 ;  /* 0x00000003000b7211 */ /* 0x001fc400028f0eff */
[----:B------:R-:W2:Y:S01]  /*22f40*/  LDL.LU R14, [R1+0x9a4] ;  /* 0x0009a400010e7983 */ /* 0x000ea20000300800 */
[----:B----4-:R-:W-:Y:S01]  /*22f50*/  ISETP.LT.AND P5, PT, R13, UR7, !P1 ;  /* 0x000000070d007c0c */ /* 0x010fe2000cfa1270 */
[----:B------:R-:W0:Y:S02]  /*22f60*/  LDCU UR7, c[0x0][0x39c] ;  /* 0x00007380ff0777ac */ /* 0x000e240008000800 */
[----:B------:R-:W4:Y:S01]  /*22f70*/  LDL.LU R13, [R1+0x9a0] ;  /* 0x0009a000010d7983 */ /* 0x000f220000300800 */
[----:B------:R-:W-:-:S05]  /*22f80*/  PRMT R5, R84, 0x7632, R5 ;  /* 0x0000763254057816 */ /* 0x000fca0000000005 */
[----:B------:R0:W-:Y:S01]  /*22f90*/  @P6 STG.E.U16 desc[UR20][R8.64], R5 ;  /* 0x0000000508006986 */ /* 0x0001e2000c101514 */
[----:B------:R-:W-:Y:S02]  /*22fa0*/  LEA R4, P6, R12, R2, 0x1 ;  /* 0x000000020c047211 */ /* 0x000fe400078c08ff */
[----:B-1----:R-:W-:Y:S01]  /*22fb0*/  PRMT R7, R86, 0x7632, R7 ;  /* 0x0000763256077816 */ /* 0x002fe20000000007 */
[----:B------:R1:W-:Y:S01]  /*22fc0*/  @P4 STG.E.U16 desc[UR20][R10.64], R86 ;  /* 0x000000560a004986 */ /* 0x0003e2000c101514 */
[C---:B0-----:R-:W-:Y:S01]  /*22fd0*/  LEA.HI.X.SX32 R5, R12.reuse, R3, 0x1, P6 ;  /* 0x000000030c057211 */ /* 0x041fe200030f0eff */
[----:B------:R-:W-:Y:S02]  /*22fe0*/  VIADD R12, R12, UR5 ;  /* 0x000000050c0c7c36 */ /* 0x000fe40008000000 */
[----:B-1----:R-:W2:Y:S02]  /*22ff0*/  LDL.LU R11, [R1+0x994] ;  /* 0x00099400010b7983 */ /* 0x002ea40000300800 */
[----:B------:R-:W-:-:S02]  /*23000*/  VIADD R0, R12, UR5 ;  /* 0x000000050c007c36 */ /* 0x000fc40008000000 */
[----:B------:R0:W-:Y:S01]  /*23010*/  @P3 STG.E.U16 desc[UR20][R4.64], R7 ;  /* 0x0000000704003986 */ /* 0x0001e2000c101514 */
[-C--:B------:R-:W-:Y:S02]  /*23020*/  LEA R6, P3, R12, R2.reuse, 0x1 ;  /* 0x000000020c067211 */ /* 0x080fe400078608ff */
[C---:B------:R-:W-:Y:S01]  /*23030*/  LEA R8, P6, R0.reuse, R2, 0x1 ;  /* 0x0000000200087211 */ /* 0x040fe200078c08ff */
[----:B------:R-:W2:Y:S03]  /*23040*/  LDL.LU R10, [R1+0x988] ;  /* 0x00098800010a7983 */ /* 0x000ea60000300800 */
[CC--:B------:R-:W-:Y:S01]  /*23050*/  LEA.HI.X.SX32 R9, R0.reuse, R3.reuse, 0x1, P6 ;  /* 0x0000000300097211 */ /* 0x0c0fe200030f0eff */
[----:B------:R-:W-:Y:S01]  /*23060*/  VIADD R0, R0, UR5 ;  /* 0x0000000500007c36 */ /* 0x000fe20008000000 */
[----:B0-----:R-:W-:Y:S02]  /*23070*/  LEA.HI.X.SX32 R7, R12, R3, 0x1, P3 ;  /* 0x000000030c077211 */ /* 0x001fe400018f0eff */
[----:B------:R-:W-:-:S03]  /*23080*/  PRMT R5, R88, 0x7632, R5 ;  /* 0x0000763258057816 */ /* 0x000fc60000000005 */
[----:B------:R-:W-:Y:S04]  /*23090*/  @P0 STG.E.U16 desc[UR20][R6.64], R88 ;  /* 0x0000005806000986 */ /* 0x000fe8000c101514 */
[----:B------:R0:W-:Y:S01]  /*230a0*/  @P5 STG.E.U16 desc[UR20][R8.64], R5 ;  /* 0x0000000508005986 */ /* 0x0001e2000c101514 */
[----:B------:R-:W-:Y:S02]  /*230b0*/  LEA R4, P5, R0, R2, 0x1 ;  /* 0x0000000200047211 */ /* 0x000fe400078a08ff */
[----:B-----5:R-:W-:Y:S01]  /*230c0*/  ISETP.LT.AND P3, PT, R16, UR6, !P1 ;  /* 0x0000000610007c0c */ /* 0x020fe2000cf61270 */
[----:B------:R-:W1:Y:S01]  /*230d0*/  LDCU UR6, c[0x0][0x39c] ;  /* 0x00007380ff0677ac */ /* 0x000e620008000800 */
[----:B------:R-:W5:Y:S01]  /*230e0*/  LDL.LU R16, [R1+0x980] ;  /* 0x0009800001107983 */ /* 0x000f620000300800 */
[----:B0-----:R-:W-:-:S02]  /*230f0*/  LEA.HI.X.SX32 R5, R0, R3, 0x1, P5 ;  /* 0x0000000300057211 */ /* 0x001fc400028f0eff */
[----:B----4-:R-:W-:Y:S02]  /*23100*/  ISETP.LT.AND P5, PT, R13, UR9, !P1 ;  /* 0x000000090d007c0c */ /* 0x010fe4000cfa1270 */
[----:B---3--:R-:W-:Y:S01]  /*23110*/  ISETP.LT.AND P4, PT, R17, UR4, !P1 ;  /* 0x0000000411007c0c */ /* 0x008fe2000cf81270 */
[----:B------:R-:W3:Y:S01]  /*23120*/  LDL.LU R13, [R1+0x974] ;  /* 0x00097400010d7983 */ /* 0x000ee20000300800 */
[----:B------:R-:W2:Y:S01]  /*23130*/  LDCU UR4, c[0x0][0x39c] ;  /* 0x00007380ff0477ac */ /* 0x000ea20008000800 */
[----:B------:R-:W-:Y:S01]  /*23140*/  F2FP.F16.F32.PACK_AB R90, R91, R90 ;  /* 0x0000005a5b5a723e */ /* 0x000fe200000000ff */
[----:B------:R-:W-:Y:S01]  /*23150*/  VIADD R0, R0, UR5 ;  /* 0x0000000500007c36 */ /* 0x000fe20008000000 */
[----:B------:R-:W3:Y:S03]  /*23160*/  LDCU UR9, c[0x0][0x39c] ;  /* 0x00007380ff0977ac */ /* 0x000ee60008000800 */
[----:B------:R-:W-:-:S05]  /*23170*/  VIADD R9, R0, UR5 ;  /* 0x0000000500097c36 */ /* 0x000fca0008000000 */
[----:B------:R0:W-:Y:S01]  /*23180*/  @P4 STG.E.U16 desc[UR20][R4.64], R90 ;  /* 0x0000005a04004986 */ /* 0x0001e2000c101514 */
[CC--:B------:R-:W-:Y:S02]  /*23190*/  LEA R6, P4, R0.reuse, R2.reuse, 0x1 ;  /* 0x0000000200067211 */ /* 0x0c0fe400078808ff */
[----:B--2---:R-:W-:Y:S01]  /*231a0*/  ISETP.LT.AND P0, PT, R15, UR4, !P1 ;  /* 0x000000040f007c0c */ /* 0x004fe2000cf01270 */
[----:B------:R-:W2:Y:S01]  /*231b0*/  LDCU UR4, c[0x0][0x39c] ;  /* 0x00007380ff0477ac */ /* 0x000ea20008000800 */
[----:B------:R-:W-:Y:S01]  /*231c0*/  LEA.HI.X.SX32 R7, R0, R3, 0x1, P4 ;  /* 0x0000000300077211 */ /* 0x000fe200020f0eff */
[C---:B------:R-:W-:Y:S01]  /*231d0*/  VIADD R0, R9.reuse, UR5 ;  /* 0x0000000509007c36 */ /* 0x040fe20008000000 */
[----:B------:R-:W-:Y:S02]  /*231e0*/  LEA R8, P4, R9, R2, 0x1 ;  /* 0x0000000209087211 */ /* 0x000fe400078808ff */
[----:B0-----:R-:W-:Y:S02]  /*231f0*/  PRMT R5, R90, 0x7632, R5 ;  /* 0x000076325a057816 */ /* 0x001fe40000000005 */
[----:B------:R-:W-:-:S02]  /*23200*/  F2FP.F16.F32.PACK_AB R92, R93, R92 ;  /* 0x0000005c5d5c723e */ /* 0x000fc400000000ff */
[----:B------:R-:W-:Y:S01]  /*23210*/  LEA.HI.X.SX32 R9, R9, R3, 0x1, P4 ;  /* 0x0000000309097211 */ /* 0x000fe200020f0eff */
[C---:B------:R-:W-:Y:S01]  /*23220*/  VIADD R12, R0.reuse, UR5 ;  /* 0x00000005000c7c36 */ /* 0x040fe20008000000 */
[----:B------:R-:W-:Y:S01]  /*23230*/  LEA R4, P4, R0, R2, 0x1 ;  /* 0x0000000200047211 */ /* 0x000fe200078808ff */
[----:B------:R0:W-:Y:S04]  /*23240*/  @P3 STG.E.U16 desc[UR20][R6.64], R5 ;  /* 0x0000000506003986 */ /* 0x0001e8000c101514 */
[----:B------:R4:W-:Y:S01]  /*23250*/  @P0 STG.E.U16 desc[UR20][R8.64], R92 ;  /* 0x0000005c08000986 */ /* 0x0009e2000c101514 */
[----:B-1----:R-:W-:Y:S01]  /*23260*/  ISETP.LT.AND P0, PT, R10, UR6, !P1 ;  /* 0x000000060a007c0c */ /* 0x002fe2000cf01270 */
[----:B------:R-:W1:Y:S01]  /*23270*/  LDCU UR6, c[0x0][0x39c] ;  /* 0x00007380ff0677ac */ /* 0x000e620008000800 */
[----:B------:R-:W-:-:S02]  /*23280*/  ISETP.LT.AND P6, PT, R14, UR7, !P1 ;  /* 0x000000070e007c0c */ /* 0x000fc4000cfc1270 */
[-C--:B0-----:R-:W-:Y:S01]  /*23290*/  LEA.HI.X.SX32 R5, R0, R3.reuse, 0x1, P4 ;  /* 0x0000000300057211 */ /* 0x081fe200020f0eff */
[----:B------:R-:W4:Y:S01]  /*232a0*/  LDL.LU R14, [R1+0x7c4] ;  /* 0x0007c400010e7983 */ /* 0x000f220000300800 */
[C---:B------:R-:W-:Y:S01]  /*232b0*/  LEA R10, P4, R12.reuse, R2, 0x1 ;  /* 0x000000020c0a7211 */ /* 0x040fe200078808ff */
[----:B------:R-:W5:Y:S01]  /*232c0*/  LDCU UR7, c[0x0][0x39c] ;  /* 0x00007380ff0777ac */ /* 0x000f620008000800 */
[----:B--2---:R-:W-:Y:S01]  /*232d0*/  ISETP.LT.AND P3, PT, R11, UR4, !P1 ;  /* 0x000000040b007c0c */ /* 0x004fe2000cf61270 */
[----:B------:R-:W1:Y:S01]  /*232e0*/  LDL.LU R15, [R1+0x970] ;  /* 0x00097000010f7983 */ /* 0x000e620000300800 */
[----:B------:R-:W-:Y:S01]  /*232f0*/  LEA.HI.X.SX32 R11, R12, R3, 0x1, P4 ;  /* 0x000000030c0b7211 */ /* 0x000fe200020f0eff */
[----:B------:R-:W0:Y:S01]  /*23300*/  LDCU UR4, c[0x0][0x39c] ;  /* 0x00007380ff0477ac */ /* 0x000e220008000800 */
[----:B---3--:R-:W-:Y:S02]  /*23310*/  ISETP.LT.AND P4, PT, R13, UR9, !P1 ;  /* 0x000000090d007c0c */ /* 0x008fe4000cf81270 */
[----:B------:R-:W-:Y:S01]  /*23320*/  PRMT R7, R92, 0x7632, R7 ;  /* 0x000076325c077816 */ /* 0x000fe20000000007 */
[----:B------:R-:W2:Y:S01]  /*23330*/  LDL.LU R13, [R1+0x964] ;  /* 0x00096400010d7983 */ /* 0x000ea20000300800 */
[----:B------:R-:W-:Y:S01]  /*23340*/  F2FP.F16.F32.PACK_AB R94, R95, R94 ;  /* 0x0000005e5f5e723e */ /* 0x000fe200000000ff */
[----:B------:R-:W-:Y:S01]  /*23350*/  VIADD R12, R12, UR5 ;  /* 0x000000050c0c7c36 */ /* 0x000fe20008000000 */
[----:B------:R-:W-:Y:S01]  /*23360*/  F2FP.F16.F32.PACK_AB R96, R97, R96 ;  /* 0x000000606160723e */ /* 0x000fe200000000ff */
[----:B------:R3:W-:Y:S01]  /*23370*/  @P6 STG.E.U16 desc[UR20][R4.64], R7 ;  /* 0x0000000704006986 */ /* 0x0007e2000c101514 */
[----:B-----5:R-:W-:Y:S01]  /*23380*/  ISETP.LT.AND P6, PT, R16, UR7, !P1 ;  /* 0x0000000710007c0c */ /* 0x020fe2000cfc1270 */
[C---:B------:R-:W-:Y:S01]  /*23390*/  VIADD R0, R12.reuse, UR5 ;  /* 0x000000050c007c36 */ /* 0x040fe20008000000 */
[----:B------:R-:W2:Y:S01]  /*233a0*/  LDCU UR7, c[0x0][0x39c] ;  /* 0x00007380ff0777ac */ /* 0x000ea20008000800 */
[----:B------:R5:W-:Y:S01]  /*233b0*/  @P5 STG.E.U16 desc[UR20][R10.64], R94 ;  /* 0x0000005e0a005986 */ /* 0x000be2000c101514 */
[----:B------:R-:W-:-:S02]  /*233c0*/  LEA R6, P5, R12, R2, 0x1 ;  /* 0x000000020c067211 */ /* 0x000fc400078a08ff */
[----:B------:R-:W-:Y:S01]  /*233d0*/  F2FP.F16.F32.PACK_AB R98, R99, R98 ;  /* 0x000000626362723e */ /* 0x000fe200000000ff */
[----:B------:R-:W2:Y:S01]  /*233e0*/  LDL.LU R17, [R1+0x95c] ;  /* 0x00095c0001117983 */ /* 0x000ea20000300800 */
[----:B----4-:R-:W-:Y:S01]  /*233f0*/  VIADD R9, R0, UR5 ;  /* 0x0000000500097c36 */ /* 0x010fe20008000000 */
[----:B------:R-:W4:Y:S01]  /*23400*/  LDCU UR9, c[0x0][0x39c] ;  /* 0x00007380ff0977ac */ /* 0x000f220008000800 */
[-C--:B---3--:R-:W-:Y:S02]  /*23410*/  LEA.HI.X.SX32 R7, R12, R3.reuse, 0x1, P5 ;  /* 0x000000030c077211 */ /* 0x088fe400028f0eff */
[-C--:B------:R-:W-:Y:S02]  /*23420*/  LEA R4, P5, R0, R2.reuse, 0x1 ;  /* 0x0000000200047211 */ /* 0x080fe400078a08ff */
[----:B-----5:R-:W-:Y:S02]  /*23430*/  PRMT R11, R94, 0x7632, R11 ;  /* 0x000076325e0b7816 */ /* 0x020fe4000000000b */
[-C--:B------:R-:W-:Y:S01]  /*23440*/  LEA.HI.X.SX32 R5, R0, R3.reuse, 0x1, P5 ;  /* 0x0000000300057211 */ /* 0x080fe200028f0eff */
[C---:B------:R-:W-:Y:S01]  /*23450*/  VIADD R0, R9.reuse, UR5 ;  /* 0x0000000509007c36 */ /* 0x040fe20008000000 */
[C---:B------:R-:W-:Y:S01]  /*23460*/  LEA R8, P5, R9.reuse, R2, 0x1 ;  /* 0x0000000209087211 */ /* 0x040fe200078a08ff */
[----:B------:R3:W-:Y:S03]  /*23470*/  @P3 STG.E.U16 desc[UR20][R6.64], R11 ;  /* 0x0000000b06003986 */ /* 0x0007e6000c101514 */
[----:B------:R-:W-:-:S02]  /*23480*/  LEA.HI.X.SX32 R9, R9, R3, 0x1, P5 ;  /* 0x0000000309097211 */ /* 0x000fc400028f0eff */
[C---:B------:R-:W-:Y:S01]  /*23490*/  LEA R10, P5, R0.reuse, R2, 0x1 ;  /* 0x00000002000a7211 */ /* 0x040fe200078a08ff */
[----:B------:R5:W-:Y:S03]  /*234a0*/  @P0 STG.E.U16 desc[UR20][R4.64], R96 ;  /* 0x0000006004000986 */ /* 0x000be6000c101514 */
[----:B---3--:R-:W-:Y:S02]  /*234b0*/  LEA.HI.X.SX32 R11, R0, R3, 0x1, P5 ;  /* 0x00000003000b7211 */ /* 0x008fe400028f0eff */
[----:B0-----:R-:W-:Y:S01]  /*234c0*/  ISETP.LT.AND P3, PT, R14, UR4, !P1 ;  /* 0x000000040e007c0c */ /* 0x001fe2000cf61270 */
[----:B------:R-:W0:Y:S01]  /*234d0*/  LDCU UR4, c[0x0][0x39c] ;  /* 0x00007380ff0477ac */ /* 0x000e220008000800 */
[----:B------:R-:W3:Y:S01]  /*234e0*/  LDL.LU R14, [R1+0x94c] ;  /* 0x00094c00010e7983 */ /* 0x000ee20000300800 */
[----:B-1----:R-:W-:Y:S01]  /*234f0*/  ISETP.LT.AND P0, PT, R15, UR6, !P1 ;  /* 0x000000060f007c0c */ /* 0x002fe2000cf01270 */
[----:B------:R-:W-:-:S02]  /*23500*/  VIADD R6, R0, UR5 ;  /* 0x0000000500067c36 */ /* 0x000fc40008000000 */
[----:B------:R-:W4:Y:S01]  /*23510*/  LDL.LU R16, [R1+0x944] ;  /* 0x0009440001107983 */ /* 0x000f220000300800 */
[----:B-----5:R-:W-:Y:S01]  /*23520*/  PRMT R5, R96, 0x7632, R5 ;  /* 0x0000763260057816 */ /* 0x020fe20000000005 */
[----:B------:R-:W3:Y:S02]  /*23530*/  LDCU UR6, c[0x0][0x39c] ;  /* 0x00007380ff0677ac */ /* 0x000ee40008000800 */
[----:B------:R-:W5:Y:S01]  /*23540*/  LDL.LU R15, [R1+0x940] ;  /* 0x00094000010f7983 */ /* 0x000f620000300800 */
[----:B--2---:R-:W-:-:S03]  /*23550*/  ISETP.LT.AND P5, PT, R13, UR7, !P1 ;  /* 0x000000070d007c0c */ /* 0x004fc6000cfa1270 */
[----:B------:R1:W-:Y:S04]  /*23560*/  @P6 STG.E.U16 desc[UR20][R8.64], R5 ;  /* 0x0000000508006986 */ /* 0x0003e8000c101514 */
[----:B------:R-:W2:Y:S01]  /*23570*/  LDL.LU R13, [R1+0x938] ;  /* 0x00093800010d7983 */ /* 0x000ea20000300800 */
[C---:B------:R-:W-:Y:S01]  /*23580*/  LEA R4, P6, R6.reuse, R2, 0x1 ;  /* 0x0000000206047211 */ /* 0x040fe200078c08ff */
[----:B------:R-:W-:Y:S01]  /*23590*/  VIADD R0, R6, UR5 ;  /* 0x0000000506007c36 */ /* 0x000fe20008000000 */
[----:B------:R-:W-:Y:S01]  /*235a0*/  PRMT R7, R98, 0x7632, R7 ;  /* 0x0000763262077816 */ /* 0x000fe20000000007 */
[----:B------:R-:W-:Y:S01]  /*235b0*/  @P4 STG.E.U16 desc[UR20][R10.64], R98 ;  /* 0x000000620a004986 */ /* 0x000fe2000c101514 */
[----:B------:R-:W-:Y:S01]  /*235c0*/  F2FP.F16.F32.PACK_AB R100, R101, R100 ;  /* 0x000000646564723e */ /* 0x000fe200000000ff */
[----:B------:R-:W-:Y:S01]  /*235d0*/  VIADD R12, R0, UR5 ;  /* 0x00000005000c7c36 */ /* 0x000fe20008000000 */
[----:B------:R-:W-:Y:S01]  /*235e0*/  F2FP.F16.F32.PACK_AB R102, R103, R102 ;  /* 0x000000666766723e */ /* 0x000fe200000000ff */
[----:B------:R-:W5:Y:S01]  /*235f0*/  LDCU UR7, c[0x0][0x39c] ;  /* 0x00007380ff0777ac */ /* 0x000f620008000800 */
[----:B-1----:R-:W-:-:S02]  /*23600*/  LEA.HI.X.SX32 R5, R6, R3, 0x1, P6 ;  /* 0x0000000306057211 */ /* 0x002fc400030f0eff */
[----:B0-----:R-:W-:Y:S01]  /*23610*/  ISETP.LT.AND P4, PT, R17, UR4, !P1 ;  /* 0x0000000411007c0c */ /* 0x001fe2000cf81270 */
[----:B------:R-:W4:Y:S02]  /*23620*/  LDCU UR4, c[0x0][0x39c] ;  /* 0x00007380ff0477ac */ /* 0x000f240008000800 */
[----:B------:R0:W-:Y:S01]  /*23630*/  @P3 STG.E.U16 desc[UR20][R4.64], R7 ;  /* 0x0000000704003986 */ /* 0x0001e2000c101514 */
[-C--:B------:R-:W-:Y:S02]  /*23640*/  LEA R6, P3, R0, R2.reuse, 0x1 ;  /* 0x0000000200067211 */ /* 0x080fe400078608ff */
[----:B------:R-:W-:-:S04]  /*23650*/  LEA R8, P6, R12, R2, 0x1 ;  /* 0x000000020c087211 */ /* 0x000fc800078c08ff */
[CC--:B------:R-:W-:Y:S01]  /*23660*/  LEA.HI.X.SX32 R9, R12.reuse, R3.reuse, 0x1, P6 ;  /* 0x000000030c097211 */ /* 0x0c0fe200030f0eff */
[----:B------:R-:W-:Y:S01]  /*23670*/  VIADD R12, R12, UR5 ;  /* 0x000000050c0c7c36 */ /* 0x000fe20008000000 */
[----:B0-----:R-:W-:Y:S02]  /*23680*/  LEA.HI.X.SX32 R7, R0, R3, 0x1, P3 ;  /* 0x0000000300077211 */ /* 0x001fe400018f0eff */
[----:B------:R-:W-:-:S03]  /*23690*/  PRMT R0, R100, 0x7632, R0 ;  /* 0x0000763264007816 */ /* 0x000fc60000000000 */
[----:B------:R0:W-:Y:S04]  /*236a0*/  @P0 STG.E.U16 desc[UR20][R6.64], R100 ;  /* 0x0000006406000986 */ /* 0x0001e8000c101514 */
[----:B------:R1:W-:Y:S01]  /*236b0*/  @P5 STG.E.U16 desc[UR20][R8.64], R0 ;  /* 0x0000000008005986 */ /* 0x0003e2000c101514 */
[----:B------:R-:W-:Y:S02]  /*236c0*/  LEA R4, P5, R12, R2, 0x1 ;  /* 0x000000020c047211 */ /* 0x000fe400078a08ff */
[----:B---3--:R-:W-:Y:S01]  /*236d0*/  ISETP.LT.AND P3, PT, R14, UR6, !P1 ;  /* 0x000000060e007c0c */ /* 0x008fe2000cf61270 */
[----:B------:R-:W3:Y:S01]  /*236e0*/  LDCU UR6, c[0x0][0x39c] ;  /* 0x00007380ff0677ac */ /* 0x000ee20008000800 */
[----:B------:R-:W3:Y:S01]  /*236f0*/  LDL.LU R14, [R1+0x7c0] ;  /* 0x0007c000010e7983 */ /* 0x000ee20000300800 */
[----:B------:R-:W-:-:S02]  /*23700*/  LEA.HI.X.SX32 R5, R12, R3, 0x1, P5 ;  /* 0x000000030c057211 */ /* 0x000fc400028f0eff */
[----:B----4-:R-:W-:Y:S01]  /*23710*/  ISETP.LT.AND P0, PT, R16, UR4, !P1 ;  /* 0x0000000410007c0c */ /* 0x010fe2000cf01270 */
[----:B------:R-:W4:Y:S01]  /*23720*/  LDL.LU R11, [R1+0x92c] ;  /* 0x00092c00010b7983 */ /* 0x000f220000300800 */
[----:B------:R-:W-:Y:S01]  /*23730*/  VIADD R12, R12, UR5 ;  /* 0x000000050c0c7c36 */ /* 0x000fe20008000000 */
[----:B------:R-:W3:Y:S02]  /*23740*/  LDCU UR4, c[0x0][0x39c] ;  /* 0x00007380ff0477ac */ /* 0x000ee40008000800 */
[----:B------:R-:W4:Y:S01]  /*23750*/  LDL.LU R16, [R1+0x91c] ;  /* 0x00091c0001107983 */ /* 0x000f220000300800 */
[----:B--2---:R-:W-:-:S03]  /*23760*/  ISETP.LT.AND P5, PT, R13, UR9, !P1 ;  /* 0x000000090d007c0c */ /* 0x004fc6000cfa1270 */
[----:B------:R2:W-:Y:S04]  /*23770*/  @P4 STG.E.U16 desc[UR20][R4.64], R102 ;  /* 0x0000006604004986 */ /* 0x0005e8000c101514 */
[----:B------:R-:W4:Y:S01]  /*23780*/  LDL.LU R13, [R1+0x914] ;  /* 0x00091400010d7983 */ /* 0x000f220000300800 */
[CC--:B0-----:R-:W-:Y:S01]  /*23790*/  LEA R6, P4, R12.reuse, R2.reuse, 0x1 ;  /* 0x000000020c067211 */ /* 0x0c1fe200078808ff */
[C---:B-1----:R-:W-:Y:S01]  /*237a0*/  VIADD R0, R12.reuse, UR5 ;  /* 0x000000050c007c36 */ /* 0x042fe20008000000 */
[----:B------:R-:W0:Y:S02]  /*237b0*/  LDCU UR9, c[0x0][0x39c] ;  /* 0x00007380ff0977ac */ /* 0x000e240008000800 */
[----:B------:R-:W-:Y:S01]  /*237c0*/  LEA.HI.X.SX32 R7, R12, R3, 0x1, P4 ;  /* 0x000000030c077211 */ /* 0x000fe200020f0eff */
[C---:B------:R-:W-:Y:S01]  /*237d0*/  VIADD R10, R0.reuse, UR5 ;  /* 0x00000005000a7c36 */ /* 0x040fe20008000000 */
[----:B------:R-:W-:-:S02]  /*237e0*/  LEA R8, P4, R0, R2, 0x1 ;  /* 0x0000000200087211 */ /* 0x000fc400078808ff */
[----:B--2---:R-:W-:Y:S02]  /*237f0*/  PRMT R5, R102, 0x7632, R5 ;  /* 0x0000763266057816 */ /* 0x004fe40000000005 */
[-C--:B------:R-:W-:Y:S01]  /*23800*/  LEA.HI.X.SX32 R9, R0, R3.reuse, 0x1, P4 ;  /* 0x0000000300097211 */ /* 0x080fe200020f0eff */
[C---:B------:R-:W-:Y:S01]  /*23810*/  VIADD R0, R10.reuse, UR5 ;  /* 0x000000050a007c36 */ /* 0x040fe20008000000 */
[C---:B------:R-:W-:Y:S01]  /*23820*/  LEA R4, P4, R10.reuse, R2, 0x1 ;  /* 0x000000020a047211 */ /* 0x040fe200078808ff */
[----:B------:R1:W-:Y:S01]  /*23830*/  @P3 STG.E.U16 desc[UR20][R6.64], R5 ;  /* 0x0000000506003986 */ /* 0x0003e2000c101514 */
[----:B------:R-:W-:Y:S02]  /*23840*/  F2FP.F16.F32.PACK_AB R104, R105, R104 ;  /* 0x000000686968723e */ /* 0x000fe400000000ff */
[----:B-----5:R-:W-:Y:S01]  /*23850*/  ISETP.LT.AND P6, PT, R15, UR7, !P1 ;  /* 0x000000070f007c0c */ /* 0x020fe2000cfc1270 */
[----:B------:R-:W2:Y:S01]  /*23860*/  LDCU UR7, c[0x0][0x39c] ;  /* 0x00007380ff0777ac */ /* 0x000ea20008000800 */
[----:B------:R-:W5:Y:S04]  /*23870*/  LDL.LU R15, [R1+0x904] ;  /* 0x00090400010f7983 */ /* 0x000f680000300800 */
[----:B------:R0:W-:Y:S01]  /*23880*/  @P0 STG.E.U16 desc[UR20][R8.64], R104 ;  /* 0x0000006808000986 */ /* 0x0001e2000c101514 */
[----:B-1----:R-:W-:-:S02]  /*23890*/  LEA.HI.X.SX32 R5, R10, R3, 0x1, P4 ;  /* 0x000000030a057211 */ /* 0x002fc400020f0eff */
[----:B------:R-:W-:Y:S02]  /*238a0*/  LEA R10, P4, R0, R2, 0x1 ;  /* 0x00000002000a7211 */ /* 0x000fe400078808ff */
[----:B---3--:R-:W-:Y:S01]  /*238b0*/  ISETP.LT.AND P3, PT, R14, UR4, !P1 ;  /* 0x000000040e007c0c */ /* 0x008fe2000cf61270 */
[----:B------:R-:W5:Y:S01]  /*238c0*/  LDCU UR4, c[0x0][0x39c] ;  /* 0x00007380ff0477ac */ /* 0x000f620008000800 */
[----:B------:R-:W3:Y:S01]  /*238d0*/  LDL.LU R14, [R1+0x8f8] ;  /* 0x0008f800010e7983 */ /* 0x000ee20000300800 */
[----:B----4-:R-:W-:Y:S01]  /*238e0*/  ISETP.LT.AND P0, PT, R11, UR6, !P1 ;  /* 0x000000060b007c0c */ /* 0x010fe2000cf01270 */
[----:B------:R-:W3:Y:S01]  /*238f0*/  LDCU UR6, c[0x0][0x39c] ;  /* 0x00007380ff0677ac */ /* 0x000ee20008000800 */
[----:B------:R-:W-:Y:S02]  /*23900*/  LEA.HI.X.SX32 R11, R0, R3, 0x1, P4 ;  /* 0x00000003000b7211 */ /* 0x000fe400020f0eff */
[----:B0-----:R-:W-:Y:S02]  /*23910*/  ISETP.LT.AND P4, PT, R13, UR9, !P1 ;  /* 0x000000090d007c0c */ /* 0x001fe4000cf81270 */
[----:B------:R-:W-:Y:S01]  /*23920*/  PRMT R7, R104, 0x7632, R7 ;  /* 0x0000763268077816 */ /* 0x000fe20000000007 */
[----:B------:R-:W4:Y:S01]  /*23930*/  LDL.LU R13, [R1+0x8f0] ;  /* 0x0008f000010d7983 */ /* 0x000f220000300800 */
[----:B------:R-:W-:Y:S01]  /*23940*/  F2FP.F16.F32.PACK_AB R106, R107, R106 ;  /* 0x0000006a6b6a723e */ /* 0x000fe200000000ff */
[----:B------:R-:W-:Y:S01]  /*23950*/  VIADD R0, R0, UR5 ;  /* 0x0000000500007c36 */ /* 0x000fe20008000000 */
[----:B------:R-:W-:Y:S01]  /*23960*/  F2FP.F16.F32.PACK_AB R108, R109, R108 ;  /* 0x0000006c6d6c723e */ /* 0x000fe200000000ff */
[----:B------:R0:W-:Y:S01]  /*23970*/  @P6 STG.E.U16 desc[UR20][R4.64], R7 ;  /* 0x0000000704006986 */ /* 0x0001e2000c101514 */
[----:B--2---:R-:W-:Y:S01]  /*23980*/  ISETP.LT.AND P6, PT, R16, UR7, !P1 ;  /* 0x0000000710007c0c */ /* 0x004fe2000cfc1270 */
[C---:B------:R-:W-:Y:S01]  /*23990*/  VIADD R8, R0.reuse, UR5 ;  /* 0x0000000500087c36 */ /* 0x040fe20008000000 */
[----:B------:R-:W4:Y:S01]  /*239a0*/  LDCU UR7, c[0x0][0x39c] ;  /* 0x00007380ff0777ac */ /* 0x000f220008000800 */
[----:B------:R1:W-:Y:S01]  /*239b0*/  @P5 STG.E.U16 desc[UR20][R10.64], R106 ;  /* 0x0000006a0a005986 */ /* 0x0003e2000c101514 */
[----:B------:R-:W-:-:S02]  /*239c0*/  LEA R6, P5, R0, R2, 0x1 ;  /* 0x0000000200067211 */ /* 0x000fc400078a08ff */
[----:B------:R-:W-:Y:S01]  /*239d0*/  F2FP.F16.F32.PACK_AB R110, R111, R110 ;  /* 0x0000006e6f6e723e */ /* 0x000fe200000000ff */
[----:B------:R-:W2:Y:S01]  /*239e0*/  LDL.LU R12, [R1+0x8c0] ;  /* 0x0008c000010c7983 */ /* 0x000ea20000300800 */
[----:B------:R-:W2:Y:S01]  /*239f0*/  LDCU UR9, c[0x0][0x39c] ;  /* 0x00007380ff0977ac */ /* 0x000ea20008000800 */
[-C--:B0-----:R-:W-:Y:S01]  /*23a00*/  LEA.HI.X.SX32 R7, R0, R3.reuse, 0x1, P5 ;  /* 0x0000000300077211 */ /* 0x081fe200028f0eff */
[C---:B------:R-:W-:Y:S01]  /*23a10*/  VIADD R0, R8.reuse, UR5 ;  /* 0x0000000508007c36 */ /* 0x040fe20008000000 */
[-C--:B------:R-:W-:Y:S02]  /*23a20*/  LEA R4, P5, R8, R2.reuse, 0x1 ;  /* 0x0000000208047211 */ /* 0x080fe400078a08ff */
[----:B------:R-:W-:Y:S01]  /*23a30*/  PRMT R9, R106, 0x7632, R9 ;  /* 0x000076326a097816 */ /* 0x000fe20000000009 */
[----:B-1----:R-:W-:Y:S01]  /*23a40*/  VIADD R11, R0, UR5 ;  /* 0x00000005000b7c36 */ /* 0x002fe20008000000 */
[-C--:B------:R-:W-:Y:S02]  /*23a50*/  LEA.HI.X.SX32 R5, R8, R3.reuse, 0x1, P5 ;  /* 0x0000000308057211 */ /* 0x080fe400028f0eff */
[C---:B------:R-:W-:Y:S01]  /*23a60*/  LEA R8, P5, R0.reuse, R2, 0x1 ;  /* 0x0000000200087211 */ /* 0x040fe200078a08ff */
[----:B------:R0:W-:Y:S01]  /*23a70*/  @P3 STG.E.U16 desc[UR20][R6.64], R9 ;  /* 0x0000000906003986 */ /* 0x0001e2000c101514 */
[----:B-----5:R-:W-:Y:S01]  /*23a80*/  ISETP.LT.AND P3, PT, R15, UR4, !P1 ;  /* 0x000000040f007c0c */ /* 0x020fe2000cf61270 */
[----:B------:R-:W2:Y:S02]  /*23a90*/  LDCU UR4, c[0x0][0x39c] ;  /* 0x00007380ff0477ac */ /* 0x000ea40008000800 */
[----:B------:R-:W5:Y:S04]  /*23aa0*/  LDL.LU R15, [R1+0x7bc] ;  /* 0x0007bc00010f7983 */ /* 0x000f680000300800 */
[----:B------:R1:W-:Y:S01]  /*23ab0*/  @P0 STG.E.U16 desc[UR20][R4.64], R108 ;  /* 0x0000006c04000986 */ /* 0x0003e2000c101514 */
[----:B0-----:R-:W-:-:S03]  /*23ac0*/  LEA.HI.X.SX32 R9, R0, R3, 0x1, P5 ;  /* 0x0000000300097211 */ /* 0x001fc600028f0eff */
[----:B------:R-:W5:Y:S01]  /*23ad0*/  LDL.LU R16, [R1+0x8bc] ;  /* 0x0008bc0001107983 */ /* 0x000f620000300800 */
[C---:B------:R-:W-:Y:S01]  /*23ae0*/  LEA R10, P5, R11.reuse, R2, 0x1 ;  /* 0x000000020b0a7211 */ /* 0x040fe200078a08ff */
[C---:B------:R-:W-:Y:S01]  /*23af0*/  VIADD R0, R11.reuse, UR5 ;  /* 0x000000050b007c36 */ /* 0x040fe20008000000 */
[----:B---3--:R-:W-:Y:S01]  /*23b00*/  ISETP.LT.AND P0, PT, R14, UR6, !P1 ;  /* 0x000000060e007c0c */ /* 0x008fe2000cf01270 */
[----:B------:R-:W5:Y:S01]  /*23b10*/  LDCU UR6, c[0x0][0x39c] ;  /* 0x00007380ff0677ac */ /* 0x000f620008000800 */
[----:B------:R-:W-:Y:S01]  /*23b20*/  LEA.HI.X.SX32 R11, R11, R3, 0x1, P5 ;  /* 0x000000030b0b7211 */ /* 0x000fe200028f0eff */
[----:B------:R-:W3:Y:S01]  /*23b30*/  LDL.LU R14, [R1+0x8b8] ;  /* 0x0008b800010e7983 */ /* 0x000ee20000300800 */
[----:B----4-:R-:W-:Y:S01]  /*23b40*/  ISETP.LT.AND P5, PT, R13, UR7, !P1 ;  /* 0x000000070d007c0c */ /* 0x010fe2000cfa1270 */
[----:B------:R-:W3:Y:S02]  /*23b50*/  LDCU UR7, c[0x0][0x39c] ;  /* 0x00007380ff0777ac */ /* 0x000ee40008000800 */
[----:B------:R-:W4:Y:S01]  /*23b60*/  LDL.LU R13, [R1+0x8b4] ;  /* 0x0008b400010d7983 */ /* 0x000f220000300800 */
[----:B-1----:R-:W-:-:S05]  /*23b70*/  PRMT R5, R108, 0x7632, R5 ;  /* 0x000076326c057816 */ /* 0x002fca0000000005 */
[----:B------:R0:W-:Y:S01]  /*23b80*/  @P6 STG.E.U16 desc[UR20][R8.64], R5 ;  /* 0x0000000508006986 */ /* 0x0001e2000c101514 */
[----:B------:R-:W-:Y:S02]  /*23b90*/  LEA R4, P6, R0, R2, 0x1 ;  /* 0x0000000200047211 */ /* 0x000fe400078c08ff */
[----:B------:R-:W-:Y:S01]  /*23ba0*/  PRMT R7, R110, 0x7632, R7 ;  /* 0x000076326e077816 */ /* 0x000fe20000000007 */
[----:B------:R-:W-:Y:S01]  /*23bb0*/  @P4 STG.E.U16 desc[UR20][R10.64], R110 ;  /* 0x0000006e0a004986 */ /* 0x000fe2000c101514 */
[----:B--2---:R-:W-:Y:S01]  /*23bc0*/  ISETP.LT.AND P4, PT, R12, UR4, !P1 ;  /* 0x000000040c007c0c */ /* 0x004fe2000cf81270 */
[----:B------:R-:W1:Y:S01]  /*23bd0*/  LDCU UR4, c[0x0][0x39c] ;  /* 0x00007380ff0477ac */ /* 0x000e620008000800 */
[C---:B0-----:R-:W-:Y:S01]  /*23be0*/  LEA.HI.X.SX32 R5, R0.reuse, R3, 0x1, P6 ;  /* 0x0000000300057211 */ /* 0x041fe200030f0eff */
[----:B------:R-:W-:-:S04]  /*23bf0*/  VIADD R0, R0, UR5 ;  /* 0x0000000500007c36 */ /* 0x000fc80008000000 */
[C---:B------:R-:W-:Y:S01]  /*23c00*/  VIADD R12, R0.reuse, UR5 ;  /* 0x00000005000c7c36 */ /* 0x040fe20008000000 */
[----:B------:R0:W-:Y:S01]  /*23c10*/  @P3 STG.E.U16 desc[UR20][R4.64], R7 ;  /* 0x0000000704003986 */ /* 0x0001e2000c101514 */
[----:B------:R-:W-:Y:S02]  /*23c20*/  LEA R6, P3, R0, R2, 0x1 ;  /* 0x0000000200067211 */ /* 0x000fe400078608ff */
[----:B------:R-:W-:Y:S02]  /*23c30*/  F2FP.F16.F32.PACK_AB R112, R113, R112 ;  /* 0x000000707170723e */ /* 0x000fe400000000ff */
[----:B------:R-:W-:-:S04]  /*23c40*/  LEA R8, P6, R12, R2, 0x1 ;  /* 0x000000020c087211 */ /* 0x000fc800078c08ff */
[CC--:B------:R-:W-:Y:S01]  /*23c50*/  LEA.HI.X.SX32 R9, R12.reuse, R3.reuse, 0x1, P6 ;  /* 0x000000030c097211 */ /* 0x0c0fe200030f0eff */
[----:B------:R-:W-:Y:S01]  /*23c60*/  VIADD R12, R12, UR5 ;  /* 0x000000050c0c7c36 */ /* 0x000fe20008000000 */
[----:B0-----:R-:W-:Y:S02]  /*23c70*/  LEA.HI.X.SX32 R7, R0, R3, 0x1, P3 ;  /* 0x0000000300077211 */ /* 0x001fe400018f0eff */
[----:B------:R-:W-:-:S03]  /*23c80*/  PRMT R0, R112, 0x7632, R0 ;  /* 0x0000763270007816 */ /* 0x000fc60000000000 */
[----:B------:R0:W-:Y:S01]  /*23c90*/  @P0 STG.E.U16 desc[UR20][R6.64], R112 ;  /* 0x0000007006000986 */ /* 0x0001e2000c101514 */
[----:B-----5:R-:W-:Y:S01]  /*23ca0*/  ISETP.LT.AND P3, PT, R15, UR6, !P1 ;  /* 0x000000060f007c0c */ /* 0x020fe2000cf61270 */
[----:B------:R-:W2:Y:S02]  /*23cb0*/  LDCU UR6, c[0x0][0x39c] ;  /* 0x00007380ff0677ac */ /* 0x000ea40008000800 */
[----:B------:R5:W-:Y:S01]  /*23cc0*/  @P5 STG.E.U16 desc[UR20][R8.64], R0 ;  /* 0x0000000008005986 */ /* 0x000be2000c101514 */
[----:B------:R-:W-:Y:S02]  /*23cd0*/  LEA R4, P5, R12, R2, 0x1 ;  /* 0x000000020c047211 */ /* 0x000fe400078a08ff */
[----:B---3--:R-:W-:Y:S01]  /*23ce0*/  ISETP.LT.AND P6, PT, R14, UR7, !P1 ;  /* 0x000000070e007c0c */ /* 0x008fe2000cfc1270 */
[----:B------:R-:W3:Y:S01]  /*23cf0*/  LDL.LU R15, [R1+0x8ac] ;  /* 0x0008ac00010f7983 */ /* 0x000ee20000300800 */
[C---:B------:R-:W-:Y:S01]  /*23d00*/  LEA.HI.X.SX32 R5, R12.reuse, R3, 0x1, P5 ;  /* 0x000000030c057211 */ /* 0x040fe200028f0eff */
[----:B------:R-:W1:Y:S02]  /*23d10*/  LDCU UR7, c[0x0][0x39c] ;  /* 0x00007380ff0777ac */ /* 0x000e640008000800 */
[----:B------:R-:W2:Y:S04]  /*23d20*/  LDL.LU R11, [R1+0x8a8] ;  /* 0x0008a800010b7983 */ /* 0x000ea80000300800 */
[----:B------:R-:W2:Y:S01]  /*23d30*/  LDL.LU R14, [R1+0x8a0] ;  /* 0x0008a000010e7983 */ /* 0x000ea20000300800 */
[----:B------:R-:W-:Y:S01]  /*23d40*/  F2FP.F16.F32.PACK_AB R114, R115, R114 ;  /* 0x000000727372723e */ /* 0x000fe200000000ff */
[----:B------:R-:W-:-:S04]  /*23d50*/  VIADD R12, R12, UR5 ;  /* 0x000000050c0c7c36 */ /* 0x000fc80008000000 */
[----:B------:R1:W-:Y:S01]  /*23d60*/  @P4 STG.E.U16 desc[UR20][R4.64], R114 ;  /* 0x0000007204004986 */ /* 0x0003e2000c101514 */
[C---:B0-----:R-:W-:Y:S01]  /*23d70*/  LEA R6, P4, R12.reuse, R2, 0x1 ;  /* 0x000000020c067211 */ /* 0x041fe200078808ff */
[----:B-----5:R-:W-:-:S03]  /*23d80*/  VIADD R0, R12, UR5 ;  /* 0x000000050c007c36 */ /* 0x020fc60008000000 */
[----:B------:R-:W-:Y:S02]  /*23d90*/  LEA.HI.X.SX32 R7, R12, R3, 0x1, P4 ;  /* 0x000000030c077211 */ /* 0x000fe400020f0eff */
[----:B----4-:R-:W-:Y:S01]  /*23da0*/  ISETP.LT.AND P5, PT, R13, UR9, !P1 ;  /* 0x000000090d007c0c */ /* 0x010fe2000cfa1270 */
[----:B------:R-:W0:Y:S01]  /*23db0*/  LDCU UR9, c[0x0][0x39c] ;  /* 0x00007380ff0977ac */ /* 0x000e220008000800 */
[----:B------:R-:W0:Y:S04]  /*23dc0*/  LDL.LU R13, [R1+0x89c] ;  /* 0x00089c00010d7983 */ /* 0x000e280000300800 */
[----:B------:R-:W4:Y:S04]  /*23dd0*/  LDL.LU R12, [R1+0x7b8] ;  /* 0x0007b800010c7983 */ /* 0x000f280000300800 */
[----:B------:R-:W5:Y:S01]  /*23de0*/  LDL.LU R17, [R1+0x898] ;  /* 0x0008980001117983 */ /* 0x000f620000300800 */
[----:B-1----:R-:W-:Y:S01]  /*23df0*/  ISETP.LT.AND P0, PT, R16, UR4, !P1 ;  /* 0x0000000410007c0c */ /* 0x002fe2000cf01270 */
[----:B------:R-:W3:Y:S02]  /*23e00*/  LDCU UR4, c[0x0][0x39c] ;  /* 0x00007380ff0477ac */ /* 0x000ee40008000800 */
[----:B------:R-:W4:Y:S01]  /*23e10*/  LDL.LU R16, [R1+0x894] ;  /* 0x0008940001107983 */ /* 0x000f220000300800 */
[C---:B------:R-:W-:Y:S01]  /*23e20*/  LEA R8, P4, R0.reuse, R2, 0x1 ;  /* 0x0000000200087211 */ /* 0x040fe200078808ff */
[----:B------:R-:W-:Y:S01]  /*23e30*/  VIADD R10, R0, UR5 ;  /* 0x00000005000a7c36 */ /* 0x000fe20008000000 */
[----:B------:R-:W-:-:S02]  /*23e40*/  PRMT R5, R114, 0x7632, R5 ;  /* 0x0000763272057816 */ /* 0x000fc40000000005 */
[-C--:B------:R-:W-:Y:S01]  /*23e50*/  LEA.HI.X.SX32 R9, R0, R3.reuse, 0x1, P4 ;  /* 0x0000000300097211 */ /* 0x080fe200020f0eff */
[C---:B------:R-:W-:Y:S01]  /*23e60*/  VIADD R0, R10.reuse, UR5 ;  /* 0x000000050a007c36 */ /* 0x040fe20008000000 */
[----:B------:R-:W-:Y:S02]  /*23e70*/  F2FP.F16.F32.PACK_AB R116, R117, R116 ;  /* 0x000000747574723e */ /* 0x000fe400000000ff */
[C---:B------:R-:W-:Y:S01]  /*23e80*/  LEA R4, P4, R10.reuse, R2, 0x1 ;  /* 0x000000020a047211 */ /* 0x040fe200078808ff */
[----:B------:R1:W-:Y:S04]  /*23e90*/  @P3 STG.E.U16 desc[UR20][R6.64], R5 ;  /* 0x0000000506003986 */ /* 0x0003e8000c101514 */
[----:B------:R2:W-:Y:S01]  /*23ea0*/  @P0 STG.E.U16 desc[UR20][R8.64], R116 ;  /* 0x0000007408000986 */ /* 0x0005e2000c101514 */
[----:B-1----:R-:W-:-:S02]  /*23eb0*/  LEA.HI.X.SX32 R5, R10, R3, 0x1, P4 ;  /* 0x000000030a057211 */ /* 0x002fc400020f0eff */
[----:B------:R-:W-:Y:S02]  /*23ec0*/  PRMT R7, R116, 0x7632, R7 ;  /* 0x0000763274077816 */ /* 0x000fe40000000007 */
[----:B------:R-:W-:-:S03]  /*23ed0*/  LEA R10, P4, R0, R2, 0x1 ;  /* 0x00000002000a7211 */ /* 0x000fc600078808ff */
[----:B------:R1:W-:Y:S01]  /*23ee0*/  @P6 STG.E.U16 desc[UR20][R4.64], R7 ;  /* 0x0000000704006986 */ /* 0x0003e2000c101514 */
[----:B------:R-:W-:Y:S02]  /*23ef0*/  F2FP.F16.F32.PACK_AB R118, R119, R118 ;  /* 0x000000767776723e */ /* 0x000fe400000000ff */
[----:B---3--:R-:W-:Y:S01]  /*23f00*/  ISETP.LT.AND P3, PT, R15, UR4, !P1 ;  /* 0x000000040f007c0c */ /* 0x008fe2000cf61270 */
[----:B------:R-:W4:Y:S01]  /*23f10*/  LDCU UR4, c[0x0][0x39c] ;  /* 0x00007380ff0477ac */ /* 0x000f220008000800 */
[----:B------:R-:W3:Y:S01]  /*23f20*/  LDL.LU R15, [R1+0x88c] ;  /* 0x00088c00010f7983 */ /* 0x000ee20000300800 */
[----:B--2---:R-:W-:Y:S01]  /*23f30*/  ISETP.LT.AND P0, PT, R11, UR6, !P1 ;  /* 0x000000060b007c0c */ /* 0x004fe2000cf01270 */
[----:B------:R-:W5:Y:S01]  /*23f40*/  LDCU UR6, c[0x0][0x39c] ;  /* 0x00007380ff0677ac */ /* 0x000f620008000800 */
[----:B------:R-:W-:Y:S02]  /*23f50*/  LEA.HI.X.SX32 R11, R0, R3, 0x1, P4 ;  /* 0x00000003000b7211 */ /* 0x000fe400020f0eff */
[----:B------:R-:W-:Y:S01]  /*23f60*/  ISETP.LT.AND P6, PT, R14, UR7, !P1 ;  /* 0x000000070e007c0c */ /* 0x000fe2000cfc1270 */
[----:B------:R-:W-:Y:S01]  /*23f70*/  VIADD R0, R0, UR5 ;  /* 0x0000000500007c36 */ /* 0x000fe20008000000 */
[----:B------:R-:W2:Y:S01]  /*23f80*/  LDL.LU R14, [R1+0x85c] ;  /* 0x00085c00010e7983 */ /* 0x000ea20000300800 */
[----:B------:R-:W-:Y:S01]  /*23f90*/  PRMT R9, R118, 0x7632, R9 ;  /* 0x0000763276097816 */ /* 0x000fe20000000009 */
[----:B------:R-:W0:Y:S01]  /*23fa0*/  LDCU UR7, c[0x0][0x39c] ;  /* 0x00007380ff0777ac */ /* 0x000e220008000800 */
[C---:B------:R-:W-:Y:S01]  /*23fb0*/  VIADD R8, R0.reuse, UR5 ;  /* 0x0000000500087c36 */ /* 0x040fe20008000000 */
[----:B------:R-:W-:Y:S01]  /*23fc0*/  @P5 STG.E.U16 desc[UR20][R10.64], R118 ;  /* 0x000000760a005986 */ /* 0x000fe2000c101514 */
[----:B------:R-:W-:-:S04]  /*23fd0*/  LEA R6, P5, R0, R2, 0x1 ;  /* 0x0000000200067211 */ /* 0x000fc800078a08ff */
[-C--:B-1----:R-:W-:Y:S02]  /*23fe0*/  LEA.HI.X.SX32 R7, R0, R3.reuse, 0x1, P5 ;  /* 0x0000000300077211 */ /* 0x082fe400028f0eff */
[C---:B------:R-:W-:Y:S02]  /*23ff0*/  LEA R4, P5, R8.reuse, R2, 0x1 ;  /* 0x0000000208047211 */ /* 0x040fe400078a08ff */
[----:B------:R-:W-:Y:S02]  /*24000*/  F2FP.F16.F32.PACK_AB R120, R121, R120 ;  /* 0x000000787978723e */ /* 0x000fe400000000ff */
[----:B------:R-:W-:Y:S01]  /*24010*/  LEA.HI.X.SX32 R5, R8, R3, 0x1, P5 ;  /* 0x0000000308057211 */ /* 0x000fe200028f0eff */
[----:B------:R-:W-:Y:S04]  /*24020*/  @P3 STG.E.U16 desc[UR20][R6.64], R9 ;  /* 0x0000000906003986 */ /* 0x000fe8000c101514 */
[----:B------:R1:W-:Y:S01]  /*24030*/  @P0 STG.E.U16 desc[UR20][R4.64], R120 ;  /* 0x0000007804000986 */ /* 0x0003e2000c101514 */
[----:B0-----:R-:W-:-:S03]  /*24040*/  ISETP.LT.AND P4, PT, R13, UR9, !P1 ;  /* 0x000000090d007c0c */ /* 0x001fc6000cf81270 */
[----:B------:R-:W2:Y:S04]  /*24050*/  LDL.LU R13, [R1+0x858] ;  /* 0x00085800010d7983 */ /* 0x000ea80000300800 */
[----:B------:R-:W2:Y:S01]  /*24060*/  LDL.LU R18, [R1+0x854] ;  /* 0x0008540001127983 */ /* 0x000ea20000300800 */
[----:B-----5:R-:W-:Y:S01]  /*24070*/  ISETP.LT.AND P0, PT, R17, UR6, !P1 ;  /* 0x0000000611007c0c */ /* 0x020fe2000cf01270 */
[----:B------:R-:W-:Y:S02]  /*24080*/  VIADD R0, R8, UR5 ;  /* 0x0000000508007c36 */ /* 0x000fe40008000000 */
[----:B------:R-:W5:Y:S01]  /*24090*/  LDL.LU R17, [R1+0x850] ;  /* 0x0008500001117983 */ /* 0x000f620000300800 */
[----:B----4-:R-:W-:Y:S01]  /*240a0*/  ISETP.LT.AND P3, PT, R12, UR4, !P1 ;  /* 0x000000040c007c0c */ /* 0x010fe2000cf61270 */
[----:B------:R-:W3:Y:S01]  /*240b0*/  LDCU UR4, c[0x0][0x39c] ;  /* 0x00007380ff0477ac */ /* 0x000ee20008000800 */
[C---:B------:R-:W-:Y:S01]  /*240c0*/  VIADD R12, R0.reuse, UR5 ;  /* 0x00000005000c7c36 */ /* 0x040fe20008000000 */
[----:B------:R-:W-:-:S02]  /*240d0*/  LEA R8, P5, R0, R2, 0x1 ;  /* 0x0000000200087211 */ /* 0x000fc400078a08ff */
[----:B-1----:R-:W-:Y:S01]  /*240e0*/  PRMT R5, R120, 0x7632, R5 ;  /* 0x0000763278057816 */ /* 0x002fe20000000005 */
[----:B------:R-:W2:Y:S01]  /*240f0*/  LDCU UR6, c[0x0][0x39c] ;  /* 0x00007380ff0677ac */ /* 0x000ea20008000800 */
[----:B------:R-:W-:Y:S02]  /*24100*/  LEA.HI.X.SX32 R9, R0, R3, 0x1, P5 ;  /* 0x0000000300097211 */ /* 0x000fe400028f0eff */
[----:B------:R-:W-:-:S04]  /*24110*/  LEA R10, P5, R12, R2, 0x1 ;  /* 0x000000020c0a7211 */ /* 0x000fc800078a08ff */
[CC--:B------:R-:W-:Y:S01]  /*24120*/  LEA.HI.X.SX32 R11, R12.reuse, R3.reuse, 0x1, P5 ;  /* 0x000000030c0b7211 */ /* 0x0c0fe200028f0eff */
[----:B------:R-:W-:Y:S01]  /*24130*/  VIADD R12, R12, UR5 ;  /* 0x000000050c0c7c36 */ /* 0x000fe20008000000 */
[----:B------:R-:W-:Y:S01]  /*24140*/  ISETP.LT.AND P5, PT, R16, UR7, !P1 ;  /* 0x0000000710007c0c */ /* 0x000fe2000cfa1270 */
[----:B------:R0:W-:Y:S01]  /*24150*/  @P6 STG.E.U16 desc[UR20][R8.64], R5 ;  /* 0x0000000508006986 */ /* 0x0001e2000c101514 */
[----:B------:R-:W1:Y:S01]  /*24160*/  LDCU UR7, c[0x0][0x39c] ;  /* 0x00007380ff0777ac */ /* 0x000e620008000800 */
[C---:B------:R-:W-:Y:S01]  /*24170*/  VIADD R0, R12.reuse, UR5 ;  /* 0x000000050c007c36 */ /* 0x040fe20008000000 */
[C---:B------:R-:W-:Y:S02]  /*24180*/  LEA R4, P6, R12.reuse, R2, 0x1 ;  /* 0x000000020c047211 */ /* 0x040fe400078c08ff */
[----:B------:R-:W-:Y:S02]  /*24190*/  F2FP.F16.F32.PACK_AB R122, R123, R122 ;  /* 0x0000007a7b7a723e */ /* 0x000fe400000000ff */
[----:B0-----:R-:W-:Y:S01]  /*241a0*/  LEA.HI.X.SX32 R5, R12, R3, 0x1, P6 ;  /* 0x000000030c057211 */ /* 0x001fe200030f0eff */
[C---:B------:R-:W-:Y:S01]  /*241b0*/  VIADD R9, R0.reuse, UR5 ;  /* 0x0000000500097c36 */ /* 0x040fe20008000000 */
[----:B------:R-:W-:-:S02]  /*241c0*/  LEA R6, P6, R0, R2, 0x1 ;  /* 0x0000000200067211 */ /* 0x000fc400078c08ff */
[----:B------:R-:W-:Y:S02]  /*241d0*/  PRMT R12, R122, 0x7632, R12 ;  /* 0x000076327a0c7816 */ /* 0x000fe4000000000c */
[----:B------:R-:W-:Y:S01]  /*241e0*/  LEA.HI.X.SX32 R7, R0, R3, 0x1, P6 ;  /* 0x0000000300077211 */ /* 0x000fe200030f0eff */
[----:B------:R-:W-:Y:S01]  /*241f0*/  VIADD R0, R9, UR5 ;  /* 0x0000000509007c36 */ /* 0x000fe20008000000 */
[----:B------:R-:W-:Y:S01]  /*24200*/  F2FP.F16.F32.PACK_AB R124, R125, R124 ;  /* 0x0000007c7d7c723e */ /* 0x000fe200000000ff */
[----:B------:R0:W-:Y:S04]  /*24210*/  @P4 STG.E.U16 desc[UR20][R10.64], R122 ;  /* 0x0000007a0a004986 */ /* 0x0001e8000c101514 */
[----:B------:R4:W-:Y:S01]  /*24220*/  @P3 STG.E.U16 desc[UR20][R4.64], R12 ;  /* 0x0000000c04003986 */ /* 0x0009e2000c101514 */
[----:B------:R-:W-:-:S03]  /*24230*/  LEA R8, P6, R9, R2, 0x1 ;  /* 0x0000000209087211 */ /* 0x000fc600078c08ff */
[----:B------:R1:W-:Y:S01]  /*24240*/  @P0 STG.E.U16 desc[UR20][R6.64], R124 ;  /* 0x0000007c06000986 */ /* 0x0003e2000c101514 */
[----:B0-----:R-:W-:Y:S01]  /*24250*/  VIADD R11, R0, UR5 ;  /* 0x00000005000b7c36 */ /* 0x001fe20008000000 */
[----:B---3--:R-:W-:Y:S01]  /*24260*/  ISETP.LT.AND P4, PT, R15, UR4, !P1 ;  /* 0x000000040f007c0c */ /* 0x008fe2000cf81270 */
[----:B------:R-:W0:Y:S01]  /*24270*/  LDCU UR4, c[0x0][0x39c] ;  /* 0x00007380ff0477ac */ /* 0x000e220008000800 */
[----:B--2---:R-:W-:Y:S02]  /*24280*/  ISETP.LT.AND P3, PT, R14, UR6, !P1 ;  /* 0x000000060e007c0c */ /* 0x004fe4000cf61270 */
[----:B------:R-:W-:Y:S01]  /*24290*/  LEA.HI.X.SX32 R9, R9, R3, 0x1, P6 ;  /* 0x0000000309097211 */ /* 0x000fe200030f0eff */
[----:B------:R-:W5:Y:S01]  /*242a0*/  LDCU UR6, c[0x0][0x39c] ;  /* 0x00007380ff0677ac */ /* 0x000f620008000800 */
[----:B----4-:R-:W-:Y:S02]  /*242b0*/  PRMT R5, R124, 0x7632, R5 ;  /* 0x000076327c057816 */ /* 0x010fe40000000005 */
[----:B------:R-:W-:-:S03]  /*242c0*/  LEA R4, P6, R0, R2, 0x1 ;  /* 0x0000000200047211 */ /* 0x000fc600078c08ff */
[----:B------:R2:W-:Y:S01]  /*242d0*/  @P5 STG.E.U16 desc[UR20][R8.64], R5 ;  /* 0x0000000508005986 */ /* 0x0005e2000c101514 */
[----:B-1----:R-:W-:-:S04]  /*242e0*/  LEA R6, P5, R11, R2, 0x1 ;  /* 0x000000020b067211 */ /* 0x002fc800078a08ff */
[-C--:B------:R-:W-:Y:S02]  /*242f0*/  LEA.HI.X.SX32 R7, R11, R3.reuse, 0x1, P5 ;  /* 0x000000030b077211 */ /* 0x080fe400028f0eff */
[----:B--2---:R-:W-:Y:S02]  /*24300*/  LEA.HI.X.SX32 R5, R0, R3, 0x1, P6 ;  /* 0x0000000300057211 */ /* 0x004fe400030f0eff */
[----:B------:R-:W-:Y:S02]  /*24310*/  F2FP.F16.F32.PACK_AB R126, R127, R126 ;  /* 0x0000007e7f7e723e */ /* 0x000fe400000000ff */
[----:B------:R-:W-:Y:S02]  /*24320*/  F2FP.F16.F32.PACK_AB R128, R129, R128 ;  /* 0x000000808180723e */ /* 0x000fe400000000ff */
[----:B------:R-:W-:Y:S01]  /*24330*/  F2FP.F16.F32.PACK_AB R130, R131, R130 ;  /* 0x000000828382723e */ /* 0x000fe200000000ff */
[----:B------:R1:W-:Y:S02]  /*24340*/  @P4 STG.E.U16 desc[UR20][R4.64], R126 ;  /* 0x0000007e04004986 */ /* 0x0003e4000c101514 */
[----:B-1----:R-:W-:-:S02]  /*24350*/  PRMT R5, R128, 0x7632, R5 ;  /* 0x0000763280057816 */ /* 0x002fc40000000005 */
[----:B------:R-:W-:Y:S01]  /*24360*/  ISETP.LT.AND P0, PT, R13, UR7, !P1 ;  /* 0x000000070d007c0c */ /* 0x000fe2000cf01270 */
[----:B------:R-:W-:-:S04]  /*24370*/  VIADD R13, R11, UR5 ;  /* 0x000000050b0d7c36 */ /* 0x000fc80008000000 */
[----:B------:R-:W-:-:S04]  /*24380*/  VIADD R15, R13, UR5 ;  /* 0x000000050d0f7c36 */ /* 0x000fc80008000000 */
[----:B------:R-:W-:Y:S01]  /*24390*/  VIADD R16, R15, UR5 ;  /* 0x000000050f107c36 */ /* 0x000fe20008000000 */
[----:B------:R-:W-:-:S03]  /*243a0*/  LEA R10, P6, R13, R2, 0x1 ;  /* 0x000000020d0a7211 */ /* 0x000fc600078c08ff */
[----:B------:R-:W-:Y:S01]  /*243b0*/  VIADD R0, R16, UR5 ;  /* 0x0000000510007c36 */ /* 0x000fe20008000000 */
[-C--:B------:R-:W-:Y:S02]  /*243c0*/  LEA R12, P5, R15, R2.reuse, 0x1 ;  /* 0x000000020f0c7211 */ /* 0x080fe400078a08ff */
[-C--:B------:R-:W-:Y:S02]  /*243d0*/  LEA.HI.X.SX32 R11, R13, R3.reuse, 0x1, P6 ;  /* 0x000000030d0b7211 */ /* 0x080fe400030f0eff */
[C---:B------:R-:W-:Y:S02]  /*243e0*/  LEA R14, P6, R0.reuse, R2, 0x1 ;  /* 0x00000002000e7211 */ /* 0x040fe400078c08ff */
[-C--:B------:R-:W-:Y:S02]  /*243f0*/  LEA.HI.X.SX32 R13, R15, R3.reuse, 0x1, P5 ;  /* 0x000000030f0d7211 */ /* 0x080fe400028f0eff */
[----:B------:R-:W-:Y:S02]  /*24400*/  LEA.HI.X.SX32 R15, R0, R3, 0x1, P6 ;  /* 0x00000003000f7211 */ /* 0x000fe400030f0eff */
[----:B0-----:R-:W-:-:S02]  /*24410*/  ISETP.LT.AND P6, PT, R18, UR4, !P1 ;  /* 0x0000000412007c0c */ /* 0x001fc4000cfc1270 */
[----:B-----5:R-:W-:Y:S02]  /*24420*/  ISETP.LT.AND P1, PT, R17, UR6, !P1 ;  /* 0x0000000611007c0c */ /* 0x020fe4000cf21270 */
[----:B------:R-:W-:Y:S02]  /*24430*/  PRMT R0, R126, 0x7632, R0 ;  /* 0x000076327e007816 */ /* 0x000fe40000000000 */
[----:B------:R-:W-:-:S03]  /*24440*/  LEA R2, P5, R16, R2, 0x1 ;  /* 0x0000000210027211 */ /* 0x000fc600078a08ff */
[----:B------:R0:W-:Y:S01]  /*24450*/  @P3 STG.E.U16 desc[UR20][R6.64], R0 ;  /* 0x0000000006003986 */ /* 0x0001e2000c101514 */
[----:B------:R-:W-:-:S03]  /*24460*/  LEA.HI.X.SX32 R3, R16, R3, 0x1, P5 ;  /* 0x0000000310037211 */ /* 0x000fc600028f0eff */
[----:B------:R1:W-:Y:S04]  /*24470*/  @P0 STG.E.U16 desc[UR20][R10.64], R128 ;  /* 0x000000800a000986 */ /* 0x0003e8000c101514 */
[----:B------:R1:W-:Y:S01]  /*24480*/  @P6 STG.E.U16 desc[UR20][R12.64], R5 ;  /* 0x000000050c006986 */ /* 0x0003e2000c101514 */
[----:B0-----:R-:W-:-:S03]  /*24490*/  PRMT R7, R130, 0x7632, R7 ;  /* 0x0000763282077816 */ /* 0x001fc60000000007 */
[----:B------:R1:W-:Y:S04]  /*244a0*/  @P1 STG.E.U16 desc[UR20][R2.64], R130 ;  /* 0x0000008202001986 */ /* 0x0003e8000c101514 */
[----:B------:R1:W-:Y:S01]  /*244b0*/  @P2 STG.E.U16 desc[UR20][R14.64], R7 ;  /* 0x000000070e002986 */ /* 0x0003e2000c101514 */
[----:B------:R-:W-:Y:S06]  /*244c0*/  BAR.SYNC.DEFER_BLOCKING 0x0 ;  /* 0x0000000000007b1d */ /* 0x000fec0000010000 */
[----:B------:R-:W-:Y:S05]  /*244d0*/  BRA.U UP0, `(.L_x_14) ;  /* 0x0000000100a07547 */ /* 0x000fea000b800000 */
[----:B------:R-:W0:Y:S01]  /*244e0*/  S2UR UR5, SR_CgaCtaId ;  /* 0x00000000000579c3 */ /* 0x000e220000008800 */
[----:B------:R-:W-:Y:S01]  /*244f0*/  NOP ;  /* 0x0000000000007918 */ /* 0x000fe20000000000 */
[----:B------:R-:W-:Y:S01]  /*24500*/  UMOV UR4, 0x50 ;  /* 0x0000005000047882 */ /* 0x000fe20000000000 */
[----:B------:R-:W-:Y:S02]  /*24510*/  IMAD.U32 R0, RZ, RZ, UR8 ;  /* 0x00000008ff007e24 */ /* 0x000fe4000f8e00ff */
[----:B-1----:R-:W-:Y:S02]  /*24520*/  IMAD.MOV.U32 R3, RZ, RZ, 0xff ;  /* 0x000000ffff037424 */ /* 0x002fe400078e00ff */
[----:B------:R-:W-:Y:S01]  /*24530*/  IMAD.MOV.U32 R7, RZ, RZ, 0x1 ;  /* 0x00000001ff077424 */ /* 0x000fe200078e00ff */
[----:B------:R-:W-:-:S04]  /*24540*/  LOP3.LUT R0, R0, 0xffff, RZ, 0xc0, !PT ;  /* 0x0000ffff00007812 */ /* 0x000fc800078ec0ff */
[----:B------:R-:W-:-:S05]  /*24550*/  SHF.R.U32.HI R0, RZ, 0x5, R0 ;  /* 0x00000005ff007819 */ /* 0x000fca0000011600 */
[----:B------:R-:W-:Y:S01]  /*24560*/  VIADD R2, R0, 0x10 ;  /* 0x0000001000027836 */ /* 0x000fe20000000000 */
[----:B------:R-:W-:Y:S01]  /*24570*/  SHF.L.U32 R0, R3, R0, RZ ;  /* 0x0000000003007219 */ /* 0x000fe200000006ff */
[----:B0-----:R-:W-:-:S03]  /*24580*/  ULEA UR6, UR5, UR4, 0x18 ;  /* 0x0000000405067291 */ /* 0x001fc6000f8ec0ff */
[----:B------:R-:W-:-:S04]  /*24590*/  SHF.L.U32 R3, R7, R2, RZ ;  /* 0x0000000207037219 */ /* 0x000fc800000006ff */
[----:B------:R-:W-:Y:S02]  /*245a0*/  LOP3.LUT R0, R3, R0, RZ, 0xfc, !PT ;  /* 0x0000000003007212 */ /* 0x000fe400078efcff */
[----:B------:R-:W0:Y:S02]  /*245b0*/  LDS R5, [UR6] ;  /* 0x00000006ff057984 */ /* 0x000e240008000800 */
[C---:B------:R-:W-:Y:S02]  /*245c0*/  LOP3.LUT R2, R0.reuse, 0xffff, RZ, 0xc0, !PT ;  /* 0x0000ffff00027812 */ /* 0x040fe400078ec0ff */
[----:B0-----:R-:W-:-:S04]  /*245d0*/  LOP3.LUT R3, R0, 0xffff, R5, 0x80, !PT ;  /* 0x0000ffff00037812 */ /* 0x001fc800078e8005 */
[----:B------:R-:W-:-:S13]  /*245e0*/  ISETP.NE.AND P0, PT, R3, R2, PT ;  /* 0x000000020300720c */ /* 0x000fda0003f05270 */
[----:B------:R-:W-:Y:S05]  /*245f0*/  @P0 BRA `(.L_x_15) ;  /* 0x0000000000500947 */ /* 0x000fea0003800000 */
[----:B------:R-:W-:Y:S02]  /*24600*/  SHF.R.U32.HI R5, RZ, 0x10, R5 ;  /* 0x00000010ff057819 */ /* 0x000fe40000011605 */
[----:B------:R-:W-:-:S04]  /*24610*/  SHF.R.U32.HI R2, RZ, 0x10, R0 ;  /* 0x00000010ff027819 */ /* 0x000fc80000011600 */
[----:B------:R-:W-:-:S04]  /*24620*/  LOP3.LUT R5, R5, R2, RZ, 0xc0, !PT ;  /* 0x0000000205057212 */ /* 0x000fc800078ec0ff */
[----:B------:R-:W-:-:S13]  /*24630*/  ISETP.NE.AND P0, PT, R5, R2, PT ;  /* 0x000000020500720c */ /* 0x000fda0003f05270 */
[----:B------:R-:W-:Y:S05]  /*24640*/  @P0 BRA `(.L_x_16) ;  /* 0x0000000000300947 */ /* 0x000fea0003800000 */
[----:B------:R-:W-:Y:S01]  /*24650*/  R2UR UR4, R0 ;  /* 0x00000000000472ca */ /* 0x000fe200000e0000 */
[----:B------:R-:W-:Y:S01]  /*24660*/  VOTEU.ANY UR5, UPT, PT ;  /* 0x0000000000057886 */ /* 0x000fe200038e0100 */
[----:B------:R-:W0:Y:S01]  /*24670*/  S2R R0, SR_LANEID ;  /* 0x0000000000007919 */ /* 0x000e220000000000 */
[----:B------:R-:W-:-:S10]  /*24680*/  UFLO.U32 UR5, UR5 ;  /* 0x00000005000572bd */ /* 0x000fd400080e0000 */
[----:B------:R-:W-:-:S06]  /*24690*/  ULOP3.LUT UR4, URZ, UR4, URZ, 0x33, !UPT ;  /* 0x00000004ff047292 */ /* 0x000fcc000f8e33ff */
[----:B------:R-:W-:-:S04]  /*246a0*/  IMAD.U32 R2, RZ, RZ, UR4 ;  /* 0x00000004ff027e24 */ /* 0x000fc8000f8e00ff */
[----:B------:R-:W1:Y:S02]  /*246b0*/  REDUX UR7, R2 ;  /* 0x00000000020773c4 */ /* 0x000e640000000000 */
[----:B------:R2:W-:Y:S01]  /*246c0*/  UTCATOMSWS.AND URZ, UR4 ;  /* 0x0000000400ff79e3 */ /* 0x0005e20008000000 */
[----:B0-----:R-:W-:Y:S01]  /*246d0*/  ISETP.EQ.U32.AND P0, PT, R0, UR5, PT ;  /* 0x0000000500007c0c */ /* 0x001fe2000bf02070 */
[----:B-1----:R-:W-:-:S12]  /*246e0*/  IMAD.U32 R0, RZ, RZ, UR7 ;  /* 0x00000007ff007e24 */ /* 0x002fd8000f8e00ff */
[----:B------:R2:W-:Y:S01]  /*246f0*/  @P0 ATOMS.AND RZ, [UR6], R0 ;  /* 0x00000000ffff098c */ /* 0x0005e2000a800006 */
[----:B------:R-:W-:Y:S05]  /*24700*/  BRA `(.L_x_14) ;  /* 0x0000000000147947 */ /* 0x000fea0003800000 */
.L_x_16:
[----:B------:R-:W-:-:S07]  /*24710*/  MOV R2, 0x24730 ;  /* 0x0002473000027802 */ /* 0x000fce0000000f00 */
[----:B------:R-:W-:Y:S05]  /*24720*/  CALL.REL.NOINC `($__internal_0_$__cuda_sm10x_tcgen05_guardrail_trap_col_being_dealloced_not_returned_by_alloc) ;  /* 0x00000000002c7944 */ /* 0x000fea0003c00000 */
[----:B------:R-:W-:Y:S05]  /*24730*/  BRA `(.L_x_14) ;  /* 0x0000000000087947 */ /* 0x000fea0003800000 */
.L_x_15:
[----:B------:R-:W-:-:S07]  /*24740*/  MOV R2, 0x24760 ;  /* 0x0002476000027802 */ /* 0x000fce0000000f00 */
[----:B------:R-:W-:Y:S05]  /*24750*/  CALL.REL.NOINC `($__internal_2_$__cuda_sm10x_tcgen05_guardrail_trap_unallocated_columns_being_dealloced) ;  /* 0x0000000000387944 */ /* 0x000fea0003c00000 */
.L_x_14:
[----:B------:R-:W-:Y:S01]  /*24760*/  NOP ;  /* 0x0000000000007918 */ /* 0x000fe20000000000 */
[----:B--2---:R-:W-:Y:S05]  /*24770*/  EXIT ;  /* 0x000000000000794d */ /* 0x004fea0003800000 */
.L_x_9:
[----:B------:R-:W0:Y:S02]  /*24780*/  SYNCS.PHASECHK.TRANS64.TRYWAIT P3, [UR6], R5 ;  /* 0x00000005ff0075a7 */ /* 0x000e240008061106 */
[----:B0-----:R-:W-:Y:S05]  /*24790*/  @!P3 BRA `(.L_x_9) ;  /* 0xfffffffc00f8b947 */ /* 0x001fea000383ffff */
[----:B------:R-:W-:Y:S05]  /*247a0*/  BRA `(.L_x_17) ;  /* 0xffffff5c00687947 */ /* 0x000fea000383ffff */
.L_x_13:
[----:B------:R-:W0:Y:S02]  /*247b0*/  SYNCS.PHASECHK.TRANS64.TRYWAIT P4, [UR6], R8 ;  /* 0x00000008ff0075a7 */ /* 0x000e240008081106 */
[----:B0-----:R-:W-:Y:S05]  /*247c0*/  @!P4 BRA `(.L_x_13) ;  /* 0xfffffffc00f8c947 */ /* 0x001fea000383ffff */
[----:B------:R-:W-:Y:S05]  /*247d0*/  BRA `(.L_x_12) ;  /* 0xffffffbc008c7947 */ /* 0x000fea000383ffff */
        .weak           $__internal_0_$__cuda_sm10x_tcgen05_guardrail_trap_col_being_dealloced_not_returned_by_alloc
        .type           $__internal_0_$__cuda_sm10x_tcgen05_guardrail_trap_col_being_dealloced_not_returned_by_alloc,@function
        .size           $__internal_0_$__cuda_sm10x_tcgen05_guardrail_trap_col_being_dealloced_not_returned_by_alloc,($__internal_1_$__cuda_sm10x_tcgen05_guardrail_trap_phase_invalid_during_alloc - $__internal_0_$__cuda_sm10x_tcgen05_guardrail_trap_col_being_dealloced_not_returned_by_alloc)
$__internal_0_$__cuda_sm10x_tcgen05_guardrail_trap_col_being_dealloced_not_returned_by_alloc:
[----:B------:R-:W-:Y:S05]  /*247e0*/  BPT.TRAP 0x1 ;  /* 0x000000040000795c */ /* 0x000fea0000300000 */
[----:B------:R-:W-:-:S04]  /*247f0*/  IMAD.MOV.U32 R3, RZ, RZ, 0x0 ;  /* 0x00000000ff037424 */ /* 0x000fc800078e00ff */
[----:B------:R-:W-:Y:S05]  /*24800*/  RET.REL.NODEC R2 `(matmul_kernel) ;  /* 0xfffffdb402fc7950 */ /* 0x000fea0003c3ffff */
        .weak           $__internal_1_$__cuda_sm10x_tcgen05_guardrail_trap_phase_invalid_during_alloc
        .type           $__internal_1_$__cuda_sm10x_tcgen05_guardrail_trap_phase_invalid_during_alloc,@function
        .size           $__internal_1_$__cuda_sm10x_tcgen05_guardrail_trap_phase_invalid_during_alloc,($__internal_2_$__cuda_sm10x_tcgen05_guardrail_trap_unallocated_columns_being_dealloced - $__internal_1_$__cuda_sm10x_tcgen05_guardrail_trap_phase_invalid_during_alloc)
$__internal_1_$__cuda_sm10x_tcgen05_guardrail_trap_phase_invalid_during_alloc:
[----:B------:R-:W-:Y:S05]  /*24810*/  BPT.TRAP 0x1 ;  /* 0x000000040000795c */ /* 0x000fea0000300000 */
[----:B------:R-:W-:-:S04]  /*24820*/  IMAD.MOV.U32 R3, RZ, RZ, 0x0 ;  /* 0x00000000ff037424 */ /* 0x000fc800078e00ff */
[----:B------:R-:W-:Y:S05]  /*24830*/  RET.REL.NODEC R2 `(matmul_kernel) ;  /* 0xfffffdb402f07950 */ /* 0x000fea0003c3ffff */
        .weak           $__internal_2_$__cuda_sm10x_tcgen05_guardrail_trap_unallocated_columns_being_dealloced
        .type           $__internal_2_$__cuda_sm10x_tcgen05_guardrail_trap_unallocated_columns_being_dealloced,@function
        .size           $__internal_2_$__cuda_sm10x_tcgen05_guardrail_trap_unallocated_columns_being_dealloced,(.L_x_21 - $__internal_2_$__cuda_sm10x_tcgen05_guardrail_trap_unallocated_columns_being_dealloced)
$__internal_2_$__cuda_sm10x_tcgen05_guardrail_trap_unallocated_columns_being_dealloced:
[----:B------:R-:W-:Y:S05]  /*24840*/  BPT.TRAP 0x1 ;  /* 0x000000040000795c */ /* 0x000fea0000300000 */
[----:B------:R-:W-:-:S04]  /*24850*/  IMAD.MOV.U32 R3, RZ, RZ, 0x0 ;  /* 0x00000000ff037424 */ /* 0x000fc800078e00ff */
[----:B------:R-:W-:Y:S05]  /*24860*/  RET.REL.NODEC R2 `(matmul_kernel) ;  /* 0xfffffdb402e47950 */ /* 0x000fea0003c3ffff */
.L_x_18:
[----:B------:R-:W-:-:S00]  /*24870*/  BRA `(.L_x_18) ;  /* 0xfffffffc00fc7947 */ /* 0x000fc0000383ffff */
[----:B------:R-:W-:-:S00]  /*24880*/  NOP ;  /* 0x0000000000007918 */ /* 0x000fc00000000000 */
[----:B------:R-:W-:-:S00]  /*24890*/  NOP ;  /* 0x0000000000007918 */ /* 0x000fc00000000000 */
[----:B------:R-:W-:-:S00]  /*248a0*/  NOP ;  /* 0x0000000000007918 */ /* 0x000fc00000000000 */
[----:B------:R-:W-:-:S00]  /*248b0*/  NOP ;  /* 0x0000000000007918 */ /* 0x000fc00000000000 */
[----:B------:R-:W-:-:S00]  /*248c0*/  NOP ;  /* 0x0000000000007918 */ /* 0x000fc00000000000 */
[----:B------:R-:W-:-:S00]  /*248d0*/  NOP ;  /* 0x0000000000007918 */ /* 0x000fc00000000000 */
[----:B------:R-:W-:-:S00]  /*248e0*/  NOP ;  /* 0x0000000000007918 */ /* 0x000fc00000000000 */
[----:B------:R-:W-:-:S00]  /*248f0*/  NOP ;  /* 0x0000000000007918 */ /* 0x000fc00000000000 */
.L_x_21:


//--------------------- .nv.shared.matmul_kernel  --------------------------
	.section	.nv.shared.matmul_kernel,"aw",@nobits
	.sectionflags	@""
	.align	16
	.zero		1024


//--------------------- .nv.shared.reserved.0     --------------------------
	.section	.nv.shared.reserved.0,"aw",@nobits
	.align	8
	.weak		__nv_reservedSMEM_offset_0_alias
	.size		__nv_reservedSMEM_offset_0_alias, 0, 64
	.other		__nv_reservedSMEM_offset_0_alias,@"STO_CUDA_RESERVED_SHARED STV_DEFAULT"
__nv_reservedSMEM_offset_0_alias:
	.zero		0
.nv.shared.reserved.0:
	.zero		64
	.weak		__nv_reservedSMEM_allocation_phase
	.type		__nv_reservedSMEM_allocation_phase,@object
	.size		__nv_reservedSMEM_allocation_phase,(.L_0 - __nv_reservedSMEM_allocation_phase)
__nv_reservedSMEM_allocation_phase:
	.zero		1
.L_0:
	.zero		7
	.weak		__nv_reservedSMEM_devtool_atexit_pc
	.type		__nv_reservedSMEM_devtool_atexit_pc,@object
	.size		__nv_reservedSMEM_devtool_atexit_pc,(__nv_reservedSMEM_allocation_mask - __nv_reservedSMEM_devtool_atexit_pc)
__nv_reservedSMEM_devtool_atexit_pc:
	.zero		8
	.weak		__nv_reservedSMEM_allocation_mask
	.type		__nv_reservedSMEM_allocation_mask,@object
	.size		__nv_reservedSMEM_allocation_mask,(.L_2 - __nv_reservedSMEM_allocation_mask)
__nv_reservedSMEM_allocation_mask:
	.zero		4
.L_2:


//--------------------- .nv.constant0.matmul_kernel --------------------------
	.section	.nv.constant0.matmul_kernel,"a",@progbits
	.sectionflags	@""
	.align	4
.nv.constant0.matmul_kernel:
	.zero		976


//--------------------- SYMBOLS --------------------------

	.type		.nv.reservedSmem.offset0,@object
	.size		.nv.reservedSmem.offset0,0x4
	.type		.nv.reservedSmem.cap,@object
	.size		.nv.reservedSmem.cap,0x4
